	.target	sm_90a

	.elftype	@"ET_EXEC"


//--------------------- .note.nv.tkinfo           --------------------------
	.section	.note.nv.tkinfo,"",@"SHT_NOTE"
	.sectionflags	@"SHF_NOTE_NV_TKINFO"
	.tkinfo
        /*0018*/ 	.word	0x00000002
        /*0030*/ 	.string	""
        /*0030*/ 	.string	"ptxas"
        /*0030*/ 	.string	"Cuda compilation tools, release 13.0, V13.0.88"
        /*0030*/ 	.string	"Build cuda_13.0.r13.0/compiler.36424714_0"
        /*0030*/ 	.string	"-arch sm_90a -m 64 "



//--------------------- .note.nv.cuinfo           --------------------------
	.section	.note.nv.cuinfo,"",@"SHT_NOTE"
	.sectionflags	@"SHF_NOTE_NV_CUINFO"
        /*0018*/ 	.short	0x0002
        /*001a*/ 	.short	0x005a
        /*001c*/ 	.short	0x0082
	.zero		2


//--------------------- .nv.info                  --------------------------
	.section	.nv.info,"",@"SHT_CUDA_INFO"
	.align	4


	//----- nvinfo : EIATTR_REGCOUNT
	.align		4
        /*0000*/ 	.byte	0x04, 0x2f
        /*0002*/ 	.short	(.L_15 - .L_14)
	.align		4
.L_14:
        /*0004*/ 	.word	index@(_ZN7cutlass13device_kernelINS_4gemm6kernel13GemmUniversalIN4cute5tupleIJiiiiEEENS1_10collective13CollectiveMmaINS1_34MainloopSm90TmaGmmaWarpSpecializedILi2ENS5_IJNS4_1CILi2EEENSA_ILi1EEESC_EEENS1_35KernelTmaWarpSpecializedCooperativeEEENS5_IJNSA_ILi384EEENSA_ILi240EEENSA_ILi64EEEEEENS_10bfloat16_tENS5_IJlSC_lEEESK_SL_NS4_8TiledMMAINS4_8MMA_AtomIJNS4_4SM904GMMA27MMA_64x16x16_F32BF16BF16_SSILNSP_5MajorE0ELSR_0ELNSP_7ScaleInE1ELSS_1EEEEEENS4_6LayoutISD_NS5_IJSC_NSA_ILi0EEESW_EEEEENS5_IJNS4_10UnderscoreESZ_SZ_EEEEENS4_13SM90_TMA_LOADENS4_14ComposedLayoutINS4_7SwizzleILi3ELi4ELi3EEENS4_18smem_ptr_flag_bitsILi16EEENSV_INS5_IJNSA_ILi8EEESI_EEENS5_IJSI_SC_EEEEEEEvNS4_8identityENS4_23SM90_TMA_LOAD_MULTICASTES1C_vS1D_EENS_8epilogue10collective6detail29Sm90TmaWarpSpecializedAdapterINS1H_15DefaultEpilogueISK_SL_SL_NS1G_6thread17LinearCombinationISK_Li1EffLNS1L_9ScaleType4KindE0ELNS_15FloatRoundStyleE2ESK_EENS1_15EpilogueDefaultEEEEEvvEEEEvNT_6ParamsE)
        /*0008*/ 	.word	0x000000a8


	//----- nvinfo : EIATTR_FRAME_SIZE
	.align		4
.L_15:
        /*000c*/ 	.byte	0x04, 0x11
        /*000e*/ 	.short	(.L_17 - .L_16)
	.align		4
.L_16:
        /*0010*/ 	.word	index@(_ZN7cutlass13device_kernelINS_4gemm6kernel13GemmUniversalIN4cute5tupleIJiiiiEEENS1_10collective13CollectiveMmaINS1_34MainloopSm90TmaGmmaWarpSpecializedILi2ENS5_IJNS4_1CILi2EEENSA_ILi1EEESC_EEENS1_35KernelTmaWarpSpecializedCooperativeEEENS5_IJNSA_ILi384EEENSA_ILi240EEENSA_ILi64EEEEEENS_10bfloat16_tENS5_IJlSC_lEEESK_SL_NS4_8TiledMMAINS4_8MMA_AtomIJNS4_4SM904GMMA27MMA_64x16x16_F32BF16BF16_SSILNSP_5MajorE0ELSR_0ELNSP_7ScaleInE1ELSS_1EEEEEENS4_6LayoutISD_NS5_IJSC_NSA_ILi0EEESW_EEEEENS5_IJNS4_10UnderscoreESZ_SZ_EEEEENS4_13SM90_TMA_LOADENS4_14ComposedLayoutINS4_7SwizzleILi3ELi4ELi3EEENS4_18smem_ptr_flag_bitsILi16EEENSV_INS5_IJNSA_ILi8EEESI_EEENS5_IJSI_SC_EEEEEEEvNS4_8identityENS4_23SM90_TMA_LOAD_MULTICASTES1C_vS1D_EENS_8epilogue10collective6detail29Sm90TmaWarpSpecializedAdapterINS1H_15DefaultEpilogueISK_SL_SL_NS1G_6thread17LinearCombinationISK_Li1EffLNS1L_9ScaleType4KindE0ELNS_15FloatRoundStyleE2ESK_EENS1_15EpilogueDefaultEEEEEvvEEEEvNT_6ParamsE)
        /*0014*/ 	.word	0x00000870


	//----- nvinfo : EIATTR_MIN_STACK_SIZE
	.align		4
.L_17:
        /*0018*/ 	.byte	0x04, 0x12
        /*001a*/ 	.short	(.L_19 - .L_18)
	.align		4
.L_18:
        /*001c*/ 	.word	index@(_ZN7cutlass13device_kernelINS_4gemm6kernel13GemmUniversalIN4cute5tupleIJiiiiEEENS1_10collective13CollectiveMmaINS1_34MainloopSm90TmaGmmaWarpSpecializedILi2ENS5_IJNS4_1CILi2EEENSA_ILi1EEESC_EEENS1_35KernelTmaWarpSpecializedCooperativeEEENS5_IJNSA_ILi384EEENSA_ILi240EEENSA_ILi64EEEEEENS_10bfloat16_tENS5_IJlSC_lEEESK_SL_NS4_8TiledMMAINS4_8MMA_AtomIJNS4_4SM904GMMA27MMA_64x16x16_F32BF16BF16_SSILNSP_5MajorE0ELSR_0ELNSP_7ScaleInE1ELSS_1EEEEEENS4_6LayoutISD_NS5_IJSC_NSA_ILi0EEESW_EEEEENS5_IJNS4_10UnderscoreESZ_SZ_EEEEENS4_13SM90_TMA_LOADENS4_14ComposedLayoutINS4_7SwizzleILi3ELi4ELi3EEENS4_18smem_ptr_flag_bitsILi16EEENSV_INS5_IJNSA_ILi8EEESI_EEENS5_IJSI_SC_EEEEEEEvNS4_8identityENS4_23SM90_TMA_LOAD_MULTICASTES1C_vS1D_EENS_8epilogue10collective6detail29Sm90TmaWarpSpecializedAdapterINS1H_15DefaultEpilogueISK_SL_SL_NS1G_6thread17LinearCombinationISK_Li1EffLNS1L_9ScaleType4KindE0ELNS_15FloatRoundStyleE2ESK_EENS1_15EpilogueDefaultEEEEEvvEEEEvNT_6ParamsE)
        /*0020*/ 	.word	0x00000870
.L_19:


//--------------------- .nv.compat                --------------------------
	.section	.nv.compat,"",@"SHT_CUDA_COMPAT_INFO"
	.align	4
        /*0000*/ 	.byte	0x02, 0x09, 0x01, 0x00, 0x02, 0x02, 0x04, 0x00, 0x02, 0x05, 0x05, 0x00, 0x03, 0x07, 0x01, 0x01
        /*0010*/ 	.byte	0x02, 0x03, 0x01, 0x00, 0x02, 0x06, 0x01, 0x00, 0x04, 0x0b, 0x08, 0x00, 0x00, 0x00, 0x00, 0x00
        /*0020*/ 	.byte	0x00, 0x00, 0x00, 0x00


//--------------------- .nv.info._ZN7cutlass13device_kernelINS_4gemm6kernel13GemmUniversalIN4cute5tupleIJiiiiEEENS1_10collective13CollectiveMmaINS1_34MainloopSm90TmaGmmaWarpSpecializedILi2ENS5_IJNS4_1CILi2EEENSA_ILi1EEESC_EEENS1_35KernelTmaWarpSpecializedCooperativeEEENS5_IJNSA_ILi384EEENSA_ILi240EEENSA_ILi64EEEEEENS_10bfloat16_tENS5_IJlSC_lEEESK_SL_NS4_8TiledMMAINS4_8MMA_AtomIJNS4_4SM904GMMA27MMA_64x16x16_F32BF16BF16_SSILNSP_5MajorE0ELSR_0ELNSP_7ScaleInE1ELSS_1EEEEEENS4_6LayoutISD_NS5_IJSC_NSA_ILi0EEESW_EEEEENS5_IJNS4_10UnderscoreESZ_SZ_EEEEENS4_13SM90_TMA_LOADENS4_14ComposedLayoutINS4_7SwizzleILi3ELi4ELi3EEENS4_18smem_ptr_flag_bitsILi16EEENSV_INS5_IJNSA_ILi8EEESI_EEENS5_IJSI_SC_EEEEEEEvNS4_8identityENS4_23SM90_TMA_LOAD_MULTICASTES1C_vS1D_EENS_8epilogue10collective6detail29Sm90TmaWarpSpecializedAdapterINS1H_15DefaultEpilogueISK_SL_SL_NS1G_6thread17LinearCombinationISK_Li1EffLNS1L_9ScaleType4KindE0ELNS_15FloatRoundStyleE2ESK_EENS1_15EpilogueDefaultEEEEEvvEEEEvNT_6ParamsE --------------------------
	.section	.nv.info._ZN7cutlass13device_kernelINS_4gemm6kernel13GemmUniversalIN4cute5tupleIJiiiiEEENS1_10collective13CollectiveMmaINS1_34MainloopSm90TmaGmmaWarpSpecializedILi2ENS5_IJNS4_1CILi2EEENSA_ILi1EEESC_EEENS1_35KernelTmaWarpSpecializedCooperativeEEENS5_IJNSA_ILi384EEENSA_ILi240EEENSA_ILi64EEEEEENS_10bfloat16_tENS5_IJlSC_lEEESK_SL_NS4_8TiledMMAINS4_8MMA_AtomIJNS4_4SM904GMMA27MMA_64x16x16_F32BF16BF16_SSILNSP_5MajorE0ELSR_0ELNSP_7ScaleInE1ELSS_1EEEEEENS4_6LayoutISD_NS5_IJSC_NSA_ILi0EEESW_EEEEENS5_IJNS4_10UnderscoreESZ_SZ_EEEEENS4_13SM90_TMA_LOADENS4_14ComposedLayoutINS4_7SwizzleILi3ELi4ELi3EEENS4_18smem_ptr_flag_bitsILi16EEENSV_INS5_IJNSA_ILi8EEESI_EEENS5_IJSI_SC_EEEEEEEvNS4_8identityENS4_23SM90_TMA_LOAD_MULTICASTES1C_vS1D_EENS_8epilogue10collective6detail29Sm90TmaWarpSpecializedAdapterINS1H_15DefaultEpilogueISK_SL_SL_NS1G_6thread17LinearCombinationISK_Li1EffLNS1L_9ScaleType4KindE0ELNS_15FloatRoundStyleE2ESK_EENS1_15EpilogueDefaultEEEEEvvEEEEvNT_6ParamsE,"",@"SHT_CUDA_INFO"
	.sectionflags	@""
	.align	4


	//----- nvinfo : EIATTR_CUDA_API_VERSION
	.align		4
        /*0000*/ 	.byte	0x04, 0x37
        /*0002*/ 	.short	(.L_21 - .L_20)
.L_20:
        /*0004*/ 	.word	0x00000082


	//----- nvinfo : EIATTR_KPARAM_INFO
	.align		4
.L_21:
        /*0008*/ 	.byte	0x04, 0x17
        /*000a*/ 	.short	(.L_23 - .L_22)
.L_22:
        /*000c*/ 	.word	0x00000000
        /*0010*/ 	.short	0x0000
        /*0012*/ 	.short	0x0070
        /*0014*/ 	.byte	0x00, 0xf0, 0x01, 0x10


	//----- nvinfo : EIATTR_SPARSE_MMA_MASK
	.align		4
.L_23:
        /*0018*/ 	.byte	0x03, 0x50
        /*001a*/ 	.short	0x0000


	//----- nvinfo : EIATTR_MAXREG_COUNT
	.align		4
        /*001c*/ 	.byte	0x03, 0x1b
        /*001e*/ 	.short	0x00a8


	//----- nvinfo : EIATTR_NUM_BARRIERS
	.align		4
        /*0020*/ 	.byte	0x02, 0x4c
        /*0022*/ 	.byte	0x01
	.zero		1


	//----- nvinfo : EIATTR_EXTERNS
	.align		4
        /*0024*/ 	.byte	0x04, 0x0f
        /*0026*/ 	.short	(.L_25 - .L_24)


	//   ....[0]....
	.align		4
.L_24:
        /*0028*/ 	.word	index@(__assertfail)


	//----- nvinfo : EIATTR_ANNOTATIONS
	.align		4
.L_25:
        /*002c*/ 	.byte	0x04, 0x55
        /*002e*/ 	.short	(.L_27 - .L_26)


	//   ....[0]....
.L_26:
        /*0030*/ 	.word	0x00000001
        /*0034*/ 	.byte	0x50, 0x02, 0x00, 0x00, 0x01, 0x00, 0x00, 0x00, 0xf0, 0x06, 0x00, 0x00, 0x01, 0x00, 0x00, 0x00
        /* <DEDUP_REMOVED lines=1367> */
        /*55b4*/ 	.byte	0xc0, 0x2e, 0x03, 0x00, 0x01, 0x00, 0x00, 0x00, 0xd0, 0x34, 0x03, 0x00


	//----- nvinfo : EIATTR_MERCURY_ISA_VERSION
	.align		4
.L_27:
        /*55c0*/ 	.byte	0x03, 0x5f
        /*55c2*/ 	.short	0x0101


	//----- nvinfo : EIATTR_INT_WARP_WIDE_INSTR_OFFSETS
	.align		4
        /*55c4*/ 	.byte	0x04, 0x31
        /*55c6*/ 	.short	(.L_29 - .L_28)


	//   ....[0]....
.L_28:
        /*55c8*/ 	.word	0x00000530


	//   ....[1]....
        /*55cc*/ 	.word	0x00000560


	//   ....[2]....
        /*55d0*/ 	.word	0x000006c0


	//----- nvinfo : EIATTR_COOP_GROUP_MASK_REGIDS
	.align		4
.L_29:
        /*55d4*/ 	.byte	0x04, 0x29
        /*55d6*/ 	.short	(.L_31 - .L_30)


	//   ....[0]....
.L_30:
        /*55d8*/ 	.word	0xffffffff


	//   ....[1]....
        /*55dc*/ 	.word	0xffffffff


	//   ....[2]....
        /*55e0*/ 	.word	0xffffffff


	//   ....[3]....
        /*55e4*/ 	.word	0xffffffff


	//   ....[4]....
        /*55e8*/ 	.word	0xffffffff


	//   ....[5]....
        /*55ec*/ 	.word	0xffffffff


	//----- nvinfo : EIATTR_COOP_GROUP_INSTR_OFFSETS
	.align		4
.L_31:
        /*55f0*/ 	.byte	0x04, 0x28
        /*55f2*/ 	.short	(.L_33 - .L_32)


	//   ....[0]....
.L_32:
        /*55f4*/ 	.word	0x00000070


	//   ....[1]....
        /*55f8*/ 	.word	0x00000080


	//   ....[2]....
        /*55fc*/ 	.word	0x000001b0


	//   ....[3]....
        /*5600*/ 	.word	0x000003a0


	//   ....[4]....
        /*5604*/ 	.word	0x00000820


	//   ....[5]....
        /*5608*/ 	.word	0x00001450


	//----- nvinfo : EIATTR_REG_RECONFIG
	.align		4
.L_33:
        /*560c*/ 	.byte	0x01, 0x54
	.zero		2


	//----- nvinfo : EIATTR_SYSCALL_OFFSETS
	.align		4
        /*5610*/ 	.byte	0x04, 0x46
        /*5612*/ 	.short	(.L_35 - .L_34)


	//   ....[0]....
.L_34:
        /*5614*/ 	.word	0x00001600


	//----- nvinfo : EIATTR_MBARRIER_INSTR_OFFSETS
	.align		4
.L_35:
        /*5618*/ 	.byte	0x04, 0x39
        /*561a*/ 	.short	(.L_37 - .L_36)


	//   ....[0]....
.L_36:
        /*561c*/ 	.word	0x00000340
        /*5620*/ 	.word	0x000000ff
        /*5624*/ 	.word	0x00000000
        /*5628*/ 	.short	0x0100
        /*562a*/ 	.byte	0x09
	.zero		1


	//   ....[1]....
        /*562c*/ 	.word	0x00000350
        /*5630*/ 	.word	0x000000ff
        /*5634*/ 	.word	0x00000010
        /*5638*/ 	.short	0x0100
        /*563a*/ 	.byte	0x09
	.zero		1


	//   ....[2]....
        /*563c*/ 	.word	0x00000360
        /*5640*/ 	.word	0x000000ff
        /*5644*/ 	.word	0x00000008
        /*5648*/ 	.short	0x0100
        /*564a*/ 	.byte	0x09
	.zero		1


	//   ....[3]....
        /*564c*/ 	.word	0x00000370
        /*5650*/ 	.word	0x000000ff
        /*5654*/ 	.word	0x00000018
        /*5658*/ 	.short	0x0100
        /*565a*/ 	.byte	0x09
	.zero		1


	//   ....[4]....
        /*565c*/ 	.word	0x00000750
        /*5660*/ 	.word	0x000000ff
        /*5664*/ 	.word	0x00000030
        /*5668*/ 	.short	0x0100
        /*566a*/ 	.byte	0x06
	.zero		1


	//   ....[5]....
        /*566c*/ 	.word	0x000007c0
        /*5670*/ 	.word	0x000000ff
        /*5674*/ 	.word	0x00000038
        /*5678*/ 	.short	0x0100
        /*567a*/ 	.byte	0x06
	.zero		1


	//   ....[6]....
        /*567c*/ 	.word	0x00001710
        /*5680*/ 	.word	0x00000003
        /*5684*/ 	.word	0x00000000
        /*5688*/ 	.short	0x010a
        /*568a*/ 	.byte	0x3f
	.zero		1


	//   ....[7]....
        /*568c*/ 	.word	0x00001750
        /*5690*/ 	.word	0x00000003
        /*5694*/ 	.word	0x00000000
        /*5698*/ 	.short	0x010a
        /*569a*/ 	.byte	0x3f
	.zero		1


	//   ....[8]....
        /*569c*/ 	.word	0x0000bb30
        /*56a0*/ 	.word	0x000000ff
        /*56a4*/ 	.word	0x00000000
        /*56a8*/ 	.short	0x010a
        /*56aa*/ 	.byte	0x04
	.zero		1


	//   ....[9]....
        /*56ac*/ 	.word	0x0000bb70
        /*56b0*/ 	.word	0x000000ff
        /*56b4*/ 	.word	0x00000000
        /*56b8*/ 	.short	0x010a
        /*56ba*/ 	.byte	0x04
	.zero		1


	//   ....[10]....
        /*56bc*/ 	.word	0x00015690
        /*56c0*/ 	.word	0x00000004
        /*56c4*/ 	.word	0x00000000
        /*56c8*/ 	.short	0x0101
        /*56ca*/ 	.byte	0x3f
	.zero		1


	//   ....[11]....
        /*56cc*/ 	.word	0x00015930
        /*56d0*/ 	.word	0x00000000
        /*56d4*/ 	.word	0x00000000
        /*56d8*/ 	.short	0x0101
        /*56da*/ 	.byte	0x3f
	.zero		1


	//   ....[12]....
        /*56dc*/ 	.word	0x00032a10
        /*56e0*/ 	.word	0x0000000c
        /*56e4*/ 	.word	0x00000010
        /*56e8*/ 	.short	0x010a
        /*56ea*/ 	.byte	0x3f
	.zero		1


	//   ....[13]....
        /*56ec*/ 	.word	0x00032e40
        /*56f0*/ 	.word	0x00000002
        /*56f4*/ 	.word	0x00000038
        /*56f8*/ 	.short	0x0101
        /*56fa*/ 	.byte	0x3f
	.zero		1


	//   ....[14]....
        /*56fc*/ 	.word	0x000335a0
        /*5700*/ 	.word	0x00000005
        /*5704*/ 	.word	0x00000000
        /*5708*/ 	.short	0x010a
        /*570a*/ 	.byte	0x3f
	.zero		1


	//   ....[15]....
        /*570c*/ 	.word	0x00033630
        /*5710*/ 	.word	0x00000003
        /*5714*/ 	.word	0x00000000
        /*5718*/ 	.short	0x010a
        /*571a*/ 	.byte	0x3f
	.zero		1


	//   ....[16]....
        /*571c*/ 	.word	0x00033690
        /*5720*/ 	.word	0x00000003
        /*5724*/ 	.word	0x00000000
        /*5728*/ 	.short	0x010a
        /*572a*/ 	.byte	0x3f
	.zero		1


	//   ....[17]....
        /*572c*/ 	.word	0x000336f0
        /*5730*/ 	.word	0x00000006
        /*5734*/ 	.word	0x00000000
        /*5738*/ 	.short	0x010a
        /*573a*/ 	.byte	0x3f
	.zero		1


	//   ....[18]....
        /*573c*/ 	.word	0x000337c0
        /*5740*/ 	.word	0x0000000c
        /*5744*/ 	.word	0x00000010
        /*5748*/ 	.short	0x010a
        /*574a*/ 	.byte	0x3f
	.zero		1


	//   ....[19]....
        /*574c*/ 	.word	0x00033890
        /*5750*/ 	.word	0x00000005
        /*5754*/ 	.word	0x00000000
        /*5758*/ 	.short	0x010a
        /*575a*/ 	.byte	0x3f
	.zero		1


	//----- nvinfo : EIATTR_NUM_MBARRIERS
	.align		4
.L_37:
        /*575c*/ 	.byte	0x03, 0x38
        /*575e*/ 	.short	0x0006


	//----- nvinfo : EIATTR_EXIT_INSTR_OFFSETS
	.align		4
        /*5760*/ 	.byte	0x04, 0x1c
        /*5762*/ 	.short	(.L_39 - .L_38)


	//   ....[0]....
.L_38:
        /*5764*/ 	.word	0x000009f0


	//   ....[1]....
        /*5768*/ 	.word	0x00001300


	//   ....[2]....
        /*576c*/ 	.word	0x000320f0


	//   ....[3]....
        /*5770*/ 	.word	0x000326a0


	//   ....[4]....
        /*5774*/ 	.word	0x00033680


	//----- nvinfo : EIATTR_MAX_THREADS
	.align		4
.L_39:
        /*5778*/ 	.byte	0x04, 0x05
        /*577a*/ 	.short	(.L_41 - .L_40)
.L_40:
        /*577c*/ 	.word	0x00000180
        /*5780*/ 	.word	0x00000001
        /*5784*/ 	.word	0x00000001


	//----- nvinfo : EIATTR_CRS_STACK_SIZE
	.align		4
.L_41:
        /*5788*/ 	.byte	0x04, 0x1e
        /*578a*/ 	.short	(.L_43 - .L_42)
.L_42:
        /*578c*/ 	.word	0x00000000


	//----- nvinfo : EIATTR_CBANK_PARAM_SIZE
	.align		4
.L_43:
        /*5790*/ 	.byte	0x03, 0x19
        /*5792*/ 	.short	0x0470


	//----- nvinfo : EIATTR_PARAM_CBANK
	.align		4
        /*5794*/ 	.byte	0x04, 0x0a
        /*5796*/ 	.short	(.L_45 - .L_44)
	.align		4
.L_44:
        /*5798*/ 	.word	index@(.nv.constant0._ZN7cutlass13device_kernelINS_4gemm6kernel13GemmUniversalIN4cute5tupleIJiiiiEEENS1_10collective13CollectiveMmaINS1_34MainloopSm90TmaGmmaWarpSpecializedILi2ENS5_IJNS4_1CILi2EEENSA_ILi1EEESC_EEENS1_35KernelTmaWarpSpecializedCooperativeEEENS5_IJNSA_ILi384EEENSA_ILi240EEENSA_ILi64EEEEEENS_10bfloat16_tENS5_IJlSC_lEEESK_SL_NS4_8TiledMMAINS4_8MMA_AtomIJNS4_4SM904GMMA27MMA_64x16x16_F32BF16BF16_SSILNSP_5MajorE0ELSR_0ELNSP_7ScaleInE1ELSS_1EEEEEENS4_6LayoutISD_NS5_IJSC_NSA_ILi0EEESW_EEEEENS5_IJNS4_10UnderscoreESZ_SZ_EEEEENS4_13SM90_TMA_LOADENS4_14ComposedLayoutINS4_7SwizzleILi3ELi4ELi3EEENS4_18smem_ptr_flag_bitsILi16EEENSV_INS5_IJNSA_ILi8EEESI_EEENS5_IJSI_SC_EEEEEEEvNS4_8identityENS4_23SM90_TMA_LOAD_MULTICASTES1C_vS1D_EENS_8epilogue10collective6detail29Sm90TmaWarpSpecializedAdapterINS1H_15DefaultEpilogueISK_SL_SL_NS1G_6thread17LinearCombinationISK_Li1EffLNS1L_9ScaleType4KindE0ELNS_15FloatRoundStyleE2ESK_EENS1_15EpilogueDefaultEEEEEvvEEEEvNT_6ParamsE)
        /*579c*/ 	.short	0x0210
        /*579e*/ 	.short	0x0470


	//----- nvinfo : EIATTR_SW_WAR
	.align		4
.L_45:
        /*57a0*/ 	.byte	0x04, 0x36
        /*57a2*/ 	.short	(.L_47 - .L_46)
.L_46:
        /*57a4*/ 	.word	0x00000008
.L_47:


//--------------------- .nv.callgraph             --------------------------
	.section	.nv.callgraph,"",@"SHT_CUDA_CALLGRAPH"
	.align	4
	.sectionentsize	8
	.align		4
        /*0000*/ 	.word	0x00000000
	.align		4
        /*0004*/ 	.word	0xffffffff
	.align		4
        /*0008*/ 	.word	index@(_ZN7cutlass13device_kernelINS_4gemm6kernel13GemmUniversalIN4cute5tupleIJiiiiEEENS1_10collective13CollectiveMmaINS1_34MainloopSm90TmaGmmaWarpSpecializedILi2ENS5_IJNS4_1CILi2EEENSA_ILi1EEESC_EEENS1_35KernelTmaWarpSpecializedCooperativeEEENS5_IJNSA_ILi384EEENSA_ILi240EEENSA_ILi64EEEEEENS_10bfloat16_tENS5_IJlSC_lEEESK_SL_NS4_8TiledMMAINS4_8MMA_AtomIJNS4_4SM904GMMA27MMA_64x16x16_F32BF16BF16_SSILNSP_5MajorE0ELSR_0ELNSP_7ScaleInE1ELSS_1EEEEEENS4_6LayoutISD_NS5_IJSC_NSA_ILi0EEESW_EEEEENS5_IJNS4_10UnderscoreESZ_SZ_EEEEENS4_13SM90_TMA_LOADENS4_14ComposedLayoutINS4_7SwizzleILi3ELi4ELi3EEENS4_18smem_ptr_flag_bitsILi16EEENSV_INS5_IJNSA_ILi8EEESI_EEENS5_IJSI_SC_EEEEEEEvNS4_8identityENS4_23SM90_TMA_LOAD_MULTICASTES1C_vS1D_EENS_8epilogue10collective6detail29Sm90TmaWarpSpecializedAdapterINS1H_15DefaultEpilogueISK_SL_SL_NS1G_6thread17LinearCombinationISK_Li1EffLNS1L_9ScaleType4KindE0ELNS_15FloatRoundStyleE2ESK_EENS1_15EpilogueDefaultEEEEEvvEEEEvNT_6ParamsE)
	.align		4
        /*000c*/ 	.word	index@(__assertfail)
	.align		4
        /*0010*/ 	.word	0x00000000
	.align		4
        /*0014*/ 	.word	0xfffffffe
	.align		4
        /*0018*/ 	.word	0x00000000
	.align		4
        /*001c*/ 	.word	0xfffffffd
	.align		4
        /*0020*/ 	.word	0x00000000
	.align		4
        /*0024*/ 	.word	0xfffffffc


//--------------------- .nv.constant4             --------------------------
	.section	.nv.constant4,"a",@progbits
	.align	8
	.align		8
.nv.constant4:
        /*0000*/ 	.dword	__assertfail
	.align		8
        /*0008*/ 	.dword	__unnamed_1
	.align		8
        /*0010*/ 	.dword	_ZN39_INTERNAL_3769d8e9_4_k_cu_c728cb8d_78154cuda3std3__45__cpo5beginE
	.align		8
        /*0018*/ 	.dword	_ZN39_INTERNAL_3769d8e9_4_k_cu_c728cb8d_78154cuda3std3__45__cpo3endE
	.align		8
        /*0020*/ 	.dword	_ZN39_INTERNAL_3769d8e9_4_k_cu_c728cb8d_78154cuda3std3__45__cpo6cbeginE
	.align		8
        /*0028*/ 	.dword	_ZN39_INTERNAL_3769d8e9_4_k_cu_c728cb8d_78154cuda3std3__45__cpo4cendE
	.align		8
        /*0030*/ 	.dword	_ZN39_INTERNAL_3769d8e9_4_k_cu_c728cb8d_78154cuda3std3__441_GLOBAL__N__3769d8e9_4_k_cu_c728cb8d_78156ignoreE
	.align		8
        /*0038*/ 	.dword	_ZN39_INTERNAL_3769d8e9_4_k_cu_c728cb8d_78154cuda3std3__419piecewise_constructE
	.align		8
        /*0040*/ 	.dword	_ZN39_INTERNAL_3769d8e9_4_k_cu_c728cb8d_78154cuda3std3__48in_placeE
	.align		8
        /*0048*/ 	.dword	_ZN39_INTERNAL_3769d8e9_4_k_cu_c728cb8d_78154cuda3std6ranges3__45__cpo4swapE
	.align		8
        /*0050*/ 	.dword	_ZN39_INTERNAL_3769d8e9_4_k_cu_c728cb8d_78154cuda3std6ranges3__45__cpo9iter_moveE
	.align		8
        /*0058*/ 	.dword	_ZN39_INTERNAL_3769d8e9_4_k_cu_c728cb8d_78154cute7productE
	.align		8
        /*0060*/ 	.dword	_ZN39_INTERNAL_3769d8e9_4_k_cu_c728cb8d_78154cute1_E
	.align		8
        /*0068*/ 	.dword	$str$22
	.align		8
        /*0070*/ 	.dword	$str$23


//--------------------- .text._ZN7cutlass13device_kernelINS_4gemm6kernel13GemmUniversalIN4cute5tupleIJiiiiEEENS1_10collective13CollectiveMmaINS1_34MainloopSm90TmaGmmaWarpSpecializedILi2ENS5_IJNS4_1CILi2EEENSA_ILi1EEESC_EEENS1_35KernelTmaWarpSpecializedCooperativeEEENS5_IJNSA_ILi384EEENSA_ILi240EEENSA_ILi64EEEEEENS_10bfloat16_tENS5_IJlSC_lEEESK_SL_NS4_8TiledMMAINS4_8MMA_AtomIJNS4_4SM904GMMA27MMA_64x16x16_F32BF16BF16_SSILNSP_5MajorE0ELSR_0ELNSP_7ScaleInE1ELSS_1EEEEEENS4_6LayoutISD_NS5_IJSC_NSA_ILi0EEESW_EEEEENS5_IJNS4_10UnderscoreESZ_SZ_EEEEENS4_13SM90_TMA_LOADENS4_14ComposedLayoutINS4_7SwizzleILi3ELi4ELi3EEENS4_18smem_ptr_flag_bitsILi16EEENSV_INS5_IJNSA_ILi8EEESI_EEENS5_IJSI_SC_EEEEEEEvNS4_8identityENS4_23SM90_TMA_LOAD_MULTICASTES1C_vS1D_EENS_8epilogue10collective6detail29Sm90TmaWarpSpecializedAdapterINS1H_15DefaultEpilogueISK_SL_SL_NS1G_6thread17LinearCombinationISK_Li1EffLNS1L_9ScaleType4KindE0ELNS_15FloatRoundStyleE2ESK_EENS1_15EpilogueDefaultEEEEEvvEEEEvNT_6ParamsE --------------------------
	.section	.text._ZN7cutlass13device_kernelINS_4gemm6kernel13GemmUniversalIN4cute5tupleIJiiiiEEENS1_10collective13CollectiveMmaINS1_34MainloopSm90TmaGmmaWarpSpecializedILi2ENS5_IJNS4_1CILi2EEENSA_ILi1EEESC_EEENS1_35KernelTmaWarpSpecializedCooperativeEEENS5_IJNSA_ILi384EEENSA_ILi240EEENSA_ILi64EEEEEENS_10bfloat16_tENS5_IJlSC_lEEESK_SL_NS4_8TiledMMAINS4_8MMA_AtomIJNS4_4SM904GMMA27MMA_64x16x16_F32BF16BF16_SSILNSP_5MajorE0ELSR_0ELNSP_7ScaleInE1ELSS_1EEEEEENS4_6LayoutISD_NS5_IJSC_NSA_ILi0EEESW_EEEEENS5_IJNS4_10UnderscoreESZ_SZ_EEEEENS4_13SM90_TMA_LOADENS4_14ComposedLayoutINS4_7SwizzleILi3ELi4ELi3EEENS4_18smem_ptr_flag_bitsILi16EEENSV_INS5_IJNSA_ILi8EEESI_EEENS5_IJSI_SC_EEEEEEEvNS4_8identityENS4_23SM90_TMA_LOAD_MULTICASTES1C_vS1D_EENS_8epilogue10collective6detail29Sm90TmaWarpSpecializedAdapterINS1H_15DefaultEpilogueISK_SL_SL_NS1G_6thread17LinearCombinationISK_Li1EffLNS1L_9ScaleType4KindE0ELNS_15FloatRoundStyleE2ESK_EENS1_15EpilogueDefaultEEEEEvvEEEEvNT_6ParamsE,"ax",@progbits
	.align	128
.text._ZN7cutlass13device_kernelINS_4gemm6kernel13GemmUniversalIN4cute5tupleIJiiiiEEENS1_10collective13CollectiveMmaINS1_34MainloopSm90TmaGmmaWarpSpecializedILi2ENS5_IJNS4_1CILi2EEENSA_ILi1EEESC_EEENS1_35KernelTmaWarpSpecializedCooperativeEEENS5_IJNSA_ILi384EEENSA_ILi240EEENSA_ILi64EEEEEENS_10bfloat16_tENS5_IJlSC_lEEESK_SL_NS4_8TiledMMAINS4_8MMA_AtomIJNS4_4SM904GMMA27MMA_64x16x16_F32BF16BF16_SSILNSP_5MajorE0ELSR_0ELNSP_7ScaleInE1ELSS_1EEEEEENS4_6LayoutISD_NS5_IJSC_NSA_ILi0EEESW_EEEEENS5_IJNS4_10UnderscoreESZ_SZ_EEEEENS4_13SM90_TMA_LOADENS4_14ComposedLayoutINS4_7SwizzleILi3ELi4ELi3EEENS4_18smem_ptr_flag_bitsILi16EEENSV_INS5_IJNSA_ILi8EEESI_EEENS5_IJSI_SC_EEEEEEEvNS4_8identityENS4_23SM90_TMA_LOAD_MULTICASTES1C_vS1D_EENS_8epilogue10collective6detail29Sm90TmaWarpSpecializedAdapterINS1H_15DefaultEpilogueISK_SL_SL_NS1G_6thread17LinearCombinationISK_Li1EffLNS1L_9ScaleType4KindE0ELNS_15FloatRoundStyleE2ESK_EENS1_15EpilogueDefaultEEEEEvvEEEEvNT_6ParamsE:
        .type           _ZN7cutlass13device_kernelINS_4gemm6kernel13GemmUniversalIN4cute5tupleIJiiiiEEENS1_10collective13CollectiveMmaINS1_34MainloopSm90TmaGmmaWarpSpecializedILi2ENS5_IJNS4_1CILi2EEENSA_ILi1EEESC_EEENS1_35KernelTmaWarpSpecializedCooperativeEEENS5_IJNSA_ILi384EEENSA_ILi240EEENSA_ILi64EEEEEENS_10bfloat16_tENS5_IJlSC_lEEESK_SL_NS4_8TiledMMAINS4_8MMA_AtomIJNS4_4SM904GMMA27MMA_64x16x16_F32BF16BF16_SSILNSP_5MajorE0ELSR_0ELNSP_7ScaleInE1ELSS_1EEEEEENS4_6LayoutISD_NS5_IJSC_NSA_ILi0EEESW_EEEEENS5_IJNS4_10UnderscoreESZ_SZ_EEEEENS4_13SM90_TMA_LOADENS4_14ComposedLayoutINS4_7SwizzleILi3ELi4ELi3EEENS4_18smem_ptr_flag_bitsILi16EEENSV_INS5_IJNSA_ILi8EEESI_EEENS5_IJSI_SC_EEEEEEEvNS4_8identityENS4_23SM90_TMA_LOAD_MULTICASTES1C_vS1D_EENS_8epilogue10collective6detail29Sm90TmaWarpSpecializedAdapterINS1H_15DefaultEpilogueISK_SL_SL_NS1G_6thread17LinearCombinationISK_Li1EffLNS1L_9ScaleType4KindE0ELNS_15FloatRoundStyleE2ESK_EENS1_15EpilogueDefaultEEEEEvvEEEEvNT_6ParamsE,@function
        .size           _ZN7cutlass13device_kernelINS_4gemm6kernel13GemmUniversalIN4cute5tupleIJiiiiEEENS1_10collective13CollectiveMmaINS1_34MainloopSm90TmaGmmaWarpSpecializedILi2ENS5_IJNS4_1CILi2EEENSA_ILi1EEESC_EEENS1_35KernelTmaWarpSpecializedCooperativeEEENS5_IJNSA_ILi384EEENSA_ILi240EEENSA_ILi64EEEEEENS_10bfloat16_tENS5_IJlSC_lEEESK_SL_NS4_8TiledMMAINS4_8MMA_AtomIJNS4_4SM904GMMA27MMA_64x16x16_F32BF16BF16_SSILNSP_5MajorE0ELSR_0ELNSP_7ScaleInE1ELSS_1EEEEEENS4_6LayoutISD_NS5_IJSC_NSA_ILi0EEESW_EEEEENS5_IJNS4_10UnderscoreESZ_SZ_EEEEENS4_13SM90_TMA_LOADENS4_14ComposedLayoutINS4_7SwizzleILi3ELi4ELi3EEENS4_18smem_ptr_flag_bitsILi16EEENSV_INS5_IJNSA_ILi8EEESI_EEENS5_IJSI_SC_EEEEEEEvNS4_8identityENS4_23SM90_TMA_LOAD_MULTICASTES1C_vS1D_EENS_8epilogue10collective6detail29Sm90TmaWarpSpecializedAdapterINS1H_15DefaultEpilogueISK_SL_SL_NS1G_6thread17LinearCombinationISK_Li1EffLNS1L_9ScaleType4KindE0ELNS_15FloatRoundStyleE2ESK_EENS1_15EpilogueDefaultEEEEEvvEEEEvNT_6ParamsE,(.L_x_779 - _ZN7cutlass13device_kernelINS_4gemm6kernel13GemmUniversalIN4cute5tupleIJiiiiEEENS1_10collective13CollectiveMmaINS1_34MainloopSm90TmaGmmaWarpSpecializedILi2ENS5_IJNS4_1CILi2EEENSA_ILi1EEESC_EEENS1_35KernelTmaWarpSpecializedCooperativeEEENS5_IJNSA_ILi384EEENSA_ILi240EEENSA_ILi64EEEEEENS_10bfloat16_tENS5_IJlSC_lEEESK_SL_NS4_8TiledMMAINS4_8MMA_AtomIJNS4_4SM904GMMA27MMA_64x16x16_F32BF16BF16_SSILNSP_5MajorE0ELSR_0ELNSP_7ScaleInE1ELSS_1EEEEEENS4_6LayoutISD_NS5_IJSC_NSA_ILi0EEESW_EEEEENS5_IJNS4_10UnderscoreESZ_SZ_EEEEENS4_13SM90_TMA_LOADENS4_14ComposedLayoutINS4_7SwizzleILi3ELi4ELi3EEENS4_18smem_ptr_flag_bitsILi16EEENSV_INS5_IJNSA_ILi8EEESI_EEENS5_IJSI_SC_EEEEEEEvNS4_8identityENS4_23SM90_TMA_LOAD_MULTICASTES1C_vS1D_EENS_8epilogue10collective6detail29Sm90TmaWarpSpecializedAdapterINS1H_15DefaultEpilogueISK_SL_SL_NS1G_6thread17LinearCombinationISK_Li1EffLNS1L_9ScaleType4KindE0ELNS_15FloatRoundStyleE2ESK_EENS1_15EpilogueDefaultEEEEEvvEEEEvNT_6ParamsE)
        .other          _ZN7cutlass13device_kernelINS_4gemm6kernel13GemmUniversalIN4cute5tupleIJiiiiEEENS1_10collective13CollectiveMmaINS1_34MainloopSm90TmaGmmaWarpSpecializedILi2ENS5_IJNS4_1CILi2EEENSA_ILi1EEESC_EEENS1_35KernelTmaWarpSpecializedCooperativeEEENS5_IJNSA_ILi384EEENSA_ILi240EEENSA_ILi64EEEEEENS_10bfloat16_tENS5_IJlSC_lEEESK_SL_NS4_8TiledMMAINS4_8MMA_AtomIJNS4_4SM904GMMA27MMA_64x16x16_F32BF16BF16_SSILNSP_5MajorE0ELSR_0ELNSP_7ScaleInE1ELSS_1EEEEEENS4_6LayoutISD_NS5_IJSC_NSA_ILi0EEESW_EEEEENS5_IJNS4_10UnderscoreESZ_SZ_EEEEENS4_13SM90_TMA_LOADENS4_14ComposedLayoutINS4_7SwizzleILi3ELi4ELi3EEENS4_18smem_ptr_flag_bitsILi16EEENSV_INS5_IJNSA_ILi8EEESI_EEENS5_IJSI_SC_EEEEEEEvNS4_8identityENS4_23SM90_TMA_LOAD_MULTICASTES1C_vS1D_EENS_8epilogue10collective6detail29Sm90TmaWarpSpecializedAdapterINS1H_15DefaultEpilogueISK_SL_SL_NS1G_6thread17LinearCombinationISK_Li1EffLNS1L_9ScaleType4KindE0ELNS_15FloatRoundStyleE2ESK_EENS1_15EpilogueDefaultEEEEEvvEEEEvNT_6ParamsE,@"STO_CUDA_ENTRY STV_DEFAULT"
_ZN7cutlass13device_kernelINS_4gemm6kernel13GemmUniversalIN4cute5tupleIJiiiiEEENS1_10collective13CollectiveMmaINS1_34MainloopSm90TmaGmmaWarpSpecializedILi2ENS5_IJNS4_1CILi2EEENSA_ILi1EEESC_EEENS1_35KernelTmaWarpSpecializedCooperativeEEENS5_IJNSA_ILi384EEENSA_ILi240EEENSA_ILi64EEEEEENS_10bfloat16_tENS5_IJlSC_lEEESK_SL_NS4_8TiledMMAINS4_8MMA_AtomIJNS4_4SM904GMMA27MMA_64x16x16_F32BF16BF16_SSILNSP_5MajorE0ELSR_0ELNSP_7ScaleInE1ELSS_1EEEEEENS4_6LayoutISD_NS5_IJSC_NSA_ILi0EEESW_EEEEENS5_IJNS4_10UnderscoreESZ_SZ_EEEEENS4_13SM90_TMA_LOADENS4_14ComposedLayoutINS4_7SwizzleILi3ELi4ELi3EEENS4_18smem_ptr_flag_bitsILi16EEENSV_INS5_IJNSA_ILi8EEESI_EEENS5_IJSI_SC_EEEEEEEvNS4_8identityENS4_23SM90_TMA_LOAD_MULTICASTES1C_vS1D_EENS_8epilogue10collective6detail29Sm90TmaWarpSpecializedAdapterINS1H_15DefaultEpilogueISK_SL_SL_NS1G_6thread17LinearCombinationISK_Li1EffLNS1L_9ScaleType4KindE0ELNS_15FloatRoundStyleE2ESK_EENS1_15EpilogueDefaultEEEEEvvEEEEvNT_6ParamsE:
[----:B------:R-:W0:Y:S02]  /*0000*/  LDC R1, c[0x0][0x28] ;  /* 0x00000a00ff017b82 */ /* 0x000e240000000800 */
[----:B0-----:R-:W-:Y:S01]  /*0010*/  VIADD R1, R1, 0xfffff790 ;  /* 0xfffff79001017836 */ /* 0x001fe20000000000 */
[----:B------:R-:W0:Y:S01]  /*0020*/  S2R R4, SR_TID.X ;  /* 0x0000000000047919 */ /* 0x000e220000002100 */
[----:B------:R-:W-:Y:S01]  /*0030*/  ELECT P0, URZ, PT ;  /* 0x00000000003f782f */ /* 0x000fe20003800000 */
[----:B------:R-:W-:Y:S01]  /*0040*/  BSSY B0, `(.L_x_0) ;  /* 0x0000015000007945 */ /* 0x000fe20003800000 */
[--C-:B0-----:R-:W-:Y:S02]  /*0050*/  SHF.R.U32.HI R0, RZ, 0x5, R4.reuse ;  /* 0x00000005ff007819 */ /* 0x101fe40000011604 */
[----:B------:R-:W-:-:S03]  /*0060*/  SHF.R.U32.HI R2, RZ, 0x7, R4 ;  /* 0x00000007ff027819 */ /* 0x000fc60000011604 */
[----:B------:R-:W0:Y:S04]  /*0070*/  SHFL.IDX PT, R3, R0, RZ, 0x1f ;  /* 0x00001fff00037589 */ /* 0x000e2800000e0000 */
[----:B------:R-:W1:Y:S01]  /*0080*/  SHFL.IDX PT, R2, R2, RZ, 0x1f ;  /* 0x00001fff02027589 */ /* 0x000e6200000e0000 */
[----:B0-----:R-:W-:Y:S02]  /*0090*/  R2UR UR4, R3 ;  /* 0x00000000030472ca */ /* 0x001fe400000e0000 */
[----:B-1----:R-:W-:-:S11]  /*00a0*/  R2UR UR6, R2 ;  /* 0x00000000020672ca */ /* 0x002fd600000e0000 */
[----:B------:R-:W-:Y:S02]  /*00b0*/  USHF.R.S32.HI UR5, URZ, 0x1f, UR4 ;  /* 0x0000001f3f057899 */ /* 0x000fe40008011404 */
[----:B------:R-:W-:Y:S02]  /*00c0*/  ISETP.NE.OR P0, PT, RZ, UR4, !P0 ;  /* 0x00000004ff007c0c */ /* 0x000fe4000c705670 */
[----:B------:R-:W-:-:S04]  /*00d0*/  ULEA.HI UR5, UR5, UR4, URZ, 0x2 ;  /* 0x0000000405057291 */ /* 0x000fc8000f8f103f */
[----:B------:R-:W-:-:S04]  /*00e0*/  ULOP3.LUT UR5, UR5, 0xfffffffc, URZ, 0xc0, !UPT ;  /* 0xfffffffc05057892 */ /* 0x000fc8000f8ec03f */
[----:B------:R-:W-:-:S03]  /*00f0*/  UIADD3 UR8, UR4, -UR5, URZ ;  /* 0x8000000504087290 */ /* 0x000fc6000fffe03f */
[----:B------:R-:W-:Y:S09]  /*0100*/  @P0 BRA `(.L_x_1) ;  /* 0x0000000000200947 */ /* 0x000ff20003800000 */
[----:B------:R-:W-:Y:S02]  /*0110*/  ULDC.64 UR4, c[0x0][0x198] ;  /* 0x0000660000047ab9 */ /* 0x000fe40000000a00 */
[----:B------:R-:W-:Y:S02]  /*0120*/  UIADD3 UR10, UP0, UR4, 0xf0, URZ ;  /* 0x000000f0040a7890 */ /* 0x000fe4000ff1e03f */
[----:B------:R-:W-:Y:S02]  /*0130*/  UIADD3 UR4, UP1, UR4, 0x1f0, URZ ;  /* 0x000001f004047890 */ /* 0x000fe4000ff3e03f */
[----:B------:R-:W-:Y:S02]  /*0140*/  UIADD3.X UR11, URZ, UR5, URZ, UP0, !UPT ;  /* 0x000000053f0b7290 */ /* 0x000fe400087fe43f */
[----:B------:R-:W-:-:S07]  /*0150*/  UIADD3.X UR5, URZ, UR5, URZ, UP1, !UPT ;  /* 0x000000053f057290 */ /* 0x000fce0008ffe43f */
[----:B------:R0:W-:Y:S02]  /*0160*/  UTMACCTL.PF [UR10] ;  /* 0x000000000a0079b9 */ /* 0x0001e40008040000 */
[----:B------:R0:W-:Y:S02]  /*0170*/  UTMACCTL.PF [UR4] ;  /* 0x00000000040079b9 */ /* 0x0001e40008040000 */
[----:B0-----:R-:W-:Y:S01]  /*0180*/  NOP ;  /* 0x0000000000007918 */ /* 0x001fe20000000000 */
.L_x_1:
[----:B------:R-:W-:Y:S05]  /*0190*/  BSYNC B0 ;  /* 0x0000000000007941 */ /* 0x000fea0003800000 */
.L_x_0:
[----:B------:R-:W-:Y:S01]  /*01a0*/  UISETP.NE.AND UP0, UPT, UR8, 0x3, UPT ;  /* 0x000000030800788c */ /* 0x000fe2000bf05270 */
[----:B------:R-:W0:Y:S01]  /*01b0*/  SHFL.IDX PT, R3, R0, RZ, 0x1f ;  /* 0x00001fff00037589 */ /* 0x000e2200000e0000 */
[----:B------:R-:W-:Y:S02]  /*01c0*/  UIADD3 UR10, UR6, -0x1, URZ ;  /* 0xffffffff060a7890 */ /* 0x000fe4000fffe03f */
[----:B------:R-:W-:Y:S01]  /*01d0*/  ISETP.NE.AND P1, PT, RZ, UR6, PT ;  /* 0x00000006ff007c0c */ /* 0x000fe2000bf25270 */
[----:B------:R-:W-:Y:S02]  /*01e0*/  UISETP.EQ.OR UP0, UPT, UR8, URZ, !UP0 ;  /* 0x0000003f0800728c */ /* 0x000fe4000c702670 */
[----:B------:R-:W-:Y:S02]  /*01f0*/  UISETP.GE.U32.AND UP1, UPT, UR10, 0x2, UPT ;  /* 0x000000020a00788c */ /* 0x000fe4000bf26070 */
[----:B------:R-:W-:-:S04]  /*0200*/  UISETP.EQ.AND UP0, UPT, UR6, URZ, UP0 ;  /* 0x0000003f0600728c */ /* 0x000fc80008702270 */
[----:B------:R-:W-:-:S04]  /*0210*/  USEL UR4, URZ, 0x1, !UP0 ;  /* 0x000000013f047887 */ /* 0x000fc8000c000000 */
[----:B------:R-:W-:-:S06]  /*0220*/  USEL UR4, UR4, 0x2, UP1 ;  /* 0x0000000204047887 */ /* 0x000fcc0008800000 */
[----:B------:R-:W-:Y:S01]  /*0230*/  IMAD.U32 R2, RZ, RZ, UR4 ;  /* 0x00000004ff027e24 */ /* 0x000fe2000f8e00ff */
[----:B0-----:R-:W-:-:S04]  /*0240*/  ISETP.NE.AND P0, PT, R3, RZ, PT ;  /* 0x000000ff0300720c */ /* 0x001fc80003f05270 */
[----:B------:R0:W-:Y:S09]  /*0250*/  STL [R1+0x28c], R2 ;  /* 0x00028c0201007387 */ /* 0x0001f20000100800 */
[----:B0-----:R-:W-:Y:S05]  /*0260*/  @P0 BRA `(.L_x_2) ;  /* 0x0000000000480947 */ /* 0x001fea0003800000 */
[----:B------:R-:W0:Y:S01]  /*0270*/  S2UR UR9, SR_CgaCtaId ;  /* 0x00000000000979c3 */ /* 0x000e220000008800 */
[----:B------:R-:W-:Y:S01]  /*0280*/  UMOV UR4, 0x400 ;  /* 0x0000040000047882 */ /* 0x000fe20000000000 */
[----:B------:R-:W-:Y:S01]  /*0290*/  UMOV UR5, 0x1 ;  /* 0x0000000100057882 */ /* 0x000fe20000000000 */
[----:B------:R-:W-:Y:S01]  /*02a0*/  UMOV UR6, 0x4 ;  /* 0x0000000400067882 */ /* 0x000fe20000000000 */
[----:B------:R-:W-:Y:S01]  /*02b0*/  ELECT P0, URZ, PT ;  /* 0x00000000003f782f */ /* 0x000fe20003800000 */
[----:B------:R-:W-:-:S04]  /*02c0*/  UIADD3 UR6, -UR6, 0x100000, URZ ;  /* 0x0010000006067890 */ /* 0x000fc8000fffe13f */
[----:B------:R-:W-:Y:S02]  /*02d0*/  USHF.L.U32 UR7, UR6, 0xb, URZ ;  /* 0x0000000b06077899 */ /* 0x000fe4000800063f */
[----:B------:R-:W-:Y:S02]  /*02e0*/  USHF.L.U32 UR6, UR6, 0x1, URZ ;  /* 0x0000000106067899 */ /* 0x000fe4000800063f */
[----:B0-----:R-:W-:Y:S02]  /*02f0*/  ULEA UR9, UR9, UR4, 0x18 ;  /* 0x0000000409097291 */ /* 0x001fe4000f8ec03f */
[----:B------:R-:W-:-:S04]  /*0300*/  UIADD3 UR4, -UR5, 0x100000, URZ ;  /* 0x0010000005047890 */ /* 0x000fc8000fffe13f */
[----:B------:R-:W-:Y:S02]  /*0310*/  USHF.L.U32 UR5, UR4, 0xb, URZ ;  /* 0x0000000b04057899 */ /* 0x000fe4000800063f */
[----:B------:R-:W-:Y:S01]  /*0320*/  USHF.L.U32 UR4, UR4, 0x1, URZ ;  /* 0x0000000104047899 */ /* 0x000fe2000800063f */
[----:B------:R-:W0:Y:S11]  /*0330*/  FENCE.VIEW.ASYNC.S ;  /* 0x00000000000073c6 */ /* 0x000e360000000000 */
[----:B0-----:R0:W1:Y:S01]  /*0340*/  SYNCS.EXCH.64 URZ, [UR9], UR4 ;  /* 0x00000004093f75b2 */ /* 0x0010620008000100 */
[----:B------:R0:W2:Y:S01]  /*0350*/  SYNCS.EXCH.64 URZ, [UR9+0x10], UR6 ;  /* 0x00001006093f75b2 */ /* 0x0000a20008000100 */
[----:B------:R0:W3:Y:S01]  /*0360*/  SYNCS.EXCH.64 URZ, [UR9+0x8], UR4 ;  /* 0x00000804093f75b2 */ /* 0x0000e20008000100 */
[----:B------:R0:W4:Y:S01]  /*0370*/  SYNCS.EXCH.64 URZ, [UR9+0x18], UR6 ;  /* 0x00001806093f75b2 */ /* 0x0001220008000100 */
[----:B------:R-:W-:Y:S01]  /*0380*/  NOP ;  /* 0x0000000000007918 */ /* 0x000fe20000000000 */
.L_x_2:
[----:B------:R-:W-:Y:S01]  /*0390*/  SHF.R.S32.HI R2, RZ, 0x1f, R4 ;  /* 0x0000001fff027819 */ /* 0x000fe20000011404 */
[----:B------:R-:W5:Y:S01]  /*03a0*/  SHFL.IDX PT, R0, R0, RZ, 0x1f ;  /* 0x00001fff00007589 */ /* 0x000f6200000e0000 */
[----:B0-----:R-:W0:Y:S01]  /*03b0*/  S2UR UR9, SR_CTAID.X ;  /* 0x00000000000979c3 */ /* 0x001e220000002500 */
[----:B------:R-:W-:Y:S02]  /*03c0*/  ELECT P0, URZ, PT ;  /* 0x00000000003f782f */ /* 0x000fe40003800000 */
[----:B------:R-:W-:Y:S01]  /*03d0*/  LEA.HI R2, R2, R4, RZ, 0x7 ;  /* 0x0000000402027211 */ /* 0x000fe200078f38ff */
[----:B------:R-:W-:Y:S01]  /*03e0*/  ULDC UR4, c[0x0][0x150] ;  /* 0x0000540000047ab9 */ /* 0x000fe20000000800 */
[----:B------:R-:W-:Y:S01]  /*03f0*/  SHF.R.S32.HI R6, RZ, 0x1f, R3 ;  /* 0x0000001fff067819 */ /* 0x000fe20000011403 */
[----:B------:R-:W-:Y:S01]  /*0400*/  NOP ;  /* 0x0000000000007918 */ /* 0x000fe20000000000 */
[----:B------:R-:W-:Y:S01]  /*0410*/  LOP3.LUT R2, R2, 0xffffff80, RZ, 0xc0, !PT ;  /* 0xffffff8002027812 */ /* 0x000fe200078ec0ff */
[----:B------:R-:W-:Y:S01]  /*0420*/  NOP ;  /* 0x0000000000007918 */ /* 0x000fe20000000000 */
[----:B------:R-:W-:Y:S01]  /*0430*/  LEA.HI R6, R6, R3, RZ, 0x2 ;  /* 0x0000000306067211 */ /* 0x000fe200078f10ff */
[----:B------:R-:W1:Y:S02]  /*0440*/  LDC R8, c[0x0][0x144] ;  /* 0x00005100ff087b82 */ /* 0x000e640000000800 */
[----:B------:R-:W-:Y:S01]  /*0450*/  IMAD.IADD R4, R4, 0x1, -R2 ;  /* 0x0000000104047824 */ /* 0x000fe200078e0a02 */
[----:B------:R-:W-:Y:S01]  /*0460*/  LOP3.LUT R6, R6, 0x3ffffffc, RZ, 0xc0, !PT ;  /* 0x3ffffffc06067812 */ /* 0x000fe200078ec0ff */
[----:B------:R-:W2:Y:S03]  /*0470*/  S2R R2, SR_CTAID.Y ;  /* 0x0000000000027919 */ /* 0x000ea60000002600 */
[----:B------:R-:W-:Y:S01]  /*0480*/  SHF.R.S32.HI R5, RZ, 0x1f, R4 ;  /* 0x0000001fff057819 */ /* 0x000fe20000011404 */
[----:B------:R-:W-:Y:S01]  /*0490*/  IMAD.IADD R6, R3, 0x1, -R6 ;  /* 0x0000000103067824 */ /* 0x000fe200078e0a06 */
[----:B------:R-:W3:Y:S02]  /*04a0*/  LDC R11, c[0x0][0x148] ;  /* 0x00005200ff0b7b82 */ /* 0x000ee40000000800 */
[----:B------:R-:W-:-:S02]  /*04b0*/  LEA.HI R5, R5, R4, RZ, 0x3 ;  /* 0x0000000405057211 */ /* 0x000fc400078f18ff */
[----:B-----5:R-:W-:Y:S02]  /*04c0*/  ISETP.NE.OR P0, PT, R0, RZ, !P0 ;  /* 0x000000ff0000720c */ /* 0x020fe40004705670 */
[--C-:B------:R-:W-:Y:S02]  /*04d0*/  SHF.R.S32.HI R0, RZ, 0x3, R5.reuse ;  /* 0x00000003ff007819 */ /* 0x100fe40000011405 */
[----:B0-----:R-:W-:Y:S02]  /*04e0*/  I2FP.F32.U32 R7, UR9 ;  /* 0x0000000900077c45 */ /* 0x001fe40008201000 */
[----:B------:R-:W-:-:S03]  /*04f0*/  SHF.R.S32.HI R5, RZ, 0x1f, R5 ;  /* 0x0000001fff057819 */ /* 0x000fc60000011405 */
[----:B------:R-:W-:Y:S01]  /*0500*/  FMUL R7, R7, UR4 ;  /* 0x0000000407077c20 */ /* 0x000fe20008400000 */
[----:B------:R-:W-:Y:S01]  /*0510*/  LEA.HI R5, R5, R0, RZ, 0x2 ;  /* 0x0000000005057211 */ /* 0x000fe200078f10ff */
[----:B------:R-:W-:Y:S02]  /*0520*/  ULDC UR4, c[0x0][0x154] ;  /* 0x0000550000047ab9 */ /* 0x000fe40000000800 */
[----:B------:R-:W-:Y:S01]  /*0530*/  VOTEU.ALL UP0, P0 ;  /* 0x00000000003f7886 */ /* 0x000fe20000000000 */
[----:B------:R-:W-:Y:S01]  /*0540*/  LOP3.LUT R5, R5, 0xfffffffc, RZ, 0xc0, !PT ;  /* 0xfffffffc05057812 */ /* 0x000fe200078ec0ff */
[----:B------:R-:W0:Y:S01]  /*0550*/  F2I.U32.TRUNC.NTZ R7, R7 ;  /* 0x0000000700077305 */ /* 0x000e22000020f000 */
[----:B------:R-:W-:Y:S02]  /*0560*/  VOTEU.ALL UP1, P0 ;  /* 0x00000000003f7886 */ /* 0x000fe40000020000 */
[----:B------:R-:W-:Y:S01]  /*0570*/  IADD3 R5, R0, -R5, RZ ;  /* 0x8000000500057210 */ /* 0x000fe20007ffe0ff */
[----:B------:R-:W5:Y:S01]  /*0580*/  @!UP0 S2UR UR7, SR_CgaCtaId ;  /* 0x00000000000789c3 */ /* 0x000f620000008800 */
[----:B------:R-:W-:Y:S01]  /*0590*/  @!UP0 UMOV UR6, 0x400 ;  /* 0x0000040000068882 */ /* 0x000fe20000000000 */
[----:B--2---:R-:W-:-:S02]  /*05a0*/  I2FP.F32.U32 R9, R2 ;  /* 0x0000000200097245 */ /* 0x004fc40000201000 */
[----:B------:R-:W-:-:S03]  /*05b0*/  IMAD R5, R6, 0x4, R5 ;  /* 0x0000000406057824 */ /* 0x000fc600078e0205 */
[----:B------:R-:W-:Y:S02]  /*05c0*/  FMUL R9, R9, UR4 ;  /* 0x0000000409097c20 */ /* 0x000fe40008400000 */
[----:B------:R-:W-:Y:S01]  /*05d0*/  LEA.HI R0, R5, R5, RZ, 0x1 ;  /* 0x0000000505007211 */ /* 0x000fe200078f08ff */
[----:B------:R-:W-:Y:S01]  /*05e0*/  UMOV UR4, 0x20 ;  /* 0x0000002000047882 */ /* 0x000fe20000000000 */
[----:B0-----:R-:W-:Y:S01]  /*05f0*/  IMAD.MOV R13, RZ, RZ, -R7 ;  /* 0x000000ffff0d7224 */ /* 0x001fe200078e0a07 */
[----:B------:R-:W-:-:S04]  /*0600*/  @!UP0 UIADD3 UR4, -UR4, 0x100000, URZ ;  /* 0x0010000004048890 */ /* 0x000fc8000fffe13f */
[----:B------:R-:W-:Y:S02]  /*0610*/  @!UP0 USHF.L.U32 UR5, UR4, 0xb, URZ ;  /* 0x0000000b04058899 */ /* 0x000fe4000800063f */
[----:B------:R-:W-:Y:S01]  /*0620*/  @!UP0 USHF.L.U32 UR4, UR4, 0x1, URZ ;  /* 0x0000000104048899 */ /* 0x000fe2000800063f */
[----:B------:R-:W-:Y:S01]  /*0630*/  LOP3.LUT R6, R0, 0xfffffffe, RZ, 0xc0, !PT ;  /* 0xfffffffe00067812 */ /* 0x000fe200078ec0ff */
[----:B------:R-:W0:Y:S01]  /*0640*/  F2I.U32.TRUNC.NTZ R9, R9 ;  /* 0x0000000900097305 */ /* 0x000e22000020f000 */
[----:B-1----:R-:W-:Y:S02]  /*0650*/  IMAD R0, R8, R13, UR9 ;  /* 0x0000000908007e24 */ /* 0x002fe4000f8e020d */
[C---:B------:R-:W-:Y:S01]  /*0660*/  IADD3 R7, R5.reuse, -R6, RZ ;  /* 0x8000000605077210 */ /* 0x040fe20007ffe0ff */
[----:B------:R-:W-:-:S03]  /*0670*/  IMAD.SHL.U32 R6, R5, 0x4, RZ ;  /* 0x0000000405067824 */ /* 0x000fc600078e00ff */
[----:B------:R-:W-:Y:S02]  /*0680*/  ISETP.NE.AND P2, PT, R7, R0, PT ;  /* 0x000000000700720c */ /* 0x000fe40003f45270 */
[----:B------:R-:W-:Y:S01]  /*0690*/  LOP3.LUT R10, R5, 0xc, R6, 0x78, !PT ;  /* 0x0000000c050a7812 */ /* 0x000fe200078e7806 */
[----:B-----5:R-:W-:Y:S01]  /*06a0*/  @!UP0 ULEA UR6, UR7, UR6, 0x18 ;  /* 0x0000000607068291 */ /* 0x020fe2000f8ec03f */
[----:B------:R-:W1:Y:S01]  /*06b0*/  LDC R7, c[0x0][0x140] ;  /* 0x00005000ff077b82 */ /* 0x000e620000000800 */
[----:B------:R-:W-:Y:S01]  /*06c0*/  VOTEU.ALL UP0, P0 ;  /* 0x00000000003f7886 */ /* 0x000fe20000000000 */
[----:B------:R-:W-:Y:S01]  /*06d0*/  LOP3.LUT P0, RZ, R4, 0x7, RZ, 0xc0, !PT ;  /* 0x0000000704ff7812 */ /* 0x000fe2000780c0ff */
[----:B------:R-:W-:Y:S01]  /*06e0*/  IMAD.MOV.U32 R4, RZ, RZ, 0x1 ;  /* 0x00000001ff047424 */ /* 0x000fe200078e00ff */
[----:B------:R2:W-:Y:S01]  /*06f0*/  STL [R1+0x284], R10 ;  /* 0x0002840a01007387 */ /* 0x0005e20000100800 */
[----:B0-----:R-:W-:Y:S01]  /*0700*/  IMAD.MOV R12, RZ, RZ, -R9 ;  /* 0x000000ffff0c7224 */ /* 0x001fe200078e0a09 */
[----:B------:R-:W-:-:S03]  /*0710*/  ISETP.LT.U32.AND P0, PT, R10, 0x2, !P0 ;  /* 0x000000020a00780c */ /* 0x000fc60004701070 */
[----:B------:R-:W-:Y:S01]  /*0720*/  @P2 LEA.HI R5, R10, R10, RZ, 0x1 ;  /* 0x0000000a0a052211 */ /* 0x000fe200078f08ff */
[----:B---3--:R-:W-:Y:S01]  /*0730*/  IMAD R6, R11, R12, R2 ;  /* 0x0000000c0b067224 */ /* 0x008fe200078e0202 */
[----:B------:R-:W0:Y:S02]  /*0740*/  FENCE.VIEW.ASYNC.S ;  /* 0x00000000000073c6 */ /* 0x000e240000000000 */
[----:B0-----:R2:W0:Y:S01]  /*0750*/  @!UP0 SYNCS.EXCH.64 URZ, [UR6+0x30], UR4 ;  /* 0x00003004063f85b2 */ /* 0x0014220008000100 */
[----:B------:R-:W-:-:S04]  /*0760*/  @P2 SHF.R.S32.HI R5, RZ, 0x1, R5 ;  /* 0x00000001ff052819 */ /* 0x000fc80000011405 */
[----:B------:R-:W-:Y:S02]  /*0770*/  @P2 ISETP.NE.AND P3, PT, R5, R6, PT ;  /* 0x000000060500220c */ /* 0x000fe40003f65270 */
[----:B------:R-:W-:Y:S02]  /*0780*/  SEL R5, RZ, 0x1, !P0 ;  /* 0x00000001ff057807 */ /* 0x000fe40004000000 */
[----:B------:R-:W-:Y:S02]  /*0790*/  @P2 SEL R4, RZ, 0x1, P3 ;  /* 0x00000001ff042807 */ /* 0x000fe40001800000 */
[----:B-1----:R-:W-:Y:S02]  /*07a0*/  ISETP.EQ.U32.AND P4, PT, R7, 0x1, PT ;  /* 0x000000010700780c */ /* 0x002fe40003f82070 */
[----:B------:R-:W-:Y:S01]  /*07b0*/  LOP3.LUT R4, R4, R5, RZ, 0xc0, !PT ;  /* 0x0000000504047212 */ /* 0x000fe200078ec0ff */
[----:B------:R2:W1:Y:S01]  /*07c0*/  @!UP1 SYNCS.EXCH.64 URZ, [UR6+0x38], UR4 ;  /* 0x00003804063f95b2 */ /* 0x0004620008000100 */
[----:B------:R-:W-:-:S03]  /*07d0*/  NOP ;  /* 0x0000000000007918 */ /* 0x000fc60000000000 */
[----:B------:R2:W-:Y:S06]  /*07e0*/  STL [R1+0x280], R4 ;  /* 0x0002800401007387 */ /* 0x0005ec0000100800 */
[----:B0-----:R-:W-:Y:S05]  /*07f0*/  @!P4 BRA `(.L_x_3) ;  /* 0x000000000008c947 */ /* 0x001fea0003800000 */
[----:B-1--4-:R-:W-:Y:S01]  /*0800*/  UCGABAR_ARV ;  /* 0x00000000000079c7 */ /* 0x012fe20008000000 */
[----:B------:R-:W-:Y:S05]  /*0810*/  BRA `(.L_x_4) ;  /* 0x0000000000047947 */ /* 0x000fea0003800000 */
.L_x_3:
[----:B-1--4-:R-:W-:Y:S01]  /*0820*/  NOP ;  /* 0x0000000000007918 */ /* 0x012fe20000000000 */
.L_x_4:
[----:B--2---:R-:W2:Y:S01]  /*0830*/  LDL.LU R4, [R1+0x288] ;  /* 0x0002880001047983 */ /* 0x004ea20000300800 */
[----:B------:R-:W0:Y:S01]  /*0840*/  LDC R6, c[0x0][0x65c] ;  /* 0x00019700ff067b82 */ /* 0x000e220000000800 */
[----:B------:R-:W-:Y:S01]  /*0850*/  IMAD.MOV.U32 R5, RZ, RZ, RZ ;  /* 0x000000ffff057224 */ /* 0x000fe200078e00ff */
[----:B0-----:R-:W-:-:S13]  /*0860*/  ISETP.NE.AND P2, PT, R6, 0x1, PT ;  /* 0x000000010600780c */ /* 0x001fda0003f45270 */
[----:B------:R-:W0:Y:S01]  /*0870*/  @P2 LDC R7, c[0x0][0x10] ;  /* 0x00000400ff072b82 */ /* 0x000e220000000800 */
[----:B------:R-:W-:Y:S02]  /*0880*/  @P2 IMAD.MOV.U32 R3, RZ, RZ, RZ ;  /* 0x000000ffff032224 */ /* 0x000fe400078e00ff */
[----:B------:R-:W-:-:S05]  /*0890*/  @P2 IMAD.MOV.U32 R13, RZ, RZ, RZ ;  /* 0x000000ffff0d2224 */ /* 0x000fca00078e00ff */
[----:B------:R-:W1:Y:S01]  /*08a0*/  @!P2 LDC R9, c[0x0][0xc] ;  /* 0x00000300ff09ab82 */ /* 0x000e620000000800 */
[----:B0-----:R-:W-:-:S04]  /*08b0*/  @P2 IMAD.WIDE.U32 R6, R7, UR9, R2 ;  /* 0x0000000907062c25 */ /* 0x001fc8000f8e0002 */
[----:B------:R-:W-:Y:S01]  /*08c0*/  @P2 IMAD.IADD R24, R7, 0x1, R13 ;  /* 0x0000000107182824 */ /* 0x000fe200078e020d */
[----:B------:R-:W-:Y:S02]  /*08d0*/  @P2 MOV R23, R6 ;  /* 0x0000000600172202 */ /* 0x000fe40000000f00 */
[----:B--2---:R-:W-:-:S04]  /*08e0*/  LOP3.LUT R4, R4, 0xfffffff7, RZ, 0xc0, !PT ;  /* 0xfffffff704047812 */ /* 0x004fc800078ec0ff */
[----:B------:R-:W-:-:S05]  /*08f0*/  @P2 LOP3.LUT R4, R4, 0x8, RZ, 0xfc, !PT ;  /* 0x0000000804042812 */ /* 0x000fca00078efcff */
[----:B------:R0:W-:Y:S02]  /*0900*/  STL [R1+0x288], R4 ;  /* 0x0002880401007387 */ /* 0x0001e40000100800 */
[----:B0-----:R-:W-:-:S05]  /*0910*/  MOV R4, UR9 ;  /* 0x0000000900047c02 */ /* 0x001fca0008000f00 */
[----:B-1----:R-:W-:-:S04]  /*0920*/  @!P2 IMAD.WIDE.U32 R4, R2, R9, R4 ;  /* 0x000000090204a225 */ /* 0x002fc800078e0004 */
[----:B------:R-:W-:Y:S02]  /*0930*/  @!P2 IMAD.MOV.U32 R23, RZ, RZ, R4 ;  /* 0x000000ffff17a224 */ /* 0x000fe400078e0004 */
[----:B------:R-:W-:-:S03]  /*0940*/  @!P2 IMAD.MOV.U32 R24, RZ, RZ, R5 ;  /* 0x000000ffff18a224 */ /* 0x000fc600078e0005 */
[----:B------:R0:W-:Y:S04]  /*0950*/  STL [R1+0x2b0], R23 ;  /* 0x0002b01701007387 */ /* 0x0001e80000100800 */
[----:B------:R0:W-:Y:S01]  /*0960*/  STL [R1+0x29c], R24 ;  /* 0x00029c1801007387 */ /* 0x0001e20000100800 */
[----:B------:R-:W-:Y:S05]  /*0970*/  @!P4 BRA `(.L_x_5) ;  /* 0x00000000000cc947 */ /* 0x000fea0003800000 */
[----:B------:R-:W-:Y:S01]  /*0980*/  UCGABAR_WAIT ;  /* 0x0000000000007dc7 */ /* 0x000fe20008000000 */
[----:B------:R-:W-:Y:S01]  /*0990*/  CCTL.IVALL ;  /* 0x00000000ff00798f */ /* 0x000fe20002000000 */
[----:B------:R-:W-:Y:S05]  /*09a0*/  BRA `(.L_x_6) ;  /* 0x0000000000047947 */ /* 0x000fea0003800000 */
.L_x_5:
[----:B------:R-:W-:Y:S06]  /*09b0*/  BAR.SYNC.DEFER_BLOCKING 0x0 ;  /* 0x0000000000007b1d */ /* 0x000fec0000010000 */
.L_x_6:
[----:B------:R-:W-:Y:S05]  /*09c0*/  @!P1 BRA `(.L_x_7) ;  /* 0x0000031400cc9947 */ /* 0x000fea0003800000 */
[----:B------:R-:W-:-:S06]  /*09d0*/  UISETP.GT.U32.AND UP0, UPT, UR10, 0x1, UPT ;  /* 0x000000010a00788c */ /* 0x000fcc000bf04070 */
[----:B------:R-:W-:-:S13]  /*09e0*/  PLOP3.LUT P0, PT, PT, PT, UP0, 0x80, 0x0 ;  /* 0x000000000000781c */ /* 0x000fda0003f0f008 */
[----:B------:R-:W-:Y:S05]  /*09f0*/  @P0 EXIT ;  /* 0x000000000000094d */ /* 0x000fea0003800000 */
[----:B------:R-:W-:Y:S01]  /*0a00*/  ULDC.64 UR4, c[0x0][0x650] ;  /* 0x0001940000047ab9 */ /* 0x000fe20000000a00 */
[----:B------:R-:W-:Y:S02]  /*0a10*/  PRMT R6, RZ, 0x7610, R6 ;  /* 0x00007610ff067816 */ /* 0x000fe40000000006 */
[----:B------:R-:W-:Y:S01]  /*0a20*/  ISETP.GE.U32.AND P0, PT, R23, UR4, PT ;  /* 0x0000000417007c0c */ /* 0x000fe2000bf06070 */
[----:B------:R-:W-:Y:S02]  /*0a30*/  UMOV UR4, 0xffffffff ;  /* 0xffffffff00047882 */ /* 0x000fe40000000000 */
[----:B------:R-:W-:Y:S01]  /*0a40*/  IMAD.U32 R4, RZ, RZ, UR4 ;  /* 0x00000004ff047e24 */ /* 0x000fe2000f8e00ff */
[----:B------:R-:W-:Y:S01]  /*0a50*/  ISETP.GE.U32.AND.EX P0, PT, R24, UR5, PT, P0 ;  /* 0x0000000518007c0c */ /* 0x000fe2000bf06100 */
[----:B------:R-:W-:Y:S01]  /*0a60*/  UMOV UR5, 0xffffffff ;  /* 0xffffffff00057882 */ /* 0x000fe20000000000 */
[----:B------:R-:W-:Y:S01]  /*0a70*/  MOV R19, UR4 ;  /* 0x0000000400137c02 */ /* 0x000fe20008000f00 */
[----:B------:R-:W-:Y:S01]  /*0a80*/  IMAD.U32 R18, RZ, RZ, UR5 ;  /* 0x00000005ff127e24 */ /* 0x000fe2000f8e00ff */
[----:B------:R1:W-:Y:S09]  /*0a90*/  STL [R1+0x290], R4 ;  /* 0x0002900401007387 */ /* 0x0003f20000100800 */
[----:B------:R-:W-:Y:S05]  /*0aa0*/  @P0 BRA `(.L_x_8) ;  /* 0x0000000400480947 */ /* 0x000fea0003800000 */
[----:B------:R-:W2:Y:S01]  /*0ab0*/  LDC.64 R14, c[0x0][0x628] ;  /* 0x00018a00ff0e7b82 */ /* 0x000ea20000000a00 */
[----:B-1----:R-:W-:Y:S01]  /*0ac0*/  IMAD.MOV.U32 R4, RZ, RZ, R23 ;  /* 0x000000ffff047224 */ /* 0x002fe200078e0017 */
[----:B------:R-:W-:-:S06]  /*0ad0*/  MOV R5, R24 ;  /* 0x0000001800057202 */ /* 0x000fcc0000000f00 */
[----:B------:R-:W1:Y:S08]  /*0ae0*/  LDC R10, c[0x0][0x630] ;  /* 0x00018c00ff0a7b82 */ /* 0x000e700000000800 */
[----:B------:R-:W3:Y:S01]  /*0af0*/  LDC.64 R16, c[0x0][0x620] ;  /* 0x00018800ff107b82 */ /* 0x000ee20000000a00 */
[----:B--2---:R-:W-:-:S04]  /*0b00*/  ISETP.NE.U32.AND P0, PT, R14, RZ, PT ;  /* 0x000000ff0e00720c */ /* 0x004fc80003f05070 */
[----:B------:R-:W-:-:S13]  /*0b10*/  ISETP.NE.AND.EX P0, PT, R15, RZ, PT, P0 ;  /* 0x000000ff0f00720c */ /* 0x000fda0003f05300 */
[----:B-1-3--:R-:W-:Y:S05]  /*0b20*/  @!P0 BRA `(.L_x_9) ;  /* 0x0000000000288947 */ /* 0x00afea0003800000 */
[----:B------:R-:W1:Y:S02]  /*0b30*/  LDC R9, c[0x0][0x634] ;  /* 0x00018d00ff097b82 */ /* 0x000e640000000800 */
[----:B-1----:R-:W-:-:S05]  /*0b40*/  IADD3 R9, P0, R23, R9, RZ ;  /* 0x0000000917097210 */ /* 0x002fca0007f1e0ff */
[----:B------:R-:W-:-:S04]  /*0b50*/  IMAD.X R13, RZ, RZ, R24, P0 ;  /* 0x000000ffff0d7224 */ /* 0x000fc800000e0618 */
[----:B------:R-:W-:-:S04]  /*0b60*/  IMAD.WIDE.U32 R4, R13, R14, RZ ;  /* 0x0000000e0d047225 */ /* 0x000fc800078e00ff */
[----:B------:R-:W-:-:S04]  /*0b70*/  IMAD.WIDE.U32 R6, P0, R9, R15, R4 ;  /* 0x0000000f09067225 */ /* 0x000fc80007800004 */
[----:B------:R-:W-:-:S04]  /*0b80*/  IMAD.WIDE.U32 R4, R9, R14, RZ ;  /* 0x0000000e09047225 */ /* 0x000fc800078e00ff */
[----:B------:R-:W-:Y:S01]  /*0b90*/  IMAD.X R9, RZ, RZ, RZ, P0 ;  /* 0x000000ffff097224 */ /* 0x000fe200000e06ff */
[----:B------:R-:W-:Y:S01]  /*0ba0*/  IADD3 RZ, P0, R5, R6, RZ ;  /* 0x0000000605ff7210 */ /* 0x000fe20007f1e0ff */
[----:B------:R-:W-:-:S04]  /*0bb0*/  IMAD.MOV.U32 R8, RZ, RZ, R7 ;  /* 0x000000ffff087224 */ /* 0x000fc800078e0007 */
[----:B------:R-:W-:-:S08]  /*0bc0*/  IMAD.WIDE.U32.X R4, R13, R15, R8, P0 ;  /* 0x0000000f0d047225 */ /* 0x000fd000000e0408 */
.L_x_9:
[----:B------:R-:W1:Y:S01]  /*0bd0*/  LDC.64 R20, c[0x0][0x640] ;  /* 0x00019000ff147b82 */ /* 0x000e620000000a00 */
[-C--:B------:R-:W-:Y:S01]  /*0be0*/  SHF.R.U64 R22, R4, R10.reuse, R5 ;  /* 0x0000000a04167219 */ /* 0x080fe20000001205 */
[----:B------:R-:W-:Y:S01]  /*0bf0*/  IMAD.MOV.U32 R4, RZ, RZ, R23 ;  /* 0x000000ffff047224 */ /* 0x000fe200078e0017 */
[----:B------:R-:W-:Y:S01]  /*0c00*/  SHF.R.U32.HI R3, RZ, R10, R5 ;  /* 0x0000000aff037219 */ /* 0x000fe20000011605 */
[----:B------:R-:W-:Y:S01]  /*0c10*/  IMAD.MOV.U32 R5, RZ, RZ, R24 ;  /* 0x000000ffff057224 */ /* 0x000fe200078e0018 */
[----:B------:R-:W-:Y:S01]  /*0c20*/  IADD3 R7, P0, RZ, -R22, RZ ;  /* 0x80000016ff077210 */ /* 0x000fe20007f1e0ff */
[----:B0-----:R-:W-:Y:S02]  /*0c30*/  IMAD R23, R11, R12, R2 ;  /* 0x0000000c0b177224 */ /* 0x001fe400078e0202 */
[----:B------:R-:W0:Y:S01]  /*0c40*/  LDC R8, c[0x0][0x618] ;  /* 0x00018600ff087b82 */ /* 0x000e220000000800 */
[----:B------:R-:W-:Y:S01]  /*0c50*/  IADD3.X R3, RZ, ~R3, RZ, P0, !PT ;  /* 0x80000003ff037210 */ /* 0x000fe200007fe4ff */
[----:B------:R-:W-:-:S04]  /*0c60*/  IMAD.WIDE.U32 R4, R7, R16, R4 ;  /* 0x0000001007047225 */ /* 0x000fc800078e0004 */
[----:B------:R-:W-:Y:S02]  /*0c70*/  IMAD R6, R3, R16, RZ ;  /* 0x0000001003067224 */ /* 0x000fe400078e02ff */
[----:B------:R-:W2:Y:S01]  /*0c80*/  LDC R14, c[0x0][0x608] ;  /* 0x00018200ff0e7b82 */ /* 0x000ea20000000800 */
[----:B------:R-:W-:Y:S02]  /*0c90*/  IMAD.MOV.U32 R11, RZ, RZ, 0x1 ;  /* 0x00000001ff0b7424 */ /* 0x000fe400078e00ff */
[----:B------:R-:W-:-:S04]  /*0ca0*/  IMAD R3, R7, R17, R6 ;  /* 0x0000001107037224 */ /* 0x000fc800078e0206 */
[----:B------:R-:W-:Y:S01]  /*0cb0*/  IMAD.IADD R3, R5, 0x1, R3 ;  /* 0x0000000105037824 */ /* 0x000fe200078e0203 */
[----:B------:R-:W3:Y:S01]  /*0cc0*/  LDC R18, c[0x0][0x658] ;  /* 0x00019600ff127b82 */ /* 0x000ee20000000800 */
[----:B-1----:R-:W-:Y:S02]  /*0cd0*/  ISETP.NE.U32.AND P0, PT, R20, RZ, PT ;  /* 0x000000ff1400720c */ /* 0x002fe40003f05070 */
[----:B------:R-:W-:Y:S02]  /*0ce0*/  MOV R5, 0xffffffff ;  /* 0xffffffff00057802 */ /* 0x000fe40000000f00 */
[----:B------:R-:W-:-:S03]  /*0cf0*/  ISETP.NE.AND.EX P0, PT, R21, RZ, PT, P0 ;  /* 0x000000ff1500720c */ /* 0x000fc60003f05300 */
[----:B------:R-:W1:Y:S01]  /*0d00*/  LDC R13, c[0x0][0x600] ;  /* 0x00018000ff0d7b82 */ /* 0x000e620000000800 */
[-CC-:B0-----:R-:W-:Y:S02]  /*0d10*/  SHF.R.U64 R10, R4, R8.reuse, R3.reuse ;  /* 0x00000008040a7219 */ /* 0x181fe40000001203 */
[----:B------:R-:W-:-:S05]  /*0d20*/  SHF.R.U32.HI R3, RZ, R8, R3 ;  /* 0x00000008ff037219 */ /* 0x000fca0000011603 */
[----:B------:R-:W0:Y:S01]  /*0d30*/  LDC R15, c[0x0][0x648] ;  /* 0x00019200ff0f7b82 */ /* 0x000e220000000800 */
[-CC-:B--2---:R-:W-:Y:S02]  /*0d40*/  SHF.R.U64 R19, R10, R14.reuse, R3.reuse ;  /* 0x0000000e0a137219 */ /* 0x184fe40000001203 */
[----:B------:R-:W-:-:S05]  /*0d50*/  SHF.R.U32.HI R3, RZ, R14, R3 ;  /* 0x0000000eff037219 */ /* 0x000fca0000011603 */
[----:B------:R-:W2:Y:S01]  /*0d60*/  LDC R17, c[0x0][0x638] ;  /* 0x00018e00ff117b82 */ /* 0x000ea20000000800 */
[-C--:B---3--:R-:W-:Y:S02]  /*0d70*/  SHF.L.U32 R2, R5, R18.reuse, RZ ;  /* 0x0000001205027219 */ /* 0x088fe400000006ff */
[--C-:B------:R-:W-:Y:S02]  /*0d80*/  SHF.R.U64 R12, R19, R18, R3.reuse ;  /* 0x00000012130c7219 */ /* 0x100fe40000001203 */
[----:B------:R-:W-:Y:S02]  /*0d90*/  LOP3.LUT R8, RZ, R2, RZ, 0x33, !PT ;  /* 0x00000002ff087212 */ /* 0x000fe400078e33ff */
[----:B------:R-:W-:Y:S01]  /*0da0*/  SHF.R.U32.HI R3, RZ, R18, R3 ;  /* 0x00000012ff037219 */ /* 0x000fe20000011603 */
[----:B------:R-:W3:Y:S01]  /*0db0*/  LDC R16, c[0x0][0x610] ;  /* 0x00018400ff107b82 */ /* 0x000ee20000000800 */
[----:B------:R-:W-:Y:S01]  /*0dc0*/  IMAD.MOV.U32 R2, RZ, RZ, R12 ;  /* 0x000000ffff027224 */ /* 0x000fe200078e000c */
[----:B------:R-:W-:Y:S06]  /*0dd0*/  @!P0 BRA `(.L_x_10) ;  /* 0x0000000000288947 */ /* 0x000fec0003800000 */
[----:B------:R-:W4:Y:S02]  /*0de0*/  LDC R7, c[0x0][0x64c] ;  /* 0x00019300ff077b82 */ /* 0x000f240000000800 */
[----:B----4-:R-:W-:-:S05]  /*0df0*/  IADD3 R7, P0, R12, R7, RZ ;  /* 0x000000070c077210 */ /* 0x010fca0007f1e0ff */
[----:B------:R-:W-:-:S04]  /*0e00*/  IMAD.X R9, RZ, RZ, R3, P0 ;  /* 0x000000ffff097224 */ /* 0x000fc800000e0603 */
[----:B------:R-:W-:-:S04]  /*0e10*/  IMAD.WIDE.U32 R2, R9, R20, RZ ;  /* 0x0000001409027225 */ /* 0x000fc800078e00ff */
[----:B------:R-:W-:-:S04]  /*0e20*/  IMAD.WIDE.U32 R4, P0, R7, R21, R2 ;  /* 0x0000001507047225 */ /* 0x000fc80007800002 */
[----:B------:R-:W-:Y:S01]  /*0e30*/  IMAD.WIDE.U32 R2, R7, R20, RZ ;  /* 0x0000001407027225 */ /* 0x000fe200078e00ff */
[----:B------:R-:W-:-:S03]  /*0e40*/  IADD3.X R7, RZ, RZ, RZ, P0, !PT ;  /* 0x000000ffff077210 */ /* 0x000fc600007fe4ff */
[----:B------:R-:W-:Y:S01]  /*0e50*/  IMAD.MOV.U32 R6, RZ, RZ, R5 ;  /* 0x000000ffff067224 */ /* 0x000fe200078e0005 */
[----:B------:R-:W-:-:S05]  /*0e60*/  IADD3 RZ, P0, R3, R4, RZ ;  /* 0x0000000403ff7210 */ /* 0x000fca0007f1e0ff */
[----:B------:R-:W-:-:S08]  /*0e70*/  IMAD.WIDE.U32.X R2, R9, R21, R6, P0 ;  /* 0x0000001509027225 */ /* 0x000fd000000e0406 */
.L_x_10:
[----:B0-----:R-:W-:Y:S01]  /*0e80*/  SHF.R.U64 R4, R2, R15, R3 ;  /* 0x0000000f02047219 */ /* 0x001fe20000001203 */
[----:B-1----:R-:W-:Y:S01]  /*0e90*/  VIADD R5, R13, 0xffffffff ;  /* 0xffffffff0d057836 */ /* 0x002fe20000000000 */
[----:B------:R-:W-:Y:S02]  /*0ea0*/  SHF.L.U32 R2, R11, R18, RZ ;  /* 0x000000120b027219 */ /* 0x000fe400000006ff */
[----:B------:R-:W-:Y:S01]  /*0eb0*/  LOP3.LUT R3, R19, R8, RZ, 0xc0, !PT ;  /* 0x0000000813037212 */ /* 0x000fe200078ec0ff */
[----:B------:R-:W-:Y:S01]  /*0ec0*/  IMAD.MOV R6, RZ, RZ, -R4 ;  /* 0x000000ffff067224 */ /* 0x000fe200078e0a04 */
[----:B------:R-:W-:Y:S02]  /*0ed0*/  SEL R0, R0, R23, !P2 ;  /* 0x0000001700007207 */ /* 0x000fe40005000000 */
[----:B------:R-:W-:Y:S01]  /*0ee0*/  LOP3.LUT R5, R10, R5, RZ, 0xc0, !PT ;  /* 0x000000050a057212 */ /* 0x000fe200078ec0ff */
[----:B------:R-:W-:Y:S01]  /*0ef0*/  IMAD R3, R2, R4, R3 ;  /* 0x0000000402037224 */ /* 0x000fe200078e0203 */
[----:B------:R-:W-:Y:S01]  /*0f00*/  R2UR UR6, R22 ;  /* 0x00000000160672ca */ /* 0x000fe200000e0000 */
[----:B--2---:R-:W-:-:S02]  /*0f10*/  IMAD R2, R6, R17, R12 ;  /* 0x0000001106027224 */ /* 0x004fc400078e020c */
[----:B---3--:R-:W-:Y:S02]  /*0f20*/  IMAD R0, R3, R16, R0 ;  /* 0x0000001003007224 */ /* 0x008fe400078e0200 */
[----:B------:R-:W-:Y:S02]  /*0f30*/  IMAD R3, R2, R13, R5 ;  /* 0x0000000d02037224 */ /* 0x000fe400078e0205 */
[----:B------:R-:W-:-:S03]  /*0f40*/  IMAD.MOV.U32 R6, RZ, RZ, 0x1 ;  /* 0x00000001ff067424 */ /* 0x000fc600078e00ff */
[----:B------:R-:W-:Y:S02]  /*0f50*/  SEL R2, R3, R0, !P2 ;  /* 0x0000000003027207 */ /* 0x000fe40005000000 */
[----:B------:R-:W-:Y:S02]  /*0f60*/  SEL R0, R0, R3, !P2 ;  /* 0x0000000300007207 */ /* 0x000fe40005000000 */
[----:B------:R-:W-:Y:S02]  /*0f70*/  R2UR UR5, R2 ;  /* 0x00000000020572ca */ /* 0x000fe400000e0000 */
[----:B------:R-:W-:Y:S02]  /*0f80*/  R2UR UR4, R0 ;  /* 0x00000000000472ca */ /* 0x000fe400000e0000 */
[----:B------:R-:W-:-:S05]  /*0f90*/  MOV R0, UR6 ;  /* 0x0000000600007c02 */ /* 0x000fca0008000f00 */
[----:B------:R2:W-:Y:S04]  /*0fa0*/  STL [R1+0x290], R0 ;  /* 0x0002900001007387 */ /* 0x0005e80000100800 */
[----:B------:R-:W-:Y:S02]  /*0fb0*/  IMAD.U32 R18, RZ, RZ, UR5 ;  /* 0x00000005ff127e24 */ /* 0x000fe4000f8e00ff */
[----:B------:R-:W-:-:S07]  /*0fc0*/  IMAD.U32 R19, RZ, RZ, UR4 ;  /* 0x00000004ff137e24 */ /* 0x000fce000f8e00ff */
.L_x_8:
[----:B------:R-:W-:-:S08]  /*0fd0*/  NOP ;  /* 0x0000000000007918 */ /* 0x000fd00000000000 */
[----:B------:R-:W3:Y:S02]  /*0fe0*/  USETMAXREG.TRY_ALLOC.CTAPOOL UP0, 0xf0 ;  /* 0x000000f0000079c8 */ /* 0x000ee40008000600 */
[----:B---3--:R-:W-:-:S13]  /*0ff0*/  PLOP3.LUT P0, PT, PT, PT, UP0, 0x80, 0x0 ;  /* 0x000000000000781c */ /* 0x008fda0003f0f008 */
[----:B------:R-:W-:Y:S05]  /*1000*/  @!P0 BRA `(.L_x_8) ;  /* 0xfffffffc00f08947 */ /* 0x000fea000383ffff */
[----:B------:R-:W-:Y:S02]  /*1010*/  ULDC.64 UR4, c[0x0][0x598] ;  /* 0x0001660000047ab9 */ /* 0x000fe40000000a00 */
[----:B------:R-:W-:-:S04]  /*1020*/  ISETP.NE.U32.AND P0, PT, RZ, UR4, PT ;  /* 0x00000004ff007c0c */ /* 0x000fc8000bf05070 */
[----:B------:R-:W-:-:S13]  /*1030*/  ISETP.NE.AND.EX P0, PT, RZ, UR5, PT, P0 ;  /* 0x00000005ff007c0c */ /* 0x000fda000bf05300 */
[----:B------:R-:W-:Y:S05]  /*1040*/  @!P0 BRA `(.L_x_11) ;  /* 0x0000000000248947 */ /* 0x000fea0003800000 */
[----:B------:R-:W3:Y:S01]  /*1050*/  LDC.64 R2, c[0x0][0x598] ;  /* 0x00016600ff027b82 */ /* 0x000ee20000000a00 */
[----:B------:R-:W-:Y:S02]  /*1060*/  ULDC.64 UR4, c[0x0][0x208] ;  /* 0x0000820000047ab9 */ /* 0x000fe40000000a00 */
[----:B---3--:R-:W3:Y:S02]  /*1070*/  LDG.E.64 R2, desc[UR4][R2.64] ;  /* 0x0000000402027981 */ /* 0x008ee4000c1e1b00 */
[----:B---3--:R-:W-:-:S04]  /*1080*/  ISETP.NE.U32.AND P0, PT, R2, RZ, PT ;  /* 0x000000ff0200720c */ /* 0x008fc80003f05070 */
[----:B------:R-:W-:-:S13]  /*1090*/  ISETP.NE.AND.EX P0, PT, R3, RZ, PT, P0 ;  /* 0x000000ff0300720c */ /* 0x000fda0003f05300 */
[----:B------:R-:W-:Y:S05]  /*10a0*/  @!P0 BRA `(.L_x_11) ;  /* 0x00000000000c8947 */ /* 0x000fea0003800000 */
[----:B------:R-:W-:Y:S02]  /*10b0*/  ULDC.64 UR4, c[0x0][0x208] ;  /* 0x0000820000047ab9 */ /* 0x000fe40000000a00 */
[----:B------:R3:W5:Y:S01]  /*10c0*/  LD.E R2, desc[UR4][R2.64] ;  /* 0x0000000402027980 */ /* 0x000762000c101900 */
[----:B------:R-:W-:Y:S05]  /*10d0*/  BRA `(.L_x_12) ;  /* 0x0000000000287947 */ /* 0x000fea0003800000 */
.L_x_11:
[----:B------:R-:W-:Y:S02]  /*10e0*/  ULDC.64 UR4, c[0x0][0x588] ;  /* 0x0001620000047ab9 */ /* 0x000fe40000000a00 */
[----:B------:R-:W-:-:S04]  /*10f0*/  ISETP.NE.U32.AND P0, PT, RZ, UR4, PT ;  /* 0x00000004ff007c0c */ /* 0x000fc8000bf05070 */
[----:B------:R-:W-:-:S13]  /*1100*/  ISETP.NE.AND.EX P0, PT, RZ, UR5, PT, P0 ;  /* 0x00000005ff007c0c */ /* 0x000fda000bf05300 */
[----:B------:R-:W-:Y:S05]  /*1110*/  @!P0 BRA `(.L_x_13) ;  /* 0x0000000000108947 */ /* 0x000fea0003800000 */
[----:B------:R-:W3:Y:S01]  /*1120*/  LDC.64 R2, c[0x0][0x588] ;  /* 0x00016200ff027b82 */ /* 0x000ee20000000a00 */
[----:B------:R-:W-:Y:S02]  /*1130*/  ULDC.64 UR4, c[0x0][0x208] ;  /* 0x0000820000047ab9 */ /* 0x000fe40000000a00 */
[----:B---3--:R4:W5:Y:S01]  /*1140*/  LDG.E R2, desc[UR4][R2.64] ;  /* 0x0000000402027981 */ /* 0x008962000c1e1900 */
[----:B------:R-:W-:Y:S05]  /*1150*/  BRA `(.L_x_12) ;  /* 0x0000000000087947 */ /* 0x000fea0003800000 */
.L_x_13:
[----:B------:R-:W-:Y:S02]  /*1160*/  ULDC UR4, c[0x0][0x580] ;  /* 0x0001600000047ab9 */ /* 0x000fe40000000800 */
[----:B------:R-:W-:-:S07]  /*1170*/  MOV R2, UR4 ;  /* 0x0000000400027c02 */ /* 0x000fce0008000f00 */
.L_x_12:
[----:B------:R-:W-:Y:S02]  /*1180*/  ULDC.64 UR4, c[0x0][0x5a0] ;  /* 0x0001680000047ab9 */ /* 0x000fe40000000a00 */
[----:B------:R-:W-:-:S04]  /*1190*/  ISETP.NE.U32.AND P0, PT, RZ, UR4, PT ;  /* 0x00000004ff007c0c */ /* 0x000fc8000bf05070 */
[----:B------:R-:W-:-:S13]  /*11a0*/  ISETP.NE.AND.EX P0, PT, RZ, UR5, PT, P0 ;  /* 0x00000005ff007c0c */ /* 0x000fda000bf05300 */
[----:B------:R-:W-:Y:S05]  /*11b0*/  @!P0 BRA `(.L_x_14) ;  /* 0x0000000000248947 */ /* 0x000fea0003800000 */
[----:B-1----:R-:W1:Y:S01]  /*11c0*/  LDC.64 R4, c[0x0][0x5a0] ;  /* 0x00016800ff047b82 */ /* 0x002e620000000a00 */
[----:B------:R-:W-:Y:S02]  /*11d0*/  ULDC.64 UR4, c[0x0][0x208] ;  /* 0x0000820000047ab9 */ /* 0x000fe40000000a00 */
[----:B-1----:R-:W2:Y:S02]  /*11e0*/  LDG.E.64 R4, desc[UR4][R4.64] ;  /* 0x0000000404047981 */ /* 0x002ea4000c1e1b00 */
[----:B--2---:R-:W-:-:S04]  /*11f0*/  ISETP.NE.U32.AND P0, PT, R4, RZ, PT ;  /* 0x000000ff0400720c */ /* 0x004fc80003f05070 */
[----:B------:R-:W-:-:S13]  /*1200*/  ISETP.NE.AND.EX P0, PT, R5, RZ, PT, P0 ;  /* 0x000000ff0500720c */ /* 0x000fda0003f05300 */
[----:B------:R-:W-:Y:S05]  /*1210*/  @!P0 BRA `(.L_x_14) ;  /* 0x00000000000c8947 */ /* 0x000fea0003800000 */
[----:B------:R-:W-:Y:S02]  /*1220*/  ULDC.64 UR4, c[0x0][0x208] ;  /* 0x0000820000047ab9 */ /* 0x000fe40000000a00 */
[----:B------:R1:W5:Y:S01]  /*1230*/  LD.E R16, desc[UR4][R4.64] ;  /* 0x0000000404107980 */ /* 0x000362000c101900 */
[----:B------:R-:W-:Y:S05]  /*1240*/  BRA `(.L_x_15) ;  /* 0x0000000000287947 */ /* 0x000fea0003800000 */
.L_x_14:
[----:B------:R-:W-:Y:S02]  /*1250*/  ULDC.64 UR4, c[0x0][0x590] ;  /* 0x0001640000047ab9 */ /* 0x000fe40000000a00 */
[----:B------:R-:W-:-:S04]  /*1260*/  ISETP.NE.U32.AND P0, PT, RZ, UR4, PT ;  /* 0x00000004ff007c0c */ /* 0x000fc8000bf05070 */
[----:B------:R-:W-:-:S13]  /*1270*/  ISETP.NE.AND.EX P0, PT, RZ, UR5, PT, P0 ;  /* 0x00000005ff007c0c */ /* 0x000fda000bf05300 */
[----:B------:R-:W-:Y:S05]  /*1280*/  @!P0 BRA `(.L_x_16) ;  /* 0x0000000000108947 */ /* 0x000fea0003800000 */
[----:B------:R-:W0:Y:S01]  /*1290*/  LDC.64 R16, c[0x0][0x590] ;  /* 0x00016400ff107b82 */ /* 0x000e220000000a00 */
[----:B------:R-:W-:Y:S02]  /*12a0*/  ULDC.64 UR4, c[0x0][0x208] ;  /* 0x0000820000047ab9 */ /* 0x000fe40000000a00 */
[----:B0-----:R0:W5:Y:S01]  /*12b0*/  LDG.E R16, desc[UR4][R16.64] ;  /* 0x0000000410107981 */ /* 0x001162000c1e1900 */
[----:B------:R-:W-:Y:S05]  /*12c0*/  BRA `(.L_x_15) ;  /* 0x0000000000087947 */ /* 0x000fea0003800000 */
.L_x_16:
[----:B------:R-:W-:Y:S02]  /*12d0*/  ULDC UR4, c[0x0][0x584] ;  /* 0x0001610000047ab9 */ /* 0x000fe40000000800 */
[----:B------:R-:W-:-:S07]  /*12e0*/  IMAD.U32 R16, RZ, RZ, UR4 ;  /* 0x00000004ff107e24 */ /* 0x000fce000f8e00ff */
.L_x_15:
[----:B------:R-:W-:-:S13]  /*12f0*/  LOP3.LUT P0, RZ, R6, 0xff, RZ, 0xc0, !PT ;  /* 0x000000ff06ff7812 */ /* 0x000fda000780c0ff */
[----:B------:R-:W-:Y:S05]  /*1300*/  @!P0 EXIT ;  /* 0x000000000000894d */ /* 0x000fea0003800000 */
[----:B------:R-:W-:Y:S02]  /*1310*/  ULDC UR4, c[0x0][0x28c] ;  /* 0x0000a30000047ab9 */ /* 0x000fe40000000800 */
[----:B------:R-:W-:-:S04]  /*1320*/  UIADD3 UR4, UR4, 0x3f, URZ ;  /* 0x0000003f04047890 */ /* 0x000fc8000fffe03f */
[----:B------:R-:W-:-:S04]  /*1330*/  USHF.R.S32.HI UR5, URZ, 0x1f, UR4 ;  /* 0x0000001f3f057899 */ /* 0x000fc80008011404 */
[----:B------:R-:W-:-:S03]  /*1340*/  ULEA.HI UR5, UR5, UR4, URZ, 0x6 ;  /* 0x0000000405057291 */ /* 0x000fc6000f8f303f */
[----:B------:R-:W-:Y:S01]  /*1350*/  UMOV UR4, URZ ;  /* 0x0000003f00047c82 */ /* 0x000fe20008000000 */
[----:B------:R-:W-:Y:S01]  /*1360*/  USHF.R.S32.HI UR6, URZ, 0x6, UR5 ;  /* 0x000000063f067899 */ /* 0x000fe20008011405 */
[----:B---34-:R-:W-:Y:S02]  /*1370*/  IMAD.U32 R3, RZ, RZ, UR4 ;  /* 0x00000004ff037e24 */ /* 0x018fe4000f8e00ff */
[----:B------:R-:W-:Y:S02]  /*1380*/  UMOV UR5, URZ ;  /* 0x0000003f00057c82 */ /* 0x000fe40008000000 */
[----:B--2---:R-:W-:Y:S01]  /*1390*/  MOV R0, UR5 ;  /* 0x0000000500007c02 */ /* 0x004fe20008000f00 */
[----:B-1----:R-:W-:-:S05]  /*13a0*/  IMAD.U32 R4, RZ, RZ, UR6 ;  /* 0x00000006ff047e24 */ /* 0x002fca000f8e00ff */
[----:B------:R1:W-:Y:S04]  /*13b0*/  STL [R1+0x2c0], R4 ;  /* 0x0002c00401007387 */ /* 0x0003e80000100800 */
[----:B------:R1:W-:Y:S04]  /*13c0*/  STL [R1+0x2bc], R0 ;  /* 0x0002bc0001007387 */ /* 0x0003e80000100800 */
[----:B------:R1:W-:Y:S02]  /*13d0*/  STL [R1+0x2b8], R3 ;  /* 0x0002b80301007387 */ /* 0x0003e40000100800 */
.L_x_748:
[----:B-1----:R-:W1:Y:S01]  /*13e0*/  S2R R0, SR_TID.X ;  /* 0x0000000000007919 */ /* 0x002e620000002100 */
[----:B------:R-:W2:Y:S01]  /*13f0*/  S2UR UR7, SR_CgaCtaId ;  /* 0x00000000000779c3 */ /* 0x000ea20000008800 */
[----:B------:R-:W-:Y:S02]  /*1400*/  UMOV UR6, 0x400 ;  /* 0x0000040000067882 */ /* 0x000fe40000000000 */
[----:B--2---:R-:W-:-:S06]  /*1410*/  ULEA UR8, UR7, UR6, 0x18 ;  /* 0x0000000607087291 */ /* 0x004fcc000f8ec03f */
[----:B0----5:R-:W-:Y:S01]  /*1420*/  IMAD.U32 R17, RZ, RZ, UR8 ;  /* 0x00000008ff117e24 */ /* 0x021fe2000f8e00ff */
[----:B-1----:R-:W-:-:S04]  /*1430*/  LOP3.LUT R0, R0, 0x80, RZ, 0xc0, !PT ;  /* 0x0000008000007812 */ /* 0x002fc800078ec0ff */
[----:B------:R-:W-:-:S06]  /*1440*/  SHF.R.U32.HI R0, RZ, 0x7, R0 ;  /* 0x00000007ff007819 */ /* 0x000fcc0000011600 */
[----:B------:R-:W0:Y:S02]  /*1450*/  SHFL.IDX PT, R0, R0, RZ, 0x1f ;  /* 0x00001fff00007589 */ /* 0x000e2400000e0000 */
[----:B0-----:R-:W-:-:S13]  /*1460*/  R2UR UR4, R0 ;  /* 0x00000000000472ca */ /* 0x001fda00000e0000 */
[----:B------:R-:W-:-:S04]  /*1470*/  ULEA.HI UR5, UR4, UR4, URZ, 0x1 ;  /* 0x0000000404057291 */ /* 0x000fc8000f8f083f */
[----:B------:R-:W-:-:S04]  /*1480*/  ULOP3.LUT UR5, UR5, 0x7fffe, URZ, 0xc0, !UPT ;  /* 0x0007fffe05057892 */ /* 0x000fc8000f8ec03f */
[----:B------:R-:W-:-:S03]  /*1490*/  UIADD3 UR5, UR4, -UR5, URZ ;  /* 0x8000000504057290 */ /* 0x000fc6000fffe03f */
[----:B------:R-:W-:Y:S01]  /*14a0*/  ULDC UR4, c[0x0][0x28c] ;  /* 0x0000a30000047ab9 */ /* 0x000fe20000000800 */
[----:B------:R-:W-:Y:S01]  /*14b0*/  ULEA UR5, UR5, UR8, 0xd ;  /* 0x0000000805057291 */ /* 0x000fe2000f8e683f */
[----:B------:R-:W-:-:S03]  /*14c0*/  ISETP.LT.AND P0, PT, RZ, UR4, PT ;  /* 0x00000004ff007c0c */ /* 0x000fc6000bf01270 */
[----:B------:R-:W-:-:S04]  /*14d0*/  UIADD3 UR5, UR5, 0x100, URZ ;  /* 0x0000010005057890 */ /* 0x000fc8000fffe03f */
[----:B------:R-:W-:-:S04]  /*14e0*/  USHF.R.U32.HI UR5, URZ, 0x4, UR5 ;  /* 0x000000043f057899 */ /* 0x000fc80008011605 */
[----:B------:R-:W-:Y:S02]  /*14f0*/  ULOP3.LUT UR36, UR5, 0x3fff, URZ, 0xc0, !UPT ;  /* 0x00003fff05247892 */ /* 0x000fe4000f8ec03f */
[----:B---3--:R-:W-:Y:S10]  /*1500*/  @P0 BRA `(.L_x_17) ;  /* 0x0000000000400947 */ /* 0x008ff40003800000 */
[----:B------:R-:W-:Y:S01]  /*1510*/  MOV R0, 0x0 ;  /* 0x0000000000007802 */ /* 0x000fe20000000f00 */
[----:B------:R-:W-:Y:S01]  /*1520*/  ULDC.64 UR4, c[0x4][0x68] ;  /* 0x01001a0000047ab9 */ /* 0x000fe20000000a00 */
[----:B------:R-:W-:Y:S01]  /*1530*/  ULDC.64 UR6, c[0x4][0x8] ;  /* 0x0100020000067ab9 */ /* 0x000fe20000000a00 */
[----:B------:R-:W-:Y:S01]  /*1540*/  IMAD.U32 R4, RZ, RZ, UR4 ;  /* 0x00000004ff047e24 */ /* 0x000fe2000f8e00ff */
[----:B------:R0:W1:Y:S01]  /*1550*/  LDC.64 R14, c[0x4][R0] ;  /* 0x01000000000e7b82 */ /* 0x0000620000000a00 */
[----:B------:R-:W-:Y:S01]  /*1560*/  IMAD.U32 R5, RZ, RZ, UR5 ;  /* 0x00000005ff057e24 */ /* 0x000fe2000f8e00ff */
[----:B------:R-:W-:Y:S01]  /*1570*/  ULDC.64 UR4, c[0x4][0x70] ;  /* 0x01001c0000047ab9 */ /* 0x000fe20000000a00 */
[----:B------:R-:W-:Y:S01]  /*1580*/  IMAD.U32 R10, RZ, RZ, UR6 ;  /* 0x00000006ff0a7e24 */ /* 0x000fe2000f8e00ff */
[----:B------:R-:W-:Y:S01]  /*1590*/  MOV R6, UR4 ;  /* 0x0000000400067c02 */ /* 0x000fe20008000f00 */
[----:B------:R-:W-:Y:S01]  /*15a0*/  IMAD.U32 R7, RZ, RZ, UR5 ;  /* 0x00000005ff077e24 */ /* 0x000fe2000f8e00ff */
[----:B------:R-:W-:Y:S01]  /*15b0*/  MOV R8, 0x1e1 ;  /* 0x000001e100087802 */ /* 0x000fe20000000f00 */
[----:B------:R-:W-:-:S02]  /*15c0*/  IMAD.U32 R11, RZ, RZ, UR7 ;  /* 0x00000007ff0b7e24 */ /* 0x000fc4000f8e00ff */
[----:B------:R-:W-:Y:S02]  /*15d0*/  IMAD.MOV.U32 R12, RZ, RZ, 0x1 ;  /* 0x00000001ff0c7424 */ /* 0x000fe400078e00ff */
[----:B0-----:R-:W-:-:S07]  /*15e0*/  IMAD.MOV.U32 R13, RZ, RZ, RZ ;  /* 0x000000ffff0d7224 */ /* 0x001fce00078e00ff */
[----:B------:R-:W-:-:S07]  /*15f0*/  LEPC R20, `(.L_x_17) ;  /* 0x000000001014794e */ /* 0x000fce0000000000 */
[----:B-1---5:R-:W-:Y:S05]  /*1600*/  CALL.ABS.NOINC R14 ;  /* 0x000000000e007343 */ /* 0x022fea0003c00000 */
.L_x_17:
[----:B------:R-:W2:Y:S02]  /*1610*/  LDL R20, [R1+0x28c] ;  /* 0x00028c0001147983 */ /* 0x000ea40000100800 */
[----:B--2---:R-:W-:-:S13]  /*1620*/  R2UR UR4, R20 ;  /* 0x00000000140472ca */ /* 0x004fda00000e0000 */
[----:B------:R-:W-:-:S06]  /*1630*/  ULOP3.LUT UR4, UR4, 0x1, URZ, 0xfc, !UPT ;  /* 0x0000000104047892 */ /* 0x000fcc000f8efc3f */
[----:B------:R-:W-:-:S05]  /*1640*/  IMAD.U32 R0, RZ, RZ, UR4 ;  /* 0x00000004ff007e24 */ /* 0x000fca000f8e00ff */
[----:B------:R-:W-:-:S13]  /*1650*/  ISETP.NE.AND P0, PT, R0, 0x3, PT ;  /* 0x000000030000780c */ /* 0x000fda0003f05270 */
[----:B------:R-:W-:Y:S05]  /*1660*/  @!P0 BRA `(.L_x_18) ;  /* 0x0000000000048947 */ /* 0x000fea0003800000 */
[----:B------:R-:W-:Y:S01]  /*1670*/  BPT.TRAP 0x1 ;  /* 0x000000040000795c */ /* 0x000fe20000300000 */
.L_x_18:
[----:B------:R-:W2:Y:S04]  /*1680*/  LDL R0, [R1+0x2bc] ;  /* 0x0002bc0001007983 */ /* 0x000ea80000100800 */
[----:B------:R-:W3:Y:S01]  /*1690*/  LDL R3, [R1+0x2b8] ;  /* 0x0002b80001037983 */ /* 0x000ee20000100800 */
[----:B------:R-:W-:Y:S02]  /*16a0*/  R2UR UR4, R17 ;  /* 0x00000000110472ca */ /* 0x000fe400000e0000 */
[----:B--2---:R-:W-:Y:S02]  /*16b0*/  R2UR UR5, R0 ;  /* 0x00000000000572ca */ /* 0x004fe400000e0000 */
[----:B---3--:R-:W-:-:S11]  /*16c0*/  R2UR UR6, R3 ;  /* 0x00000000030672ca */ /* 0x008fd600000e0000 */
[----:B------:R-:W-:Y:S02]  /*16d0*/  IMAD.U32 R0, RZ, RZ, UR5 ;  /* 0x00000005ff007e24 */ /* 0x000fe4000f8e00ff */
[----:B------:R-:W-:-:S03]  /*16e0*/  MOV R3, UR6 ;  /* 0x0000000600037c02 */ /* 0x000fc60008000f00 */
[----:B------:R-:W-:Y:S02]  /*16f0*/  SHF.L.U32 R0, R0, 0x1f, RZ ;  /* 0x0000001f00007819 */ /* 0x000fe400000006ff */
[----:B------:R-:W-:-:S04]  /*1700*/  LEA R3, R3, UR4, 0x3 ;  /* 0x0000000403037c11 */ /* 0x000fc8000f8e18ff */
[----:B------:R0:W1:Y:S01]  /*1710*/  SYNCS.PHASECHK.TRANS64.TRYWAIT P1, [R3+URZ], R0 ;  /* 0x00000000030075a7 */ /* 0x000062000802017f */
[----:B------:R-:W-:Y:S05]  /*1720*/  @!P0 BRA `(.L_x_19) ;  /* 0x0000000000048947 */ /* 0x000fea0003800000 */
[----:B------:R-:W-:Y:S01]  /*1730*/  BPT.TRAP 0x1 ;  /* 0x000000040000795c */ /* 0x000fe20000300000 */
.L_x_19:
[----:B-1----:R-:W-:Y:S05]  /*1740*/  @P1 BRA `(.L_x_20) ;  /* 0x0000000000081947 */ /* 0x002fea0003800000 */
[----:B------:R-:W1:Y:S02]  /*1750*/  SYNCS.PHASECHK.TRANS64.TRYWAIT P1, [R3+URZ], R0 ;  /* 0x00000000030075a7 */ /* 0x000e64000802017f */
[----:B-1----:R-:W-:Y:S05]  /*1760*/  @!P1 BRA `(.L_x_21) ;  /* 0x0000031c00c89947 */ /* 0x002fea0003800000 */
.L_x_20:
[----:B------:R-:W2:Y:S02]  /*1770*/  LDL R4, [R1+0x2c0] ;  /* 0x0002c00001047983 */ /* 0x000ea40000100800 */
[----:B--2---:R-:W-:-:S13]  /*1780*/  R2UR UR5, R4 ;  /* 0x00000000040572ca */ /* 0x004fda00000e0000 */
[----:B------:R-:W-:-:S04]  /*1790*/  UISETP.LT.AND UP0, UPT, UR5, 0x1, UPT ;  /* 0x000000010500788c */ /* 0x000fc8000bf01270 */
[----:B------:R-:W-:-:S06]  /*17a0*/  USEL UR4, UR5, 0x1, UP0 ;  /* 0x0000000105047887 */ /* 0x000fcc0008000000 */
[----:B------:R-:W-:-:S05]  /*17b0*/  IMAD.U32 R9, RZ, RZ, UR4 ;  /* 0x00000004ff097e24 */ /* 0x000fca000f8e00ff */
[----:B------:R-:W-:Y:S01]  /*17c0*/  IADD3 R9, -R9, UR5, RZ ;  /* 0x0000000509097c10 */ /* 0x000fe2000fffe1ff */
[----:B------:R-:W-:Y:S05]  /*17d0*/  WARPSYNC.ALL ;  /* 0x0000000000007948 */ /* 0x000fea0003800000 */
[----:B------:R-:W-:Y:S01]  /*17e0*/  ISETP.GE.AND P1, PT, R9, 0x1, PT ;  /* 0x000000010900780c */ /* 0x000fe20003f26270 */
[----:B------:R-:W-:Y:S04]  /*17f0*/  STL [R1+0x418], R19 ;  /* 0x0004181301007387 */ /* 0x000fe80000100800 */
[----:B------:R-:W-:Y:S04]  /*1800*/  STL [R1+0x414], R18 ;  /* 0x0004141201007387 */ /* 0x000fe80000100800 */
[----:B-----5:R-:W-:Y:S04]  /*1810*/  STL [R1+0x410], R16 ;  /* 0x0004101001007387 */ /* 0x020fe80000100800 */
[----:B------:R-:W-:Y:S04]  /*1820*/  STL [R1+0x40c], R9 ;  /* 0x00040c0901007387 */ /* 0x000fe80000100800 */
[----:B------:R-:W-:Y:S04]  /*1830*/  STL [R1+0x408], R2 ;  /* 0x0004080201007387 */ /* 0x000fe80000100800 */
[----:B------:R-:W2:Y:S01]  /*1840*/  LDL R14, [R1+0x2b8] ;  /* 0x0002b800010e7983 */ /* 0x000ea20000100800 */
[----:B------:R-:W-:Y:S01]  /*1850*/  R2UR UR4, R17 ;  /* 0x00000000110472ca */ /* 0x000fe200000e0000 */
[----:B------:R-:W-:Y:S01]  /*1860*/  ULOP3.LUT UR6, UR36, 0x10000, URZ, 0xfc, !UPT ;  /* 0x0001000024067892 */ /* 0x000fe2000f8efc3f */
[----:B------:R-:W-:Y:S01]  /*1870*/  WARPGROUP.ARRIVE ;  /* 0x00000000000079c5 */ /* 0x000fe20000000000 */
[----:B------:R-:W-:Y:S01]  /*1880*/  UMOV UR17, 0x40000040 ;  /* 0x4000004000117882 */ /* 0x000fe20000000000 */
[----:B------:R-:W-:Y:S01]  /*1890*/  UMOV UR19, 0x40000040 ;  /* 0x4000004000137882 */ /* 0x000fe20000000000 */
[----:B------:R-:W-:Y:S01]  /*18a0*/  STL [R1+0x41c], R17 ;  /* 0x00041c1101007387 */ /* 0x000fe20000100800 */
[----:B------:R-:W-:Y:S01]  /*18b0*/  UMOV UR9, UR17 ;  /* 0x0000001100097c82 */ /* 0x000fe20008000000 */
[----:B------:R-:W-:Y:S01]  /*18c0*/  IMAD.U32 R7, RZ, RZ, UR6 ;  /* 0x00000006ff077e24 */ /* 0x000fe2000f8e00ff */
[----:B------:R-:W-:Y:S01]  /*18d0*/  UMOV UR11, 0x40000040 ;  /* 0x40000040000b7882 */ /* 0x000fe20000000000 */
[----:B------:R-:W-:Y:S01]  /*18e0*/  UMOV UR21, UR17 ;  /* 0x0000001100157c82 */ /* 0x000fe20008000000 */
[----:B------:R-:W-:Y:S01]  /*18f0*/  UMOV UR23, 0x40000040 ;  /* 0x4000004000177882 */ /* 0x000fe20000000000 */
[----:B------:R-:W-:Y:S01]  /*1900*/  UMOV UR25, UR17 ;  /* 0x0000001100197c82 */ /* 0x000fe20008000000 */
[----:B------:R-:W-:Y:S01]  /*1910*/  UMOV UR27, 0x40000040 ;  /* 0x40000040001b7882 */ /* 0x000fe20000000000 */
[----:B------:R-:W-:Y:S01]  /*1920*/  UIADD3 UR4, UR4, 0x18100, URZ ;  /* 0x0001810004047890 */ /* 0x000fe2000fffe03f */
[----:B01----:R-:W-:Y:S01]  /*1930*/  MOV R0, UR11 ;  /* 0x0000000b00007c02 */ /* 0x003fe20008000f00 */
[----:B------:R-:W-:Y:S01]  /*1940*/  UMOV UR29, UR17 ;  /* 0x00000011001d7c82 */ /* 0x000fe20008000000 */
[----:B------:R-:W-:Y:S01]  /*1950*/  UMOV UR31, 0x40000040 ;  /* 0x40000040001f7882 */ /* 0x000fe20000000000 */
[----:B------:R-:W-:Y:S01]  /*1960*/  USHF.R.U32.HI UR4, URZ, 0x4, UR4 ;  /* 0x000000043f047899 */ /* 0x000fe20008011604 */
[----:B------:R-:W-:Y:S01]  /*1970*/  UMOV UR53, UR17 ;  /* 0x0000001100357c82 */ /* 0x000fe20008000000 */
[----:B------:R-:W-:-:S02]  /*1980*/  UMOV UR55, 0x40000040 ;  /* 0x4000004000377882 */ /* 0x000fc40000000000 */
[----:B------:R-:W-:Y:S01]  /*1990*/  ULOP3.LUT UR4, UR4, 0x3fff, URZ, 0xc0, !UPT ;  /* 0x00003fff04047892 */ /* 0x000fe2000f8ec03f */
[----:B------:R-:W-:Y:S01]  /*19a0*/  UMOV UR33, UR17 ;  /* 0x0000001100217c82 */ /* 0x000fe20008000000 */
[----:B------:R-:W-:Y:S01]  /*19b0*/  UMOV UR35, 0x40000040 ;  /* 0x4000004000237882 */ /* 0x000fe20000000000 */
        /* <DEDUP_REMOVED lines=12> */
[----:B--2---:R-:W-:Y:S01]  /*1a80*/  R2UR UR5, R14 ;  /* 0x000000000e0572ca */ /* 0x004fe200000e0000 */
[----:B------:R-:W-:Y:S04]  /*1a90*/  STL [R1+0x420], R14 ;  /* 0x0004200e01007387 */ /* 0x000fe80000100800 */
[----:B------:R-:W-:Y:S08]  /*1aa0*/  STL [R1+0x424], R7 ;  /* 0x0004240701007387 */ /* 0x000ff00000100800 */
[----:B------:R-:W-:-:S02]  /*1ab0*/  UIMAD UR60, UR5, 0xc00, UR6 ;  /* 0x00000c00053c78a4 */ /* 0x000fc4000f8e0206 */
[----:B------:R-:W-:-:S04]  /*1ac0*/  ULOP3.LUT UR6, UR4, 0x10000, URZ, 0xfc, !UPT ;  /* 0x0001000004067892 */ /* 0x000fc8000f8efc3f */
[----:B------:R-:W-:Y:S01]  /*1ad0*/  UIMAD UR4, UR5, 0x780, UR6 ;  /* 0x00000780050478a4 */ /* 0x000fe2000f8e0206 */
[----:B------:R-:W-:Y:S01]  /*1ae0*/  UMOV UR16, UR60 ;  /* 0x0000003c00107c82 */ /* 0x000fe20008000000 */
[----:B------:R-:W-:Y:S02]  /*1af0*/  MOV R8, UR6 ;  /* 0x0000000600087c02 */ /* 0x000fe40008000f00 */
[----:B------:R-:W-:Y:S01]  /*1b00*/  UIADD3 UR10, UR4, 0x80, URZ ;  /* 0x00000080040a7890 */ /* 0x000fe2000fffe03f */
[----:B------:R-:W-:Y:S02]  /*1b10*/  UMOV UR8, UR16 ;  /* 0x0000001000087c82 */ /* 0x000fe40008000000 */
[----:B------:R-:W-:Y:S01]  /*1b20*/  UMOV UR18, UR4 ;  /* 0x0000000400127c82 */ /* 0x000fe20008000000 */
[----:B------:R0:W-:Y:S01]  /*1b30*/  STL [R1+0x428], R8 ;  /* 0x0004280801007387 */ /* 0x0001e20000100800 */
[----:B------:R-:W-:Y:S01]  /*1b40*/  HGMMA.64x16x16.F32.BF16 R24, gdesc[UR16], RZ, !UPT, gsb0 ;  /* 0x00200000101879f0 */ /* 0x000fe2000c0018ff */
[----:B------:R-:W-:Y:S01]  /*1b50*/  UIADD3 UR22, UR4, 0x100, URZ ;  /* 0x0000010004167890 */ /* 0x000fe2000fffe03f */
[----:B------:R-:W-:Y:S01]  /*1b60*/  MOV R3, UR10 ;  /* 0x0000000a00037c02 */ /* 0x000fe20008000f00 */
[----:B------:R-:W-:Y:S01]  /*1b70*/  UMOV UR20, UR16 ;  /* 0x0000001000147c82 */ /* 0x000fe20008000000 */
[----:B------:R-:W-:Y:S01]  /*1b80*/  UIADD3 UR26, UR4, 0x180, URZ ;  /* 0x00000180041a7890 */ /* 0x000fe2000fffe03f */
        /* <DEDUP_REMOVED lines=19> */
[----:B------:R-:W-:-:S02]  /*1cc0*/  UIADD3 UR6, UR4, 0x680, URZ ;  /* 0x0000068004067890 */ /* 0x000fc4000fffe03f */
[----:B------:R-:W-:-:S03]  /*1cd0*/  UIADD3 UR7, UR4, 0x700, URZ ;  /* 0x0000070004077890 */ /* 0x000fc6000fffe03f */
[----:B------:R-:W-:Y:S01]  /*1ce0*/  UMOV UR14, UR5 ;  /* 0x00000005000e7c82 */ /* 0x000fe20008000000 */
[----:B------:R-:W-:Y:S02]  /*1cf0*/  WARPGROUP.DEPBAR.LE gsb0, 0x0 ;  /* 0x00008000000079c5 */ /* 0x000fe40000010000 */
[----:B0-----:R-:W-:Y:S01]  /*1d00*/  WARPGROUP.ARRIVE ;  /* 0x00000000000079c5 */ /* 0x001fe20000000000 */
[----:B------:R-:W-:Y:S04]  /*1d10*/  STL.64 [R1+0x240], R24 ;  /* 0x0002401801007387 */ /* 0x000fe80000100a00 */
[----:B------:R-:W-:Y:S01]  /*1d20*/  STL.64 [R1+0x248], R26 ;  /* 0x0002481a01007387 */ /* 0x000fe20000100a00 */
[----:B------:R-:W-:Y:S01]  /*1d30*/  HGMMA.64x16x16.F32.BF16 R4, gdesc[UR8], RZ, !UPT, gsb0 ;  /* 0x00200000080479f0 */ /* 0x000fe2000c0018ff */
[----:B------:R-:W-:Y:S01]  /*1d40*/  UMOV UR8, UR16 ;  /* 0x0000001000087c82 */ /* 0x000fe20008000000 */
[----:B------:R-:W-:Y:S01]  /*1d50*/  UMOV UR9, UR17 ;  /* 0x0000001100097c82 */ /* 0x000fe20008000000 */
[----:B------:R0:W-:Y:S01]  /*1d60*/  STL.64 [R1+0x250], R28 ;  /* 0x0002501c01007387 */ /* 0x0001e20000100a00 */
[----:B------:R-:W-:Y:S01]  /*1d70*/  UMOV UR10, UR6 ;  /* 0x00000006000a7c82 */ /* 0x000fe20008000000 */
[----:B------:R-:W-:-:S02]  /*1d80*/  UMOV UR11, 0x40000040 ;  /* 0x40000040000b7882 */ /* 0x000fc40000000000 */
[----:B------:R1:W-:Y:S01]  /*1d90*/  STL.64 [R1+0x258], R30 ;  /* 0x0002581e01007387 */ /* 0x0003e20000100a00 */
[----:B------:R-:W-:Y:S02]  /*1da0*/  WARPGROUP.DEPBAR.LE gsb0, 0x0 ;  /* 0x00008000000079c5 */ /* 0x000fe40000010000 */
[----:B------:R-:W-:Y:S01]  /*1db0*/  WARPGROUP.ARRIVE ;  /* 0x00000000000079c5 */ /* 0x000fe20000000000 */
[----:B0-----:R-:W-:Y:S01]  /*1dc0*/  IMAD.MOV.U32 R29, RZ, RZ, R11 ;  /* 0x000000ffff1d7224 */ /* 0x001fe200078e000b */
[----:B------:R-:W-:Y:S01]  /*1dd0*/  MOV R11, UR4 ;  /* 0x00000004000b7c02 */ /* 0x000fe20008000f00 */
[----:B------:R-:W-:Y:S01]  /*1de0*/  IMAD.MOV.U32 R25, RZ, RZ, R7 ;  /* 0x000000ffff197224 */ /* 0x000fe200078e0007 */
[----:B------:R-:W-:Y:S01]  /*1df0*/  MOV R27, R9 ;  /* 0x00000009001b7202 */ /* 0x000fe20000000f00 */
[----:B------:R-:W-:Y:S01]  /*1e00*/  IMAD.MOV.U32 R28, RZ, RZ, R8 ;  /* 0x000000ffff1c7224 */ /* 0x000fe200078e0008 */
[----:B------:R-:W-:Y:S01]  /*1e10*/  HGMMA.64x16x16.F32.BF16 R12, gdesc[UR20], RZ, !UPT, gsb0 ;  /* 0x00200000140c79f0 */ /* 0x000fe2000c0018ff */
[----:B------:R-:W-:Y:S01]  /*1e20*/  IMAD.MOV.U32 R24, RZ, RZ, R5 ;  /* 0x000000ffff187224 */ /* 0x000fe200078e0005 */
[----:B------:R-:W-:Y:S01]  /*1e30*/  MOV R9, R4 ;  /* 0x0000000400097202 */ /* 0x000fe20000000f00 */
[----:B-1----:R-:W-:Y:S01]  /*1e40*/  IMAD.MOV.U32 R30, RZ, RZ, R10 ;  /* 0x000000ffff1e7224 */ /* 0x002fe200078e000a */
[----:B------:R-:W-:Y:S01]  /*1e50*/  MOV R5, UR51 ;  /* 0x0000003300057c02 */ /* 0x000fe20008000f00 */
[----:B------:R-:W-:Y:S01]  /*1e60*/  IMAD.MOV.U32 R26, RZ, RZ, R6 ;  /* 0x000000ffff1a7224 */ /* 0x000fe200078e0006 */
[----:B------:R-:W-:Y:S01]  /*1e70*/  MOV R4, UR50 ;  /* 0x0000003200047c02 */ /* 0x000fe20008000f00 */
[----:B------:R-:W-:-:S02]  /*1e80*/  WARPGROUP.DEPBAR.LE gsb0, 0x0 ;  /* 0x00008000000079c5 */ /* 0x000fc40000010000 */
[----:B------:R-:W-:Y:S01]  /*1e90*/  IMAD.MOV.U32 R54, RZ, RZ, R19 ;  /* 0x000000ffff367224 */ /* 0x000fe200078e0013 */
[----:B------:R-:W-:Y:S01]  /*1ea0*/  MOV R51, R16 ;  /* 0x0000001000337202 */ /* 0x000fe20000000f00 */
[----:B------:R-:W-:Y:S01]  /*1eb0*/  IMAD.MOV.U32 R53, RZ, RZ, R17 ;  /* 0x000000ffff357224 */ /* 0x000fe200078e0011 */
[----:B------:R-:W-:Y:S01]  /*1ec0*/  MOV R31, R12 ;  /* 0x0000000c001f7202 */ /* 0x000fe20000000f00 */
[----:B------:R-:W-:Y:S02]  /*1ed0*/  IMAD.MOV.U32 R52, RZ, RZ, R18 ;  /* 0x000000ffff347224 */ /* 0x000fe400078e0012 */
[----:B------:R-:W-:Y:S02]  /*1ee0*/  IMAD.MOV.U32 R50, RZ, RZ, R14 ;  /* 0x000000ffff327224 */ /* 0x000fe400078e000e */
[----:B------:R-:W-:Y:S02]  /*1ef0*/  IMAD.MOV.U32 R49, RZ, RZ, R15 ;  /* 0x000000ffff317224 */ /* 0x000fe400078e000f */
[----:B------:R-:W-:-:S02]  /*1f00*/  IMAD.MOV.U32 R48, RZ, RZ, R13 ;  /* 0x000000ffff307224 */ /* 0x000fc400078e000d */
[----:B------:R-:W-:-:S06]  /*1f10*/  WARPGROUP.ARRIVE ;  /* 0x00000000000079c5 */ /* 0x000fcc0000000000 */
[----:B------:R-:W-:Y:S03]  /*1f20*/  HGMMA.64x16x16.F32.BF16 R12, gdesc[UR24], RZ, !UPT, gsb0 ;  /* 0x00200000180c79f0 */ /* 0x000fe6000c0018ff */
[----:B------:R-:W-:Y:S02]  /*1f30*/  WARPGROUP.DEPBAR.LE gsb0, 0x0 ;  /* 0x00008000000079c5 */ /* 0x000fe40000010000 */
[----:B------:R-:W-:Y:S01]  /*1f40*/  IMAD.MOV.U32 R78, RZ, RZ, R18 ;  /* 0x000000ffff4e7224 */ /* 0x000fe200078e0012 */
[----:B------:R-:W-:Y:S01]  /*1f50*/  MOV R75, R17 ;  /* 0x00000011004b7202 */ /* 0x000fe20000000f00 */
[----:B------:R-:W-:Y:S01]  /*1f60*/  IMAD.MOV.U32 R77, RZ, RZ, R19 ;  /* 0x000000ffff4d7224 */ /* 0x000fe200078e0013 */
[----:B------:R-:W-:Y:S01]  /*1f70*/  MOV R55, R12 ;  /* 0x0000000c00377202 */ /* 0x000fe20000000f00 */
[----:B------:R-:W-:Y:S02]  /*1f80*/  IMAD.MOV.U32 R76, RZ, RZ, R16 ;  /* 0x000000ffff4c7224 */ /* 0x000fe400078e0010 */
[----:B------:R-:W-:-:S02]  /*1f90*/  IMAD.MOV.U32 R74, RZ, RZ, R14 ;  /* 0x000000ffff4a7224 */ /* 0x000fc400078e000e */
[----:B------:R-:W-:Y:S02]  /*1fa0*/  IMAD.MOV.U32 R73, RZ, RZ, R15 ;  /* 0x000000ffff497224 */ /* 0x000fe400078e000f */
[----:B------:R-:W-:Y:S02]  /*1fb0*/  IMAD.MOV.U32 R72, RZ, RZ, R13 ;  /* 0x000000ffff487224 */ /* 0x000fe400078e000d */
[----:B------:R-:W-:-:S06]  /*1fc0*/  WARPGROUP.ARRIVE ;  /* 0x00000000000079c5 */ /* 0x000fcc0000000000 */
[----:B------:R-:W-:Y:S03]  /*1fd0*/  HGMMA.64x16x16.F32.BF16 R12, gdesc[UR28], RZ, !UPT, gsb0 ;  /* 0x002000001c0c79f0 */ /* 0x000fe6000c0018ff */
[----:B------:R-:W-:Y:S02]  /*1fe0*/  WARPGROUP.DEPBAR.LE gsb0, 0x0 ;  /* 0x00008000000079c5 */ /* 0x000fe40000010000 */
[----:B------:R-:W-:Y:S01]  /*1ff0*/  WARPGROUP.ARRIVE ;  /* 0x00000000000079c5 */ /* 0x000fe20000000000 */
[----:B------:R-:W-:Y:S01]  /*2000*/  STL.64 [R1+0xd0], R16 ;  /* 0x0000d01001007387 */ /* 0x000fe20000100a00 */
[----:B------:R-:W-:Y:S01]  /*2010*/  IMAD.MOV.U32 R96, RZ, RZ, R13 ;  /* 0x000000ffff607224 */ /* 0x000fe200078e000d */
[----:B------:R-:W-:Y:S01]  /*2020*/  MOV R79, R12 ;  /* 0x0000000c004f7202 */ /* 0x000fe20000000f00 */
[----:B------:R-:W-:Y:S01]  /*2030*/  IMAD.MOV.U32 R98, RZ, RZ, R14 ;  /* 0x000000ffff627224 */ /* 0x000fe200078e000e */
[----:B------:R-:W-:Y:S01]  /*2040*/  STL.64 [R1+0xd8], R18 ;  /* 0x0000d81201007387 */ /* 0x000fe20000100a00 */
[----:B------:R-:W-:Y:S01]  /*2050*/  HGMMA.64x16x16.F32.BF16 R32, gdesc[UR52], RZ, !UPT, gsb0 ;  /* 0x00200000342079f0 */ /* 0x000fe2000c0018ff */
[----:B------:R-:W-:-:S02]  /*2060*/  IMAD.MOV.U32 R97, RZ, RZ, R15 ;  /* 0x000000ffff617224 */ /* 0x000fc400078e000f */
[----:B------:R-:W-:Y:S02]  /*2070*/  WARPGROUP.DEPBAR.LE gsb0, 0x0 ;  /* 0x00008000000079c5 */ /* 0x000fe40000010000 */
[----:B------:R-:W-:Y:S04]  /*2080*/  STL.64 [R1+0x60], R32 ;  /* 0x0000602001007387 */ /* 0x000fe80000100a00 */
[----:B------:R-:W-:Y:S04]  /*2090*/  STL.64 [R1+0x68], R34 ;  /* 0x0000682201007387 */ /* 0x000fe80000100a00 */
[----:B------:R-:W-:Y:S04]  /*20a0*/  STL.64 [R1+0x70], R36 ;  /* 0x0000702401007387 */ /* 0x000fe80000100a00 */
[----:B------:R0:W-:Y:S02]  /*20b0*/  STL.64 [R1+0x78], R38 ;  /* 0x0000782601007387 */ /* 0x0001e40000100a00 */
[----:B0-----:R-:W-:-:S06]  /*20c0*/  WARPGROUP.ARRIVE ;  /* 0x00000000000079c5 */ /* 0x001fcc0000000000 */
[----:B------:R-:W-:Y:S03]  /*20d0*/  HGMMA.64x16x16.F32.BF16 R32, gdesc[UR32], RZ, !UPT, gsb0 ;  /* 0x00200000202079f0 */ /* 0x000fe6000c0018ff */
[----:B------:R-:W-:Y:S02]  /*20e0*/  WARPGROUP.DEPBAR.LE gsb0, 0x0 ;  /* 0x00008000000079c5 */ /* 0x000fe40000010000 */
[----:B------:R-:W-:Y:S01]  /*20f0*/  WARPGROUP.ARRIVE ;  /* 0x00000000000079c5 */ /* 0x000fe20000000000 */
[----:B------:R-:W-:Y:S04]  /*2100*/  STL.64 [R1], R32 ;  /* 0x0000002001007387 */ /* 0x000fe80000100a00 */
[----:B------:R-:W-:Y:S01]  /*2110*/  STL.64 [R1+0x8], R34 ;  /* 0x0000082201007387 */ /* 0x000fe20000100a00 */
[----:B------:R-:W-:Y:S01]  /*2120*/  HGMMA.64x16x16.F32.BF16 R208, gdesc[UR36], RZ, !UPT, gsb0 ;  /* 0x0020000024d079f0 */ /* 0x000fe2000c0018ff */
[----:B------:R-:W-:Y:S01]  /*2130*/  UMOV UR36, UR14 ;  /* 0x0000000e00247c82 */ /* 0x000fe20008000000 */
[----:B------:R-:W-:Y:S01]  /*2140*/  UMOV UR37, UR15 ;  /* 0x0000000f00257c82 */ /* 0x000fe20008000000 */
[----:B------:R-:W-:Y:S04]  /*2150*/  STL.64 [R1+0x10], R36 ;  /* 0x0000102401007387 */ /* 0x000fe80000100a00 */
[----:B------:R0:W-:Y:S01]  /*2160*/  STL.64 [R1+0x18], R38 ;  /* 0x0000182601007387 */ /* 0x0001e20000100a00 */
[----:B------:R-:W-:-:S02]  /*2170*/  WARPGROUP.DEPBAR.LE gsb0, 0x0 ;  /* 0x00008000000079c5 */ /* 0x000fc40000010000 */
[----:B------:R-:W-:Y:S01]  /*2180*/  WARPGROUP.ARRIVE ;  /* 0x00000000000079c5 */ /* 0x000fe20000000000 */
[----:B------:R-:W-:Y:S04]  /*2190*/  STL [R1+0x744], R208 ;  /* 0x000744d001007387 */ /* 0x000fe80000100800 */
[----:B------:R-:W-:Y:S01]  /*21a0*/  STL [R1+0x740], R209 ;  /* 0x000740d101007387 */ /* 0x000fe20000100800 */
[----:B------:R-:W-:Y:S03]  /*21b0*/  HGMMA.64x16x16.F32.BF16 R184, gdesc[UR40], RZ, !UPT, gsb0 ;  /* 0x0020000028b879f0 */ /* 0x000fe6000c0018ff */
[----:B------:R-:W-:Y:S04]  /*21c0*/  STL [R1+0x73c], R210 ;  /* 0x00073cd201007387 */ /* 0x000fe80000100800 */
[----:B------:R-:W-:Y:S04]  /*21d0*/  STL [R1+0x738], R211 ;  /* 0x000738d301007387 */ /* 0x000fe80000100800 */
[----:B------:R-:W-:Y:S04]  /*21e0*/  STL [R1+0x734], R212 ;  /* 0x000734d401007387 */ /* 0x000fe80000100800 */
[----:B------:R-:W-:Y:S04]  /*21f0*/  STL [R1+0x730], R213 ;  /* 0x000730d501007387 */ /* 0x000fe80000100800 */
[----:B------:R-:W-:Y:S04]  /*2200*/  STL [R1+0x72c], R214 ;  /* 0x00072cd601007387 */ /* 0x000fe80000100800 */
[----:B------:R-:W-:Y:S01]  /*2210*/  STL [R1+0x728], R215 ;  /* 0x000728d701007387 */ /* 0x000fe20000100800 */
        /* <DEDUP_REMOVED lines=27> */
[----:B------:R-:W-:Y:S01]  /*23d0*/  STL [R1+0x788], R143 ;  /* 0x0007888f01007387 */ /* 0x000fe20000100800 */
[----:B------:R-:W-:-:S02]  /*23e0*/  WARPGROUP.DEPBAR.LE gsb0, 0x0 ;  /* 0x00008000000079c5 */ /* 0x000fc40000010000 */
[----:B------:R-:W-:-:S06]  /*23f0*/  WARPGROUP.ARRIVE ;  /* 0x00000000000079c5 */ /* 0x000fcc0000000000 */
[----:B------:R-:W-:Y:S01]  /*2400*/  HGMMA.64x16x16.F32.BF16 R88, gdesc[UR12], RZ, !UPT, gsb0 ;  /* 0x002000000c5879f0 */ /* 0x000fe2000c0018ff */
[----:B------:R-:W-:Y:S01]  /*2410*/  UMOV UR14, UR10 ;  /* 0x0000000a000e7c82 */ /* 0x000fe20008000000 */
[----:B------:R-:W-:Y:S01]  /*2420*/  UMOV UR15, UR11 ;  /* 0x0000000b000f7c82 */ /* 0x000fe20008000000 */
[----:B------:R-:W-:Y:S01]  /*2430*/  UIADD3 UR12, UR60, 0x400, URZ ;  /* 0x000004003c0c7890 */ /* 0x000fe2000fffe03f */
[----:B------:R-:W-:Y:S01]  /*2440*/  UMOV UR6, UR14 ;  /* 0x0000000e00067c82 */ /* 0x000fe20008000000 */
[----:B------:R-:W-:Y:S01]  /*2450*/  UMOV UR13, 0x40000040 ;  /* 0x40000040000d7882 */ /* 0x000fe20000000000 */
[----:B------:R-:W-:Y:S01]  /*2460*/  MOV R12, UR6 ;  /* 0x00000006000c7c02 */ /* 0x000fe20008000f00 */
[----:B------:R-:W-:-:S03]  /*2470*/  UMOV UR5, UR13 ;  /* 0x0000000d00057c82 */ /* 0x000fc60008000000 */
[----:B------:R-:W-:Y:S01]  /*2480*/  UMOV UR4, UR12 ;  /* 0x0000000c00047c82 */ /* 0x000fe20008000000 */
[----:B------:R-:W-:Y:S02]  /*2490*/  WARPGROUP.DEPBAR.LE gsb0, 0x0 ;  /* 0x00008000000079c5 */ /* 0x000fe40000010000 */
[----:B------:R-:W-:-:S06]  /*24a0*/  WARPGROUP.ARRIVE ;  /* 0x00000000000079c5 */ /* 0x000fcc0000000000 */
[----:B------:R-:W-:Y:S01]  /*24b0*/  HGMMA.64x16x16.F32.BF16 R64, gdesc[UR8], RZ, !UPT, gsb0 ;  /* 0x00200000084079f0 */ /* 0x000fe2000c0018ff */
[----:B------:R-:W-:Y:S01]  /*24c0*/  UMOV UR8, UR16 ;  /* 0x0000001000087c82 */ /* 0x000fe20008000000 */
[----:B------:R-:W-:Y:S01]  /*24d0*/  UMOV UR9, UR17 ;  /* 0x0000001100097c82 */ /* 0x000fe20008000000 */
[----:B------:R-:W-:Y:S01]  /*24e0*/  UMOV UR10, UR7 ;  /* 0x00000007000a7c82 */ /* 0x000fe20008000000 */
[----:B------:R-:W-:Y:S01]  /*24f0*/  UMOV UR11, 0x40000040 ;  /* 0x40000040000b7882 */ /* 0x000fe20000000000 */
[----:B------:R-:W-:Y:S01]  /*2500*/  UMOV UR32, UR10 ;  /* 0x0000000a00207c82 */ /* 0x000fe20008000000 */
[----:B------:R-:W-:Y:S01]  /*2510*/  UMOV UR33, UR11 ;  /* 0x0000000b00217c82 */ /* 0x000fe20008000000 */
[----:B------:R-:W-:Y:S01]  /*2520*/  UMOV UR7, UR15 ;  /* 0x0000000f00077c82 */ /* 0x000fe20008000000 */
[----:B------:R-:W-:Y:S01]  /*2530*/  UMOV UR14, UR32 ;  /* 0x00000020000e7c82 */ /* 0x000fe20008000000 */
[----:B------:R-:W-:Y:S01]  /*2540*/  UMOV UR15, UR33 ;  /* 0x00000021000f7c82 */ /* 0x000fe20008000000 */
[----:B------:R-:W-:Y:S01]  /*2550*/  MOV R13, UR7 ;  /* 0x00000007000d7c02 */ /* 0x000fe20008000f00 */
[----:B------:R-:W-:Y:S01]  /*2560*/  UIADD3 UR16, UR60, 0x800, URZ ;  /* 0x000008003c107890 */ /* 0x000fe2000fffe03f */
[----:B------:R-:W-:-:S02]  /*2570*/  UMOV UR17, 0x40000040 ;  /* 0x4000004000117882 */ /* 0x000fc40000000000 */
[----:B------:R-:W-:Y:S01]  /*2580*/  UMOV UR21, UR17 ;  /* 0x0000001100157c82 */ /* 0x000fe20008000000 */
[----:B------:R-:W-:Y:S01]  /*2590*/  UMOV UR25, UR17 ;  /* 0x0000001100197c82 */ /* 0x000fe20008000000 */
[----:B------:R-:W-:Y:S02]  /*25a0*/  UMOV UR29, UR17 ;  /* 0x00000011001d7c82 */ /* 0x000fe40008000000 */
[----:B------:R-:W-:Y:S01]  /*25b0*/  UMOV UR20, UR16 ;  /* 0x0000001000147c82 */ /* 0x000fe20008000000 */
        /* <DEDUP_REMOVED lines=10> */
[----:B------:R-:W-:-:S02]  /*2660*/  WARPGROUP.DEPBAR.LE gsb0, 0x0 ;  /* 0x00008000000079c5 */ /* 0x000fc40000010000 */
[----:B------:R-:W-:-:S06]  /*2670*/  WARPGROUP.ARRIVE ;  /* 0x00000000000079c5 */ /* 0x000fcc0000000000 */
[----:B------:R-:W-:Y:S01]  /*2680*/  HGMMA.64x16x16.F32.BF16 R40, gdesc[UR8], RZ, !UPT, gsb0 ;  /* 0x00200000082879f0 */ /* 0x000fe2000c0018ff */
[----:B------:R-:W-:Y:S01]  /*2690*/  R2UR UR11, R0 ;  /* 0x00000000000b72ca */ /* 0x000fe200000e0000 */
[----:B------:R-:W-:Y:S01]  /*26a0*/  UIADD3 UR8, UR60, 0x2, URZ ;  /* 0x000000023c087890 */ /* 0x000fe2000fffe03f */
[----:B------:R-:W-:Y:S01]  /*26b0*/  R2UR UR10, R3 ;  /* 0x00000000030a72ca */ /* 0x000fe200000e0000 */
[----:B------:R-:W-:Y:S01]  /*26c0*/  UMOV UR9, 0x40000040 ;  /* 0x4000004000097882 */ /* 0x000fe20000000000 */
[----:B------:R-:W-:Y:S01]  /*26d0*/  MOV R3, UR47 ;  /* 0x0000002f00037c02 */ /* 0x000fe20008000f00 */
[----:B------:R-:W-:Y:S01]  /*26e0*/  UMOV UR41, UR9 ;  /* 0x0000000900297c82 */ /* 0x000fe20008000000 */
[----:B------:R-:W-:Y:S02]  /*26f0*/  MOV R0, UR46 ;  /* 0x0000002e00007c02 */ /* 0x000fe40008000f00 */
[----:B------:R-:W-:Y:S01]  /*2700*/  UMOV UR40, UR8 ;  /* 0x0000000800287c82 */ /* 0x000fe20008000000 */
[----:B------:R-:W-:-:S02]  /*2710*/  WARPGROUP.DEPBAR.LE gsb0, 0x0 ;  /* 0x00008000000079c5 */ /* 0x000fc40000010000 */
[----:B0-----:R-:W-:-:S06]  /*2720*/  WARPGROUP.ARRIVE ;  /* 0x00000000000079c5 */ /* 0x001fcc0000000000 */
[----:B------:R-:W-:Y:S01]  /*2730*/  HGMMA.64x16x16.F32.BF16 R32, gdesc[UR12], RZ, !UPT, gsb0 ;  /* 0x002000000c2079f0 */ /* 0x000fe2000c0018ff */
[----:B------:R-:W-:Y:S01]  /*2740*/  UMOV UR14, UR6 ;  /* 0x00000006000e7c82 */ /* 0x000fe20008000000 */
[----:B------:R-:W-:Y:S01]  /*2750*/  UMOV UR15, UR7 ;  /* 0x00000007000f7c82 */ /* 0x000fe20008000000 */
[----:B------:R-:W-:Y:S01]  /*2760*/  UMOV UR6, UR18 ;  /* 0x0000001200067c82 */ /* 0x000fe20008000000 */
[----:B------:R-:W-:Y:S01]  /*2770*/  UMOV UR7, UR19 ;  /* 0x0000001300077c82 */ /* 0x000fe20008000000 */
[----:B------:R-:W-:Y:S02]  /*2780*/  WARPGROUP.DEPBAR.LE gsb0, 0x0 ;  /* 0x00008000000079c5 */ /* 0x000fe40000010000 */
[----:B------:R-:W-:-:S06]  /*2790*/  WARPGROUP.ARRIVE ;  /* 0x00000000000079c5 */ /* 0x000fcc0000000000 */
[----:B------:R-:W-:Y:S01]  /*27a0*/  HGMMA.64x16x16.F32.BF16 R56, gdesc[UR12], RZ, !UPT, gsb0 ;  /* 0x002000000c3879f0 */ /* 0x000fe2000c0018ff */
        /* <DEDUP_REMOVED lines=47> */
[----:B------:R-:W-:Y:S04]  /*2aa0*/  STL.64 [R1+0x40], R120 ;  /* 0x0000407801007387 */ /* 0x000fe80000100a00 */
[----:B------:R-:W-:Y:S04]  /*2ab0*/  STL.64 [R1+0x48], R122 ;  /* 0x0000487a01007387 */ /* 0x000fe80000100a00 */
[----:B------:R-:W-:Y:S04]  /*2ac0*/  STL.64 [R1+0x50], R124 ;  /* 0x0000507c01007387 */ /* 0x000fe80000100a00 */
[----:B------:R0:W-:Y:S02]  /*2ad0*/  STL.64 [R1+0x58], R126 ;  /* 0x0000587e01007387 */ /* 0x0001e40000100a00 */
[----:B0-----:R-:W-:-:S06]  /*2ae0*/  WARPGROUP.ARRIVE ;  /* 0x00000000000079c5 */ /* 0x001fcc0000000000 */
        /* <DEDUP_REMOVED lines=22> */
[----:B------:R-:W-:Y:S01]  /*2c50*/  WARPGROUP.ARRIVE ;  /* 0x00000000000079c5 */ /* 0x000fe20000000000 */
[----:B------:R-:W-:Y:S04]  /*2c60*/  STL.64 [R1+0x160], R120 ;  /* 0x0001607801007387 */ /* 0x000fe80000100a00 */
[----:B------:R-:W-:Y:S01]  /*2c70*/  STL.64 [R1+0x168], R122 ;  /* 0x0001687a01007387 */ /* 0x000fe20000100a00 */
[----:B------:R-:W-:Y:S01]  /*2c80*/  HGMMA.64x16x16.F32.BF16 R16, gdesc[UR12], RZ, !UPT, gsb0 ;  /* 0x002000000c1079f0 */ /* 0x000fe2000c0018ff */
[----:B------:R-:W-:Y:S01]  /*2c90*/  UMOV UR12, UR16 ;  /* 0x00000010000c7c82 */ /* 0x000fe20008000000 */
[----:B------:R-:W-:Y:S01]  /*2ca0*/  UMOV UR13, UR17 ;  /* 0x00000011000d7c82 */ /* 0x000fe20008000000 */
[----:B------:R-:W-:Y:S01]  /*2cb0*/  STL.64 [R1+0x170], R124 ;  /* 0x0001707c01007387 */ /* 0x000fe20000100a00 */
[----:B------:R-:W-:Y:S01]  /*2cc0*/  UMOV UR14, UR10 ;  /* 0x0000000a000e7c82 */ /* 0x000fe20008000000 */
[----:B------:R-:W-:Y:S01]  /*2cd0*/  UMOV UR15, UR11 ;  /* 0x0000000b000f7c82 */ /* 0x000fe20008000000 */
[----:B------:R-:W-:Y:S01]  /*2ce0*/  UMOV UR10, UR16 ;  /* 0x00000010000a7c82 */ /* 0x000fe20008000000 */
[----:B------:R0:W-:Y:S01]  /*2cf0*/  STL.64 [R1+0x178], R126 ;  /* 0x0001787e01007387 */ /* 0x0001e20000100a00 */
[----:B------:R-:W-:Y:S01]  /*2d00*/  UMOV UR11, UR17 ;  /* 0x00000011000b7c82 */ /* 0x000fe20008000000 */
[----:B------:R-:W-:-:S02]  /*2d10*/  WARPGROUP.DEPBAR.LE gsb0, 0x0 ;  /* 0x00008000000079c5 */ /* 0x000fc40000010000 */
[----:B0-----:R-:W-:Y:S01]  /*2d20*/  WARPGROUP.ARRIVE ;  /* 0x00000000000079c5 */ /* 0x001fe20000000000 */
[----:B------:R-:W-:Y:S04]  /*2d30*/  STL [R1+0x714], R16 ;  /* 0x0007141001007387 */ /* 0x000fe80000100800 */
[----:B------:R-:W-:Y:S01]  /*2d40*/  STL [R1+0x710], R17 ;  /* 0x0007101101007387 */ /* 0x000fe20000100800 */
[----:B------:R-:W-:Y:S01]  /*2d50*/  HGMMA.64x16x16.F32.BF16 R120, gdesc[UR4], RZ, !UPT, gsb0 ;  /* 0x00200000047879f0 */ /* 0x000fe2000c0018ff */
[----:B------:R-:W-:Y:S01]  /*2d60*/  UMOV UR6, UR16 ;  /* 0x0000001000067c82 */ /* 0x000fe20008000000 */
[----:B------:R-:W-:Y:S01]  /*2d70*/  UMOV UR7, UR17 ;  /* 0x0000001100077c82 */ /* 0x000fe20008000000 */
[----:B------:R-:W-:Y:S01]  /*2d80*/  STL [R1+0x70c], R18 ;  /* 0x00070c1201007387 */ /* 0x000fe20000100800 */
[----:B------:R-:W-:Y:S01]  /*2d90*/  UMOV UR4, UR16 ;  /* 0x0000001000047c82 */ /* 0x000fe20008000000 */
[----:B------:R-:W-:Y:S01]  /*2da0*/  UMOV UR5, UR17 ;  /* 0x0000001100057c82 */ /* 0x000fe20008000000 */
[----:B------:R-:W-:Y:S01]  /*2db0*/  MOV R6, UR4 ;  /* 0x0000000400067c02 */ /* 0x000fe20008000f00 */
[----:B------:R-:W-:Y:S01]  /*2dc0*/  STL [R1+0x708], R19 ;  /* 0x0007081301007387 */ /* 0x000fe20000100800 */
[----:B------:R-:W-:Y:S01]  /*2dd0*/  MOV R10, UR5 ;  /* 0x00000005000a7c02 */ /* 0x000fe20008000f00 */
[----:B------:R-:W-:Y:S01]  /*2de0*/  UMOV UR4, UR10 ;  /* 0x0000000a00047c82 */ /* 0x000fe20008000000 */
[----:B------:R-:W-:Y:S01]  /*2df0*/  UMOV UR5, UR11 ;  /* 0x0000000b00057c82 */ /* 0x000fe20008000000 */
[----:B------:R-:W-:Y:S04]  /*2e00*/  STL [R1+0x704], R20 ;  /* 0x0007041401007387 */ /* 0x000fe80000100800 */
[----:B------:R-:W-:Y:S04]  /*2e10*/  STL [R1+0x700], R21 ;  /* 0x0007001501007387 */ /* 0x000fe80000100800 */
[----:B------:R-:W-:Y:S04]  /*2e20*/  STL [R1+0x6fc], R22 ;  /* 0x0006fc1601007387 */ /* 0x000fe80000100800 */
[----:B------:R0:W-:Y:S01]  /*2e30*/  STL [R1+0x6f8], R23 ;  /* 0x0006f81701007387 */ /* 0x0001e20000100800 */
[----:B------:R-:W-:-:S02]  /*2e40*/  WARPGROUP.DEPBAR.LE gsb0, 0x0 ;  /* 0x00008000000079c5 */ /* 0x000fc40000010000 */
[----:B0-----:R-:W-:Y:S01]  /*2e50*/  WARPGROUP.ARRIVE ;  /* 0x00000000000079c5 */ /* 0x001fe20000000000 */
[----:B------:R-:W-:Y:S04]  /*2e60*/  STL.64 [R1+0x220], R120 ;  /* 0x0002207801007387 */ /* 0x000fe80000100a00 */
[----:B------:R-:W-:Y:S01]  /*2e70*/  STL.64 [R1+0x228], R122 ;  /* 0x0002287a01007387 */ /* 0x000fe20000100a00 */
[----:B------:R-:W-:Y:S01]  /*2e80*/  HGMMA.64x16x16.F32.BF16 R16, gdesc[UR16], RZ, !UPT, gsb0 ;  /* 0x00200000101079f0 */ /* 0x000fe2000c0018ff */
[----:B------:R-:W-:Y:S01]  /*2e90*/  UMOV UR18, UR36 ;  /* 0x0000002400127c82 */ /* 0x000fe20008000000 */
[----:B------:R-:W-:Y:S01]  /*2ea0*/  UMOV UR19, UR37 ;  /* 0x0000002500137c82 */ /* 0x000fe20008000000 */
[----:B------:R-:W-:Y:S01]  /*2eb0*/  STL.64 [R1+0x230], R124 ;  /* 0x0002307c01007387 */ /* 0x000fe20000100a00 */
[----:B------:R-:W-:Y:S01]  /*2ec0*/  UMOV UR11, 0x40000040 ;  /* 0x40000040000b7882 */ /* 0x000fe20000000000 */
[----:B------:R-:W-:Y:S01]  /*2ed0*/  UMOV UR35, 0x40000040 ;  /* 0x4000004000237882 */ /* 0x000fe20000000000 */
[----:B------:R-:W-:Y:S01]  /*2ee0*/  UMOV UR36, UR8 ;  /* 0x0000000800247c82 */ /* 0x000fe20008000000 */
[----:B------:R0:W-:Y:S01]  /*2ef0*/  STL.64 [R1+0x238], R126 ;  /* 0x0002387e01007387 */ /* 0x0001e20000100a00 */
[----:B------:R-:W-:Y:S01]  /*2f00*/  UMOV UR37, UR9 ;  /* 0x0000000900257c82 */ /* 0x000fe20008000000 */
        /* <DEDUP_REMOVED lines=10> */
[----:B------:R-:W-:Y:S01]  /*2fb0*/  HGMMA.64x16x16.F32.BF16 R16, gdesc[UR12], RZ, !UPT, gsb0 ;  /* 0x002000000c1079f0 */ /* 0x000fe2000c0018ff */
[----:B------:R-:W-:Y:S01]  /*2fc0*/  UMOV UR14, UR32 ;  /* 0x00000020000e7c82 */ /* 0x000fe20008000000 */
[----:B------:R-:W-:Y:S01]  /*2fd0*/  UMOV UR15, UR33 ;  /* 0x00000021000f7c82 */ /* 0x000fe20008000000 */
[----:B------:R-:W-:Y:S01]  /*2fe0*/  UMOV UR12, UR16 ;  /* 0x00000010000c7c82 */ /* 0x000fe20008000000 */
[----:B------:R-:W-:Y:S01]  /*2ff0*/  UMOV UR13, UR17 ;  /* 0x00000011000d7c82 */ /* 0x000fe20008000000 */
[----:B------:R-:W-:Y:S01]  /*3000*/  UMOV UR32, UR8 ;  /* 0x0000000800207c82 */ /* 0x000fe20008000000 */
[----:B------:R-:W-:Y:S01]  /*3010*/  UMOV UR33, UR9 ;  /* 0x0000000900217c82 */ /* 0x000fe20008000000 */
[----:B------:R-:W-:Y:S02]  /*3020*/  WARPGROUP.DEPBAR.LE gsb0, 0x0 ;  /* 0x00008000000079c5 */ /* 0x000fe40000010000 */
[----:B0-----:R-:W-:Y:S01]  /*3030*/  WARPGROUP.ARRIVE ;  /* 0x00000000000079c5 */ /* 0x001fe20000000000 */
[----:B------:R-:W-:Y:S01]  /*3040*/  IMAD.MOV.U32 R7, RZ, RZ, R19 ;  /* 0x000000ffff077224 */ /* 0x000fe200078e0013 */
[----:B------:R-:W-:Y:S01]  /*3050*/  MOV R211, R22 ;  /* 0x0000001600d37202 */ /* 0x000fe20000000f00 */
[----:B------:R-:W-:Y:S01]  /*3060*/  IMAD.MOV.U32 R209, RZ, RZ, R20 ;  /* 0x000000ffffd17224 */ /* 0x000fe200078e0014 */
[----:B------:R-:W-:Y:S01]  /*3070*/  MOV R215, R18 ;  /* 0x0000001200d77202 */ /* 0x000fe20000000f00 */
[----:B------:R-:W-:Y:S01]  /*3080*/  IMAD.MOV.U32 R210, RZ, RZ, R21 ;  /* 0x000000ffffd27224 */ /* 0x000fe200078e0015 */
[----:B------:R-:W-:Y:S01]  /*3090*/  HGMMA.64x16x16.F32.BF16 R120, gdesc[UR20], RZ, !UPT, gsb0 ;  /* 0x00200000147879f0 */ /* 0x000fe2000c0018ff */
[----:B------:R-:W-:Y:S01]  /*30a0*/  IMAD.MOV.U32 R212, RZ, RZ, R23 ;  /* 0x000000ffffd47224 */ /* 0x000fe200078e0017 */
[----:B------:R-:W-:Y:S01]  /*30b0*/  UMOV UR20, UR16 ;  /* 0x0000001000147c82 */ /* 0x000fe20008000000 */
[----:B------:R-:W-:Y:S01]  /*30c0*/  IMAD.MOV.U32 R213, RZ, RZ, R16 ;  /* 0x000000ffffd57224 */ /* 0x000fe200078e0010 */
[----:B------:R-:W-:Y:S01]  /*30d0*/  UMOV UR21, UR17 ;  /* 0x0000001100157c82 */ /* 0x000fe20008000000 */
[----:B------:R-:W-:Y:S01]  /*30e0*/  IMAD.MOV.U32 R214, RZ, RZ, R17 ;  /* 0x000000ffffd67224 */ /* 0x000fe200078e0011 */
[----:B------:R-:W-:-:S02]  /*30f0*/  WARPGROUP.DEPBAR.LE gsb0, 0x0 ;  /* 0x00008000000079c5 */ /* 0x000fc40000010000 */
[----:B------:R-:W-:Y:S01]  /*3100*/  IMAD.MOV.U32 R16, RZ, RZ, R120 ;  /* 0x000000ffff107224 */ /* 0x000fe200078e0078 */
[----:B------:R-:W-:Y:S01]  /*3110*/  MOV R19, R123 ;  /* 0x0000007b00137202 */ /* 0x000fe20000000f00 */
[----:B------:R-:W-:Y:S01]  /*3120*/  IMAD.MOV.U32 R17, RZ, RZ, R121 ;  /* 0x000000ffff117224 */ /* 0x000fe200078e0079 */
[----:B------:R-:W-:Y:S01]  /*3130*/  MOV R23, R127 ;  /* 0x0000007f00177202 */ /* 0x000fe20000000f00 */
[----:B------:R-:W-:Y:S02]  /*3140*/  IMAD.MOV.U32 R18, RZ, RZ, R122 ;  /* 0x000000ffff127224 */ /* 0x000fe400078e007a */
[----:B------:R-:W-:Y:S02]  /*3150*/  IMAD.MOV.U32 R20, RZ, RZ, R124 ;  /* 0x000000ffff147224 */ /* 0x000fe400078e007c */
[----:B------:R-:W-:Y:S01]  /*3160*/  IMAD.MOV.U32 R21, RZ, RZ, R125 ;  /* 0x000000ffff157224 */ /* 0x000fe200078e007d */
[----:B------:R-:W-:Y:S01]  /*3170*/  STL [R1+0x724], R18 ;  /* 0x0007241201007387 */ /* 0x000fe20000100800 */
[----:B------:R-:W-:-:S02]  /*3180*/  IMAD.MOV.U32 R22, RZ, RZ, R126 ;  /* 0x000000ffff167224 */ /* 0x000fc400078e007e */
[----:B------:R-:W-:Y:S01]  /*3190*/  WARPGROUP.ARRIVE ;  /* 0x00000000000079c5 */ /* 0x000fe20000000000 */
[----:B------:R-:W-:Y:S04]  /*31a0*/  STL [R1+0x720], R19 ;  /* 0x0007201301007387 */ /* 0x000fe80000100800 */
[----:B------:R-:W-:Y:S01]  /*31b0*/  STL [R1+0x71c], R20 ;  /* 0x00071c1401007387 */ /* 0x000fe20000100800 */
[----:B------:R-:W-:Y:S01]  /*31c0*/  HGMMA.64x16x16.F32.BF16 R120, gdesc[UR24], RZ, !UPT, gsb0 ;  /* 0x00200000187879f0 */ /* 0x000fe2000c0018ff */
[----:B------:R-:W-:Y:S01]  /*31d0*/  UMOV UR22, UR14 ;  /* 0x0000000e00167c82 */ /* 0x000fe20008000000 */
[----:B------:R-:W-:Y:S01]  /*31e0*/  UMOV UR23, UR15 ;  /* 0x0000000f00177c82 */ /* 0x000fe20008000000 */
[----:B------:R0:W-:Y:S01]  /*31f0*/  STL [R1+0x718], R21 ;  /* 0x0007181501007387 */ /* 0x0001e20000100800 */
[----:B------:R-:W-:Y:S01]  /*3200*/  UMOV UR24, UR8 ;  /* 0x0000000800187c82 */ /* 0x000fe20008000000 */
        /* <DEDUP_REMOVED lines=14> */
[----:B------:R-:W-:Y:S01]  /*32f0*/  UMOV UR27, 0x40000040 ;  /* 0x40000040001b7882 */ /* 0x000fe20000000000 */
[----:B------:R-:W-:Y:S01]  /*3300*/  UMOV UR28, UR8 ;  /* 0x00000008001c7c82 */ /* 0x000fe20008000000 */
[----:B------:R-:W-:Y:S01]  /*3310*/  UMOV UR29, UR9 ;  /* 0x00000009001d7c82 */ /* 0x000fe20008000000 */
[----:B------:R-:W-:Y:S02]  /*3320*/  WARPGROUP.DEPBAR.LE gsb0, 0x0 ;  /* 0x00008000000079c5 */ /* 0x000fe40000010000 */
[----:B------:R-:W-:Y:S01]  /*3330*/  IMAD.MOV.U32 R189, RZ, RZ, R123 ;  /* 0x000000ffffbd7224 */ /* 0x000fe200078e007b */
[----:B------:R-:W-:Y:S01]  /*3340*/  MOV R208, R122 ;  /* 0x0000007a00d07202 */ /* 0x000fe20000000f00 */
[----:B------:R-:W-:Y:S01]  /*3350*/  IMAD.MOV.U32 R190, RZ, RZ, R120 ;  /* 0x000000ffffbe7224 */ /* 0x000fe200078e0078 */
[----:B0-----:R-:W-:Y:S01]  /*3360*/  MOV R21, R127 ;  /* 0x0000007f00157202 */ /* 0x001fe20000000f00 */
[----:B------:R-:W-:-:S02]  /*3370*/  IMAD.MOV.U32 R191, RZ, RZ, R121 ;  /* 0x000000ffffbf7224 */ /* 0x000fc400078e0079 */
[----:B------:R-:W-:Y:S02]  /*3380*/  IMAD.MOV.U32 R18, RZ, RZ, R124 ;  /* 0x000000ffff127224 */ /* 0x000fe400078e007c */
[----:B------:R-:W-:Y:S02]  /*3390*/  IMAD.MOV.U32 R19, RZ, RZ, R125 ;  /* 0x000000ffff137224 */ /* 0x000fe400078e007d */
[----:B------:R-:W-:Y:S02]  /*33a0*/  IMAD.MOV.U32 R20, RZ, RZ, R126 ;  /* 0x000000ffff147224 */ /* 0x000fe400078e007e */
[----:B------:R-:W-:-:S06]  /*33b0*/  WARPGROUP.ARRIVE ;  /* 0x00000000000079c5 */ /* 0x000fcc0000000000 */
[----:B------:R-:W-:Y:S01]  /*33c0*/  HGMMA.64x16x16.F32.BF16 R120, gdesc[UR52], RZ, !UPT, gsb0 ;  /* 0x00200000347879f0 */ /* 0x000fe2000c0018ff */
[----:B------:R-:W-:Y:S01]  /*33d0*/  UMOV UR52, UR6 ;  /* 0x0000000600347c82 */ /* 0x000fe20008000000 */
[----:B------:R-:W-:Y:S01]  /*33e0*/  UMOV UR53, UR7 ;  /* 0x0000000700357c82 */ /* 0x000fe20008000000 */
[----:B------:R-:W-:Y:S01]  /*33f0*/  UMOV UR54, UR42 ;  /* 0x0000002a00367c82 */ /* 0x000fe20008000000 */
[----:B------:R-:W-:Y:S01]  /*3400*/  UMOV UR55, UR43 ;  /* 0x0000002b00377c82 */ /* 0x000fe20008000000 */
[----:B------:R-:W-:Y:S02]  /*3410*/  WARPGROUP.DEPBAR.LE gsb0, 0x0 ;  /* 0x00008000000079c5 */ /* 0x000fe40000010000 */
[----:B------:R-:W-:Y:S01]  /*3420*/  WARPGROUP.ARRIVE ;  /* 0x00000000000079c5 */ /* 0x000fe20000000000 */
[----:B------:R-:W-:Y:S01]  /*3430*/  IMAD.MOV.U32 R165, RZ, RZ, R121 ;  /* 0x000000ffffa57224 */ /* 0x000fe200078e0079 */
[----:B------:R-:W-:Y:S01]  /*3440*/  MOV R184, R124 ;  /* 0x0000007c00b87202 */ /* 0x000fe20000000f00 */
[----:B------:R-:W-:Y:S01]  /*3450*/  IMAD.MOV.U32 R166, RZ, RZ, R122 ;  /* 0x000000ffffa67224 */ /* 0x000fe200078e007a */
[----:B------:R-:W-:Y:S01]  /*3460*/  MOV R188, R120 ;  /* 0x0000007800bc7202 */ /* 0x000fe20000000f00 */
[----:B------:R-:W-:Y:S01]  /*3470*/  IMAD.MOV.U32 R167, RZ, RZ, R123 ;  /* 0x000000ffffa77224 */ /* 0x000fe200078e007b */
[----:B------:R-:W-:Y:S01]  /*3480*/  HGMMA.64x16x16.F32.BF16 R216, gdesc[UR44], RZ, !UPT, gsb0 ;  /* 0x002000002cd879f0 */ /* 0x000fe2000c0018ff */
[----:B------:R-:W-:Y:S01]  /*3490*/  R2UR UR47, R3 ;  /* 0x00000000032f72ca */ /* 0x000fe200000e0000 */
[----:B------:R-:W-:Y:S01]  /*34a0*/  IMAD.MOV.U32 R185, RZ, RZ, R125 ;  /* 0x000000ffffb97224 */ /* 0x000fe200078e007d */
[----:B------:R-:W-:Y:S01]  /*34b0*/  R2UR UR46, R0 ;  /* 0x00000000002e72ca */ /* 0x000fe200000e0000 */
[----:B------:R-:W-:Y:S01]  /*34c0*/  IMAD.MOV.U32 R186, RZ, RZ, R126 ;  /* 0x000000ffffba7224 */ /* 0x000fe200078e007e */
[----:B------:R-:W-:Y:S01]  /*34d0*/  UMOV UR31, 0x40000040 ;  /* 0x40000040001f7882 */ /* 0x000fe20000000000 */
[----:B------:R-:W-:Y:S01]  /*34e0*/  IMAD.MOV.U32 R187, RZ, RZ, R127 ;  /* 0x000000ffffbb7224 */ /* 0x000fe200078e007f */
[----:B------:R-:W-:Y:S01]  /*34f0*/  UMOV UR39, 0x40000040 ;  /* 0x4000004000277882 */ /* 0x000fe20000000000 */
[----:B------:R-:W-:Y:S01]  /*3500*/  UMOV UR43, 0x40000040 ;  /* 0x40000040002b7882 */ /* 0x000fe20000000000 */
[----:B------:R-:W-:Y:S01]  /*3510*/  UMOV UR44, UR8 ;  /* 0x00000008002c7c82 */ /* 0x000fe20008000000 */
[----:B------:R-:W-:-:S04]  /*3520*/  UMOV UR45, UR9 ;  /* 0x00000009002d7c82 */ /* 0x000fc80008000000 */
[----:B------:R-:W-:Y:S02]  /*3530*/  UMOV UR7, UR47 ;  /* 0x0000002f00077c82 */ /* 0x000fe40008000000 */
[----:B------:R-:W-:Y:S01]  /*3540*/  UMOV UR6, UR46 ;  /* 0x0000002e00067c82 */ /* 0x000fe20008000000 */
[----:B------:R-:W-:Y:S02]  /*3550*/  WARPGROUP.DEPBAR.LE gsb0, 0x0 ;  /* 0x00008000000079c5 */ /* 0x000fe40000010000 */
[----:B------:R-:W-:Y:S01]  /*3560*/  WARPGROUP.ARRIVE ;  /* 0x00000000000079c5 */ /* 0x000fe20000000000 */
[----:B------:R0:W-:Y:S04]  /*3570*/  STL.64 [R1+0x630], R222 ;  /* 0x000630de01007387 */ /* 0x0001e80000100a00 */
[----:B------:R1:W-:Y:S01]  /*3580*/  STL.64 [R1+0x628], R220 ;  /* 0x000628dc01007387 */ /* 0x0003e20000100a00 */
[----:B------:R-:W-:Y:S01]  /*3590*/  HGMMA.64x16x16.F32.BF16 R192, gdesc[UR48], RZ, !UPT, gsb0 ;  /* 0x0020000030c079f0 */ /* 0x000fe2000c0018ff */
[----:B------:R-:W-:Y:S01]  /*35a0*/  R2UR UR51, R5 ;  /* 0x00000000053372ca */ /* 0x000fe200000e0000 */
[----:B------:R-:W-:Y:S01]  /*35b0*/  UMOV UR47, 0x40000040 ;  /* 0x40000040002f7882 */ /* 0x000fe20000000000 */
[----:B------:R-:W-:Y:S01]  /*35c0*/  R2UR UR50, R4 ;  /* 0x00000000043272ca */ /* 0x000fe200000e0000 */
[----:B------:R2:W-:Y:S01]  /*35d0*/  STL.64 [R1+0x620], R218 ;  /* 0x000620da01007387 */ /* 0x0005e20000100a00 */
[----:B------:R-:W-:Y:S01]  /*35e0*/  UMOV UR48, UR8 ;  /* 0x0000000800307c82 */ /* 0x000fe20008000000 */
[----:B------:R-:W-:Y:S01]  /*35f0*/  UMOV UR49, UR9 ;  /* 0x0000000900317c82 */ /* 0x000fe20008000000 */
[----:B0-----:R-:W-:Y:S01]  /*3600*/  IMAD.MOV.U32 R222, RZ, RZ, R98 ;  /* 0x000000ffffde7224 */ /* 0x001fe200078e0062 */
[----:B------:R0:W-:Y:S01]  /*3610*/  STL.64 [R1+0x618], R216 ;  /* 0x000618d801007387 */ /* 0x0001e20000100a00 */
[----:B------:R-:W-:-:S02]  /*3620*/  IMAD.MOV.U32 R223, RZ, RZ, R97 ;  /* 0x000000ffffdf7224 */ /* 0x000fc400078e0061 */
[----:B-1----:R-:W-:Y:S01]  /*3630*/  IMAD.MOV.U32 R221, RZ, RZ, R96 ;  /* 0x000000ffffdd7224 */ /* 0x002fe200078e0060 */
[----:B------:R-:W-:Y:S01]  /*3640*/  MOV R220, R79 ;  /* 0x0000004f00dc7202 */ /* 0x000fe20000000f00 */
[----:B--2---:R-:W-:Y:S02]  /*3650*/  IMAD.MOV.U32 R218, RZ, RZ, R78 ;  /* 0x000000ffffda7224 */ /* 0x004fe400078e004e */
[----:B------:R-:W-:Y:S02]  /*3660*/  IMAD.MOV.U32 R219, RZ, RZ, R77 ;  /* 0x000000ffffdb7224 */ /* 0x000fe400078e004d */
[----:B0-----:R-:W-:Y:S01]  /*3670*/  IMAD.MOV.U32 R216, RZ, RZ, R76 ;  /* 0x000000ffffd87224 */ /* 0x001fe200078e004c */
[----:B------:R-:W-:Y:S01]  /*3680*/  MOV R217, R75 ;  /* 0x0000004b00d97202 */ /* 0x000fe20000000f00 */
[----:B------:R-:W-:Y:S02]  /*3690*/  WARPGROUP.DEPBAR.LE gsb0, 0x0 ;  /* 0x00008000000079c5 */ /* 0x000fe40000010000 */
[----:B------:R-:W-:Y:S01]  /*36a0*/  WARPGROUP.ARRIVE ;  /* 0x00000000000079c5 */ /* 0x000fe20000000000 */
[----:B------:R0:W-:Y:S04]  /*36b0*/  STL.64 [R1+0x650], R198 ;  /* 0x000650c601007387 */ /* 0x0001e80000100a00 */
[----:B------:R1:W-:Y:S01]  /*36c0*/  STL.64 [R1+0x648], R196 ;  /* 0x000648c401007387 */ /* 0x0003e20000100a00 */
[----:B------:R-:W-:Y:S01]  /*36d0*/  HGMMA.64x16x16.F32.BF16 R168, gdesc[UR52], RZ, !UPT, gsb0 ;  /* 0x0020000034a879f0 */ /* 0x000fe2000c0018ff */
[----:B------:R-:W-:Y:S01]  /*36e0*/  UMOV UR52, UR8 ;  /* 0x0000000800347c82 */ /* 0x000fe20008000000 */
[----:B------:R-:W-:Y:S01]  /*36f0*/  UMOV UR53, UR9 ;  /* 0x0000000900357c82 */ /* 0x000fe20008000000 */
[----:B------:R2:W-:Y:S04]  /*3700*/  STL.64 [R1+0x640], R194 ;  /* 0x000640c201007387 */ /* 0x0005e80000100a00 */
[----:B------:R3:W-:Y:S01]  /*3710*/  STL.64 [R1+0x638], R192 ;  /* 0x000638c001007387 */ /* 0x0007e20000100a00 */
[----:B0-----:R-:W-:-:S02]  /*3720*/  IMAD.MOV.U32 R198, RZ, RZ, R74 ;  /* 0x000000ffffc67224 */ /* 0x001fc400078e004a */
[----:B------:R-:W-:Y:S01]  /*3730*/  IMAD.MOV.U32 R199, RZ, RZ, R73 ;  /* 0x000000ffffc77224 */ /* 0x000fe200078e0049 */
[----:B-1----:R-:W-:Y:S01]  /*3740*/  MOV R196, R55 ;  /* 0x0000003700c47202 */ /* 0x002fe20000000f00 */
[----:B------:R-:W-:Y:S02]  /*3750*/  IMAD.MOV.U32 R197, RZ, RZ, R72 ;  /* 0x000000ffffc57224 */ /* 0x000fe400078e0048 */
[----:B--2---:R-:W-:Y:S02]  /*3760*/  IMAD.MOV.U32 R194, RZ, RZ, R54 ;  /* 0x000000ffffc27224 */ /* 0x004fe400078e0036 */
[----:B------:R-:W-:Y:S02]  /*3770*/  IMAD.MOV.U32 R195, RZ, RZ, R7 ;  /* 0x000000ffffc37224 */ /* 0x000fe400078e0007 */
[----:B---3--:R-:W-:Y:S02]  /*3780*/  IMAD.MOV.U32 R192, RZ, RZ, R53 ;  /* 0x000000ffffc07224 */ /* 0x008fe400078e0035 */
[----:B------:R-:W-:Y:S01]  /*3790*/  IMAD.MOV.U32 R193, RZ, RZ, R52 ;  /* 0x000000ffffc17224 */ /* 0x000fe200078e0034 */
[----:B------:R-:W-:-:S02]  /*37a0*/  WARPGROUP.DEPBAR.LE gsb0, 0x0 ;  /* 0x00008000000079c5 */ /* 0x000fc40000010000 */
[----:B------:R-:W-:Y:S01]  /*37b0*/  WARPGROUP.ARRIVE ;  /* 0x00000000000079c5 */ /* 0x000fe20000000000 */
[----:B------:R0:W-:Y:S04]  /*37c0*/  STL.64 [R1+0x670], R174 ;  /* 0x000670ae01007387 */ /* 0x0001e80000100a00 */
[----:B------:R1:W-:Y:S01]  /*37d0*/  STL.64 [R1+0x668], R172 ;  /* 0x000668ac01007387 */ /* 0x0003e20000100a00 */
[----:B------:R-:W-:Y:S01]  /*37e0*/  HGMMA.64x16x16.F32.BF16 R144, gdesc[UR4], RZ, !UPT, gsb0 ;  /* 0x00200000049079f0 */ /* 0x000fe2000c0018ff */
[----:B------:R-:W-:Y:S01]  /*37f0*/  R2UR UR5, R10 ;  /* 0x000000000a0572ca */ /* 0x000fe200000e0000 */
[----:B------:R-:W-:Y:S01]  /*3800*/  UMOV UR6, UR50 ;  /* 0x0000003200067c82 */ /* 0x000fe20008000000 */
[----:B------:R-:W-:Y:S01]  /*3810*/  R2UR UR4, R6 ;  /* 0x00000000060472ca */ /* 0x000fe200000e0000 */
[----:B------:R-:W-:Y:S01]  /*3820*/  UMOV UR7, UR51 ;  /* 0x0000003300077c82 */ /* 0x000fe20008000000 */
[----:B------:R2:W-:Y:S01]  /*3830*/  STL.64 [R1+0x660], R170 ;  /* 0x000660aa01007387 */ /* 0x0005e20000100a00 */
[----:B0-----:R-:W-:Y:S01]  /*3840*/  MOV R174, R51 ;  /* 0x0000003300ae7202 */ /* 0x001fe20000000f00 */
[----:B------:R-:W-:-:S02]  /*3850*/  IMAD.MOV.U32 R175, RZ, RZ, R8 ;  /* 0x000000ffffaf7224 */ /* 0x000fc400078e0008 */
[----:B------:R0:W-:Y:S01]  /*3860*/  STL.64 [R1+0x658], R168 ;  /* 0x000658a801007387 */ /* 0x0001e20000100a00 */
[----:B-1----:R-:W-:Y:S02]  /*3870*/  IMAD.MOV.U32 R172, RZ, RZ, R50 ;  /* 0x000000ffffac7224 */ /* 0x002fe400078e0032 */
[----:B------:R-:W-:Y:S02]  /*3880*/  IMAD.MOV.U32 R173, RZ, RZ, R49 ;  /* 0x000000ffffad7224 */ /* 0x000fe400078e0031 */
[----:B--2---:R-:W-:Y:S01]  /*3890*/  IMAD.MOV.U32 R171, RZ, RZ, R48 ;  /* 0x000000ffffab7224 */ /* 0x004fe200078e0030 */
[----:B------:R-:W-:Y:S01]  /*38a0*/  MOV R170, R31 ;  /* 0x0000001f00aa7202 */ /* 0x000fe20000000f00 */
[----:B0-----:R-:W-:Y:S02]  /*38b0*/  IMAD.MOV.U32 R168, RZ, RZ, R30 ;  /* 0x000000ffffa87224 */ /* 0x001fe400078e001e */
[----:B------:R-:W-:Y:S01]  /*38c0*/  IMAD.MOV.U32 R169, RZ, RZ, R29 ;  /* 0x000000ffffa97224 */ /* 0x000fe200078e001d */
[----:B------:R-:W-:-:S02]  /*38d0*/  WARPGROUP.DEPBAR.LE gsb0, 0x0 ;  /* 0x00008000000079c5 */ /* 0x000fc40000010000 */
[----:B------:R-:W-:Y:S01]  /*38e0*/  WARPGROUP.ARRIVE ;  /* 0x00000000000079c5 */ /* 0x000fe20000000000 */
[----:B------:R0:W-:Y:S04]  /*38f0*/  STL.64 [R1+0x690], R150 ;  /* 0x0006909601007387 */ /* 0x0001e80000100a00 */
[----:B------:R1:W-:Y:S01]  /*3900*/  STL.64 [R1+0x688], R148 ;  /* 0x0006889401007387 */ /* 0x0003e20000100a00 */
[----:B------:R-:W-:Y:S03]  /*3910*/  HGMMA.64x16x16.F32.BF16 R120, gdesc[UR4], RZ, !UPT, gsb0 ;  /* 0x00200000047879f0 */ /* 0x000fe6000c0018ff */
[----:B------:R2:W-:Y:S04]  /*3920*/  STL.64 [R1+0x680], R146 ;  /* 0x0006809201007387 */ /* 0x0005e80000100a00 */
[----:B------:R-:W-:Y:S01]  /*3930*/  STL.64 [R1+0x678], R144 ;  /* 0x0006789001007387 */ /* 0x000fe20000100a00 */
[----:B------:R-:W-:Y:S01]  /*3940*/  R2UR UR7, R13 ;  /* 0x000000000d0772ca */ /* 0x000fe200000e0000 */
[----:B0-----:R-:W-:Y:S01]  /*3950*/  IMAD.MOV.U32 R150, RZ, RZ, R28 ;  /* 0x000000ffff967224 */ /* 0x001fe200078e001c */
[----:B------:R-:W-:Y:S01]  /*3960*/  R2UR UR6, R12 ;  /* 0x000000000c0672ca */ /* 0x000fe200000e0000 */
[----:B-1----:R-:W-:Y:S01]  /*3970*/  IMAD.MOV.U32 R148, RZ, RZ, R26 ;  /* 0x000000ffff947224 */ /* 0x002fe200078e001a */
[----:B------:R-:W-:Y:S01]  /*3980*/  MOV R151, R27 ;  /* 0x0000001b00977202 */ /* 0x000fe20000000f00 */
[----:B------:R-:W-:-:S02]  /*3990*/  IMAD.MOV.U32 R149, RZ, RZ, R25 ;  /* 0x000000ffff957224 */ /* 0x000fc400078e0019 */
[----:B--2---:R-:W-:Y:S01]  /*39a0*/  IMAD.MOV.U32 R147, RZ, RZ, R24 ;  /* 0x000000ffff937224 */ /* 0x004fe200078e0018 */
[----:B------:R-:W-:Y:S02]  /*39b0*/  R2UR UR4, R11 ;  /* 0x000000000b0472ca */ /* 0x000fe400000e0000 */
[----:B------:R-:W-:Y:S01]  /*39c0*/  MOV R146, R9 ;  /* 0x0000000900927202 */ /* 0x000fe20000000f00 */
[----:B------:R-:W-:Y:S02]  /*39d0*/  WARPGROUP.DEPBAR.LE gsb0, 0x0 ;  /* 0x00008000000079c5 */ /* 0x000fe40000010000 */
[----:B------:R-:W-:Y:S04]  /*39e0*/  STL.64 [R1+0x6b0], R126 ;  /* 0x0006b07e01007387 */ /* 0x000fe80000100a00 */
[----:B------:R-:W-:Y:S04]  /*39f0*/  STL.64 [R1+0x6a8], R124 ;  /* 0x0006a87c01007387 */ /* 0x000fe80000100a00 */
[----:B------:R-:W-:Y:S04]  /*3a00*/  STL.64 [R1+0x6a0], R122 ;  /* 0x0006a07a01007387 */ /* 0x000fe80000100a00 */
[----:B------:R0:W-:Y:S04]  /*3a10*/  STL.64 [R1+0x698], R120 ;  /* 0x0006987801007387 */ /* 0x0001e80000100a00 */
[----:B0-----:R-:W2:Y:S04]  /*3a20*/  LDL.LU.64 R120, [R1+0x240] ;  /* 0x0002400001787983 */ /* 0x001ea80000300a00 */
[----:B------:R-:W2:Y:S04]  /*3a30*/  LDL.LU.64 R122, [R1+0x248] ;  /* 0x00024800017a7983 */ /* 0x000ea80000300a00 */
[----:B------:R-:W2:Y:S04]  /*3a40*/  LDL.LU.64 R124, [R1+0x250] ;  /* 0x00025000017c7983 */ /* 0x000ea80000300a00 */
[----:B------:R-:W2:Y:S01]  /*3a50*/  LDL.LU.64 R126, [R1+0x258] ;  /* 0x00025800017e7983 */ /* 0x000ea20000300a00 */
[----:B------:R-:W-:Y:S01]  /*3a60*/  WARPGROUP.ARRIVE ;  /* 0x00000000000079c5 */ /* 0x000fe20000000000 */
[----:B------:R-:W-:Y:S01]  /*3a70*/  UMOV UR18, UR6 ;  /* 0x0000000600127c82 */ /* 0x000fe20008000000 */
[----:B------:R-:W-:Y:S01]  /*3a80*/  UMOV UR19, UR7 ;  /* 0x0000000700137c82 */ /* 0x000fe20008000000 */
[----:B------:R-:W-:Y:S01]  /*3a90*/  UIADD3 UR10, UR4, 0x2, URZ ;  /* 0x00000002040a7890 */ /* 0x000fe2000fffe03f */
[----:B------:R-:W3:Y:S02]  /*3aa0*/  LDL.LU.64 R4, [R1+0xa0] ;  /* 0x0000a00001047983 */ /* 0x000ee40000300a00 */
[----:B------:R-:W-:Y:S02]  /*3ab0*/  HGMMA.64x16x16.F32.BF16 R96, gdesc[UR56], RZ, !UPT, gsb0 ;  /* 0x00200000386079f0 */ /* 0x000fe4000c0018ff */
[----:B------:R-:W3:Y:S04]  /*3ac0*/  LDL.LU.64 R6, [R1+0xa8] ;  /* 0x0000a80001067983 */ /* 0x000ee80000300a00 */
[----:B------:R-:W3:Y:S04]  /*3ad0*/  LDL.LU.64 R8, [R1+0xb0] ;  /* 0x0000b00001087983 */ /* 0x000ee80000300a00 */
[----:B------:R-:W3:Y:S01]  /*3ae0*/  LDL.LU.64 R10, [R1+0xb8] ;  /* 0x0000b800010a7983 */ /* 0x000ee20000300a00 */
[----:B------:R-:W-:-:S02]  /*3af0*/  UIADD3 UR26, UR4, 0x82, URZ ;  /* 0x00000082041a7890 */ /* 0x000fc4000fffe03f */
[----:B------:R-:W-:Y:S01]  /*3b00*/  UIADD3 UR30, UR4, 0x102, URZ ;  /* 0x00000102041e7890 */ /* 0x000fe2000fffe03f */
[----:B------:R-:W-:Y:S02]  /*3b10*/  WARPGROUP.DEPBAR.LE gsb0, 0x0 ;  /* 0x00008000000079c5 */ /* 0x000fe40000010000 */
[----:B------:R-:W-:Y:S01]  /*3b20*/  WARPGROUP.ARRIVE ;  /* 0x00000000000079c5 */ /* 0x000fe20000000000 */
[----:B------:R-:W-:Y:S04]  /*3b30*/  STL.64 [R1+0x6d0], R102 ;  /* 0x0006d06601007387 */ /* 0x000fe80000100a00 */
[----:B------:R-:W-:Y:S01]  /*3b40*/  STL.64 [R1+0x6c8], R100 ;  /* 0x0006c86401007387 */ /* 0x000fe20000100a00 */
[----:B------:R-:W-:Y:S03]  /*3b50*/  HGMMA.64x16x16.F32.BF16 R72, gdesc[UR12], RZ, !UPT, gsb0 ;  /* 0x002000000c4879f0 */ /* 0x000fe6000c0018ff */
[----:B------:R-:W-:Y:S04]  /*3b60*/  STL.64 [R1+0x6c0], R98 ;  /* 0x0006c06201007387 */ /* 0x000fe80000100a00 */
[----:B------:R-:W-:Y:S01]  /*3b70*/  STL.64 [R1+0x6b8], R96 ;  /* 0x0006b86001007387 */ /* 0x000fe20000100a00 */
[----:B------:R-:W-:-:S02]  /*3b80*/  WARPGROUP.DEPBAR.LE gsb0, 0x0 ;  /* 0x00008000000079c5 */ /* 0x000fc40000010000 */
[----:B------:R-:W-:Y:S01]  /*3b90*/  WARPGROUP.ARRIVE ;  /* 0x00000000000079c5 */ /* 0x000fe20000000000 */
[----:B------:R-:W-:Y:S04]  /*3ba0*/  STL.64 [R1+0x6f0], R78 ;  /* 0x0006f04e01007387 */ /* 0x000fe80000100a00 */
[----:B------:R-:W-:Y:S01]  /*3bb0*/  STL.64 [R1+0x6e8], R76 ;  /* 0x0006e84c01007387 */ /* 0x000fe20000100a00 */
[----:B------:R-:W-:Y:S03]  /*3bc0*/  HGMMA.64x16x16.F32.BF16 R48, gdesc[UR16], RZ, !UPT, gsb0 ;  /* 0x00200000103079f0 */ /* 0x000fe6000c0018ff */
[----:B------:R-:W-:Y:S04]  /*3bd0*/  STL.64 [R1+0x6e0], R74 ;  /* 0x0006e04a01007387 */ /* 0x000fe80000100a00 */
[----:B------:R-:W-:Y:S01]  /*3be0*/  STL.64 [R1+0x6d8], R72 ;  /* 0x0006d84801007387 */ /* 0x000fe20000100a00 */
[----:B------:R-:W-:-:S02]  /*3bf0*/  WARPGROUP.DEPBAR.LE gsb0, 0x0 ;  /* 0x00008000000079c5 */ /* 0x000fc40000010000 */
[----:B------:R-:W-:-:S06]  /*3c00*/  WARPGROUP.ARRIVE ;  /* 0x00000000000079c5 */ /* 0x000fcc0000000000 */
[----:B------:R-:W-:Y:S03]  /*3c10*/  HGMMA.64x16x16.F32.BF16 R24, gdesc[UR20], RZ, !UPT, gsb0 ;  /* 0x00200000141879f0 */ /* 0x000fe6000c0018ff */
[----:B------:R-:W-:Y:S02]  /*3c20*/  WARPGROUP.DEPBAR.LE gsb0, 0x0 ;  /* 0x00008000000079c5 */ /* 0x000fe40000010000 */
[----:B--2---:R-:W-:-:S06]  /*3c30*/  WARPGROUP.ARRIVE ;  /* 0x00000000000079c5 */ /* 0x004fcc0000000000 */
[----:B------:R-:W-:Y:S03]  /*3c40*/  HGMMA.64x16x16.F32.BF16 R120, gdesc[UR8], R120, gsb0 ;  /* 0x00200000087879f0 */ /* 0x000fe60008001878 */
[----:B------:R-:W-:Y:S02]  /*3c50*/  WARPGROUP.DEPBAR.LE gsb0, 0x0 ;  /* 0x00008000000079c5 */ /* 0x000fe40000010000 */
[----:B------:R0:W-:Y:S01]  /*3c60*/  STL.64 [R1+0x240], R120 ;  /* 0x0002407801007387 */ /* 0x0001e20000100a00 */
[----:B------:R-:W-:Y:S01]  /*3c70*/  IMAD.MOV.U32 R3, RZ, RZ, R126 ;  /* 0x000000ffff037224 */ /* 0x000fe200078e007e */
[----:B------:R-:W-:Y:S01]  /*3c80*/  MOV R0, R127 ;  /* 0x0000007f00007202 */ /* 0x000fe20000000f00 */
[----:B------:R-:W-:Y:S01]  /*3c90*/  IMAD.MOV.U32 R126, RZ, RZ, R168 ;  /* 0x000000ffff7e7224 */ /* 0x000fe200078e00a8 */
[----:B------:R1:W-:Y:S01]  /*3ca0*/  STL.64 [R1+0x248], R122 ;  /* 0x0002487a01007387 */ /* 0x0003e20000100a00 */
[----:B------:R-:W-:Y:S01]  /*3cb0*/  MOV R127, R169 ;  /* 0x000000a9007f7202 */ /* 0x000fe20000000f00 */
[----:B------:R-:W-:Y:S01]  /*3cc0*/  IMAD.MOV.U32 R168, RZ, RZ, R193 ;  /* 0x000000ffffa87224 */ /* 0x000fe200078e00c1 */
[----:B------:R-:W-:Y:S01]  /*3cd0*/  MOV R169, R194 ;  /* 0x000000c200a97202 */ /* 0x000fe20000000f00 */
[----:B------:R2:W-:Y:S01]  /*3ce0*/  STL.64 [R1+0x250], R124 ;  /* 0x0002507c01007387 */ /* 0x0005e20000100a00 */
[----:B------:R-:W-:Y:S01]  /*3cf0*/  IMAD.MOV.U32 R193, RZ, RZ, R218 ;  /* 0x000000ffffc17224 */ /* 0x000fe200078e00da */
[----:B------:R-:W-:Y:S01]  /*3d00*/  MOV R194, R219 ;  /* 0x000000db00c27202 */ /* 0x000fe20000000f00 */
[----:B0-----:R-:W-:-:S02]  /*3d10*/  IMAD.MOV.U32 R120, RZ, RZ, R146 ;  /* 0x000000ffff787224 */ /* 0x001fc400078e0092 */
[----:B------:R-:W-:Y:S02]  /*3d20*/  IMAD.MOV.U32 R121, RZ, RZ, R147 ;  /* 0x000000ffff797224 */ /* 0x000fe400078e0093 */
[----:B-1----:R-:W-:Y:S01]  /*3d30*/  IMAD.MOV.U32 R122, RZ, RZ, R148 ;  /* 0x000000ffff7a7224 */ /* 0x002fe200078e0094 */
[----:B------:R-:W-:Y:S01]  /*3d40*/  MOV R123, R149 ;  /* 0x00000095007b7202 */ /* 0x000fe20000000f00 */
[----:B------:R-:W-:Y:S01]  /*3d50*/  IMAD.MOV.U32 R146, RZ, RZ, R170 ;  /* 0x000000ffff927224 */ /* 0x000fe200078e00aa */
[----:B------:R-:W-:Y:S01]  /*3d60*/  MOV R149, R173 ;  /* 0x000000ad00957202 */ /* 0x000fe20000000f00 */
[----:B--2---:R-:W-:Y:S01]  /*3d70*/  IMAD.MOV.U32 R124, RZ, RZ, R150 ;  /* 0x000000ffff7c7224 */ /* 0x004fe200078e0096 */
[----:B------:R-:W-:Y:S01]  /*3d80*/  MOV R173, R199 ;  /* 0x000000c700ad7202 */ /* 0x000fe20000000f00 */
[----:B------:R-:W-:Y:S01]  /*3d90*/  IMAD.MOV.U32 R125, RZ, RZ, R151 ;  /* 0x000000ffff7d7224 */ /* 0x000fe200078e0097 */
[----:B------:R-:W-:Y:S01]  /*3da0*/  MOV R199, R223 ;  /* 0x000000df00c77202 */ /* 0x000fe20000000f00 */
[----:B------:R-:W-:-:S02]  /*3db0*/  IMAD.MOV.U32 R150, RZ, RZ, R174 ;  /* 0x000000ffff967224 */ /* 0x000fc400078e00ae */
[----:B------:R-:W-:Y:S02]  /*3dc0*/  IMAD.MOV.U32 R151, RZ, RZ, R192 ;  /* 0x000000ffff977224 */ /* 0x000fe400078e00c0 */
[----:B------:R-:W-:Y:S02]  /*3dd0*/  IMAD.MOV.U32 R174, RZ, RZ, R216 ;  /* 0x000000ffffae7224 */ /* 0x000fe400078e00d8 */
[----:B------:R-:W-:Y:S01]  /*3de0*/  IMAD.MOV.U32 R192, RZ, RZ, R217 ;  /* 0x000000ffffc07224 */ /* 0x000fe200078e00d9 */
[----:B------:R-:W2:Y:S01]  /*3df0*/  LDL.LU R216, [R1+0xd0] ;  /* 0x0000d00001d87983 */ /* 0x000ea20000300800 */
[----:B------:R-:W-:Y:S02]  /*3e00*/  IMAD.MOV.U32 R147, RZ, RZ, R171 ;  /* 0x000000ffff937224 */ /* 0x000fe400078e00ab */
[----:B------:R-:W-:Y:S01]  /*3e10*/  IMAD.MOV.U32 R170, RZ, RZ, R196 ;  /* 0x000000ffffaa7224 */ /* 0x000fe200078e00c4 */
[----:B------:R-:W4:Y:S01]  /*3e20*/  LDL.LU R217, [R1+0xd4] ;  /* 0x0000d40001d97983 */ /* 0x000f220000300800 */
[----:B------:R-:W-:Y:S01]  /*3e30*/  IMAD.MOV.U32 R148, RZ, RZ, R172 ;  /* 0x000000ffff947224 */ /* 0x000fe200078e00ac */
[----:B------:R-:W-:Y:S01]  /*3e40*/  WARPGROUP.ARRIVE ;  /* 0x00000000000079c5 */ /* 0x000fe20000000000 */
[----:B------:R-:W-:Y:S01]  /*3e50*/  IMAD.MOV.U32 R171, RZ, RZ, R197 ;  /* 0x000000ffffab7224 */ /* 0x000fe200078e00c5 */
[----:B------:R-:W3:Y:S01]  /*3e60*/  LDL.LU R218, [R1+0xd8] ;  /* 0x0000d80001da7983 */ /* 0x000ee20000300800 */
[----:B------:R-:W-:-:S02]  /*3e70*/  IMAD.MOV.U32 R196, RZ, RZ, R220 ;  /* 0x000000ffffc47224 */ /* 0x000fc400078e00dc */
[----:B------:R-:W-:Y:S01]  /*3e80*/  IMAD.MOV.U32 R172, RZ, RZ, R198 ;  /* 0x000000ffffac7224 */ /* 0x000fe200078e00c6 */
[----:B------:R-:W3:Y:S01]  /*3e90*/  LDL.LU R219, [R1+0xdc] ;  /* 0x0000dc0001db7983 */ /* 0x000ee20000300800 */
[----:B------:R-:W-:Y:S01]  /*3ea0*/  IMAD.MOV.U32 R197, RZ, RZ, R221 ;  /* 0x000000ffffc57224 */ /* 0x000fe200078e00dd */
[----:B------:R-:W-:Y:S01]  /*3eb0*/  HGMMA.64x16x16.F32.BF16 R120, gdesc[UR24], R120, gsb0 ;  /* 0x00200000187879f0 */ /* 0x000fe20008001878 */
[----:B------:R-:W-:Y:S01]  /*3ec0*/  IMAD.MOV.U32 R198, RZ, RZ, R222 ;  /* 0x000000ffffc67224 */ /* 0x000fe200078e00de */
[----:B------:R-:W3:Y:S04]  /*3ed0*/  LDL.LU R220, [R1+0x60] ;  /* 0x0000600001dc7983 */ /* 0x000ee80000300800 */
[----:B------:R-:W3:Y:S04]  /*3ee0*/  LDL.LU R221, [R1+0x64] ;  /* 0x0000640001dd7983 */ /* 0x000ee80000300800 */
[----:B------:R-:W3:Y:S04]  /*3ef0*/  LDL.LU R222, [R1+0x68] ;  /* 0x0000680001de7983 */ /* 0x000ee80000300800 */
[----:B------:R-:W3:Y:S01]  /*3f00*/  LDL.LU R223, [R1+0x6c] ;  /* 0x00006c0001df7983 */ /* 0x000ee20000300800 */
[----:B------:R-:W-:-:S03]  /*3f10*/  WARPGROUP.DEPBAR.LE gsb0, 0x0 ;  /* 0x00008000000079c5 */ /* 0x000fc60000010000 */
[----:B------:R-:W-:Y:S04]  /*3f20*/  STL.64 [R1+0x1e0], R120 ;  /* 0x0001e07801007387 */ /* 0x000fe80000100a00 */
[----:B------:R-:W-:Y:S04]  /*3f30*/  STL.64 [R1+0x1e8], R122 ;  /* 0x0001e87a01007387 */ /* 0x000fe80000100a00 */
[----:B------:R0:W-:Y:S04]  /*3f40*/  STL.64 [R1+0x1f0], R124 ;  /* 0x0001f07c01007387 */ /* 0x0001e80000100a00 */
[----:B------:R1:W-:Y:S01]  /*3f50*/  STL.64 [R1+0x1f8], R126 ;  /* 0x0001f87e01007387 */ /* 0x0003e20000100a00 */
[----:B0-----:R-:W-:-:S02]  /*3f60*/  IMAD.MOV.U32 R124, RZ, RZ, R150 ;  /* 0x000000ffff7c7224 */ /* 0x001fc400078e0096 */
[----:B------:R-:W-:Y:S02]  /*3f70*/  IMAD.MOV.U32 R125, RZ, RZ, R151 ;  /* 0x000000ffff7d7224 */ /* 0x000fe400078e0097 */
[----:B------:R-:W-:Y:S01]  /*3f80*/  IMAD.MOV.U32 R150, RZ, RZ, R174 ;  /* 0x000000ffff967224 */ /* 0x000fe200078e00ae */
[----:B-1----:R-:W-:Y:S01]  /*3f90*/  MOV R127, R169 ;  /* 0x000000a9007f7202 */ /* 0x002fe20000000f00 */
[----:B------:R-:W-:Y:S02]  /*3fa0*/  IMAD.MOV.U32 R126, RZ, RZ, R168 ;  /* 0x000000ffff7e7224 */ /* 0x000fe400078e00a8 */
[----:B------:R-:W-:Y:S01]  /*3fb0*/  IMAD.MOV.U32 R151, RZ, RZ, R192 ;  /* 0x000000ffff977224 */ /* 0x000fe200078e00c0 */
[----:B------:R-:W-:Y:S01]  /*3fc0*/  MOV R169, R194 ;  /* 0x000000c200a97202 */ /* 0x000fe20000000f00 */
[----:B------:R-:W-:Y:S02]  /*3fd0*/  IMAD.MOV.U32 R168, RZ, RZ, R193 ;  /* 0x000000ffffa87224 */ /* 0x000fe400078e00c1 */
[----:B--2---:R-:W-:-:S02]  /*3fe0*/  IMAD.MOV.U32 R174, RZ, RZ, R216 ;  /* 0x000000ffffae7224 */ /* 0x004fc400078e00d8 */
[----:B------:R-:W2:Y:S01]  /*3ff0*/  LDL.LU R216, [R1+0x70] ;  /* 0x0000700001d87983 */ /* 0x000ea20000300800 */
[----:B----4-:R-:W-:-:S03]  /*4000*/  IMAD.MOV.U32 R192, RZ, RZ, R217 ;  /* 0x000000ffffc07224 */ /* 0x010fc600078e00d9 */
[----:B------:R-:W4:Y:S01]  /*4010*/  LDL.LU R217, [R1+0x74] ;  /* 0x0000740001d97983 */ /* 0x000f220000300800 */
[----:B---3--:R-:W-:-:S03]  /*4020*/  IMAD.MOV.U32 R193, RZ, RZ, R218 ;  /* 0x000000ffffc17224 */ /* 0x008fc600078e00da */
[----:B------:R-:W3:Y:S01]  /*4030*/  LDL.LU R218, [R1+0x78] ;  /* 0x0000780001da7983 */ /* 0x000ee20000300800 */
[----:B------:R-:W-:-:S03]  /*4040*/  MOV R194, R219 ;  /* 0x000000db00c27202 */ /* 0x000fc60000000f00 */
[----:B------:R-:W3:Y:S01]  /*4050*/  LDL.LU R219, [R1+0x7c] ;  /* 0x00007c0001db7983 */ /* 0x000ee20000300800 */
[----:B------:R-:W-:Y:S01]  /*4060*/  IMAD.MOV.U32 R120, RZ, RZ, R146 ;  /* 0x000000ffff787224 */ /* 0x000fe200078e0092 */
[----:B------:R-:W-:Y:S01]  /*4070*/  MOV R123, R149 ;  /* 0x00000095007b7202 */ /* 0x000fe20000000f00 */
[----:B------:R-:W-:Y:S02]  /*4080*/  IMAD.MOV.U32 R121, RZ, RZ, R147 ;  /* 0x000000ffff797224 */ /* 0x000fe400078e0093 */
[----:B------:R-:W-:Y:S02]  /*4090*/  IMAD.MOV.U32 R122, RZ, RZ, R148 ;  /* 0x000000ffff7a7224 */ /* 0x000fe400078e0094 */
[----:B------:R-:W-:Y:S02]  /*40a0*/  IMAD.MOV.U32 R146, RZ, RZ, R170 ;  /* 0x000000ffff927224 */ /* 0x000fe400078e00aa */
[----:B------:R-:W-:Y:S02]  /*40b0*/  IMAD.MOV.U32 R147, RZ, RZ, R171 ;  /* 0x000000ffff937224 */ /* 0x000fe400078e00ab */
[----:B------:R-:W-:Y:S01]  /*40c0*/  IMAD.MOV.U32 R170, RZ, RZ, R196 ;  /* 0x000000ffffaa7224 */ /* 0x000fe200078e00c4 */
[----:B------:R-:W-:Y:S01]  /*40d0*/  MOV R149, R173 ;  /* 0x000000ad00957202 */ /* 0x000fe20000000f00 */
[----:B------:R-:W-:Y:S01]  /*40e0*/  IMAD.MOV.U32 R148, RZ, RZ, R172 ;  /* 0x000000ffff947224 */ /* 0x000fe200078e00ac */
[----:B------:R-:W-:Y:S01]  /*40f0*/  WARPGROUP.ARRIVE ;  /* 0x00000000000079c5 */ /* 0x000fe20000000000 */
[----:B------:R-:W-:-:S02]  /*4100*/  IMAD.MOV.U32 R171, RZ, RZ, R197 ;  /* 0x000000ffffab7224 */ /* 0x000fc400078e00c5 */
[----:B------:R-:W-:Y:S01]  /*4110*/  IMAD.MOV.U32 R196, RZ, RZ, R220 ;  /* 0x000000ffffc47224 */ /* 0x000fe200078e00dc */
[----:B------:R-:W-:Y:S01]  /*4120*/  MOV R173, R199 ;  /* 0x000000c700ad7202 */ /* 0x000fe20000000f00 */
[----:B------:R-:W-:Y:S01]  /*4130*/  IMAD.MOV.U32 R172, RZ, RZ, R198 ;  /* 0x000000ffffac7224 */ /* 0x000fe200078e00c6 */
[----:B------:R-:W3:Y:S01]  /*4140*/  LDL.LU R220, [R1] ;  /* 0x0000000001dc7983 */ /* 0x000ee20000300800 */
[----:B------:R-:W-:Y:S01]  /*4150*/  IMAD.MOV.U32 R197, RZ, RZ, R221 ;  /* 0x000000ffffc57224 */ /* 0x000fe200078e00dd */
[----:B------:R-:W-:Y:S01]  /*4160*/  MOV R199, R223 ;  /* 0x000000df00c77202 */ /* 0x000fe20000000f00 */
[----:B------:R-:W-:Y:S01]  /*4170*/  IMAD.MOV.U32 R198, RZ, RZ, R222 ;  /* 0x000000ffffc67224 */ /* 0x000fe200078e00de */
[----:B------:R-:W3:Y:S01]  /*4180*/  LDL.LU R221, [R1+0x4] ;  /* 0x0000040001dd7983 */ /* 0x000ee20000300800 */
[----:B------:R-:W-:Y:S03]  /*4190*/  HGMMA.64x16x16.F32.BF16 R120, gdesc[UR28], R120, gsb0 ;  /* 0x002000001c7879f0 */ /* 0x000fe60008001878 */
        /* <DEDUP_REMOVED lines=26> */
[----:B------:R-:W-:Y:S01]  /*4340*/  IMAD.MOV.U32 R122, RZ, RZ, R148 ;  /* 0x000000ffff7a7224 */ /* 0x000fe200078e0094 */
[----:B------:R-:W-:-:S05]  /*4350*/  UIADD3 UR34, UR4, 0x182, URZ ;  /* 0x0000018204227890 */ /* 0x000fca000fffe03f */
[----:B------:R-:W-:-:S06]  /*4360*/  WARPGROUP.ARRIVE ;  /* 0x00000000000079c5 */ /* 0x000fcc0000000000 */
[----:B------:R-:W-:Y:S01]  /*4370*/  HGMMA.64x16x16.F32.BF16 R120, gdesc[UR32], R120, gsb0 ;  /* 0x00200000207879f0 */ /* 0x000fe20008001878 */
[----:B------:R-:W-:Y:S02]  /*4380*/  IMAD.MOV.U32 R146, RZ, RZ, R170 ;  /* 0x000000ffff927224 */ /* 0x000fe400078e00aa */
[----:B------:R-:W-:Y:S02]  /*4390*/  IMAD.MOV.U32 R147, RZ, RZ, R171 ;  /* 0x000000ffff937224 */ /* 0x000fe400078e00ab */
[----:B------:R-:W-:Y:S01]  /*43a0*/  IMAD.MOV.U32 R170, RZ, RZ, R196 ;  /* 0x000000ffffaa7224 */ /* 0x000fe200078e00c4 */
[----:B------:R-:W-:Y:S01]  /*43b0*/  MOV R149, R173 ;  /* 0x000000ad00957202 */ /* 0x000fe20000000f00 */
[----:B------:R-:W-:Y:S02]  /*43c0*/  IMAD.MOV.U32 R148, RZ, RZ, R172 ;  /* 0x000000ffff947224 */ /* 0x000fe400078e00ac */
[----:B------:R-:W-:Y:S02]  /*43d0*/  IMAD.MOV.U32 R171, RZ, RZ, R197 ;  /* 0x000000ffffab7224 */ /* 0x000fe400078e00c5 */
[----:B------:R-:W-:Y:S01]  /*43e0*/  IMAD.MOV.U32 R196, RZ, RZ, R220 ;  /* 0x000000ffffc47224 */ /* 0x000fe200078e00dc */
[----:B------:R-:W-:Y:S01]  /*43f0*/  MOV R173, R199 ;  /* 0x000000c700ad7202 */ /* 0x000fe20000000f00 */
[----:B------:R-:W-:-:S02]  /*4400*/  IMAD.MOV.U32 R172, RZ, RZ, R198 ;  /* 0x000000ffffac7224 */ /* 0x000fc400078e00c6 */
[----:B------:R-:W-:Y:S02]  /*4410*/  IMAD.MOV.U32 R197, RZ, RZ, R221 ;  /* 0x000000ffffc57224 */ /* 0x000fe400078e00dd */
[----:B------:R-:W-:Y:S01]  /*4420*/  IMAD.MOV.U32 R220, RZ, RZ, R141 ;  /* 0x000000ffffdc7224 */ /* 0x000fe200078e008d */
[----:B------:R-:W-:Y:S01]  /*4430*/  MOV R199, R223 ;  /* 0x000000df00c77202 */ /* 0x000fe20000000f00 */
[----:B------:R-:W-:Y:S01]  /*4440*/  IMAD.MOV.U32 R198, RZ, RZ, R222 ;  /* 0x000000ffffc67224 */ /* 0x000fe200078e00de */
[----:B------:R-:W3:Y:S01]  /*4450*/  LDL.LU R141, [R1+0x790] ;  /* 0x00079000018d7983 */ /* 0x000ee20000300800 */
[----:B------:R-:W-:Y:S01]  /*4460*/  IMAD.MOV.U32 R221, RZ, RZ, R142 ;  /* 0x000000ffffdd7224 */ /* 0x000fe200078e008e */
[----:B------:R-:W-:Y:S01]  /*4470*/  MOV R223, R160 ;  /* 0x000000a000df7202 */ /* 0x000fe20000000f00 */
[----:B------:R-:W-:Y:S01]  /*4480*/  IMAD.MOV.U32 R222, RZ, RZ, R143 ;  /* 0x000000ffffde7224 */ /* 0x000fe200078e008f */
[----:B------:R-:W3:Y:S04]  /*4490*/  LDL.LU R142, [R1+0x78c] ;  /* 0x00078c00018e7983 */ /* 0x000ee80000300800 */
[----:B------:R-:W3:Y:S04]  /*44a0*/  LDL.LU R143, [R1+0x788] ;  /* 0x00078800018f7983 */ /* 0x000ee80000300800 */
[----:B------:R-:W3:Y:S01]  /*44b0*/  LDL.LU R160, [R1+0x784] ;  /* 0x0007840001a07983 */ /* 0x000ee20000300800 */
[----:B------:R-:W-:Y:S01]  /*44c0*/  UIADD3 UR38, UR4, 0x202, URZ ;  /* 0x0000020204267890 */ /* 0x000fe2000fffe03f */
[----:B------:R-:W-:-:S02]  /*44d0*/  WARPGROUP.DEPBAR.LE gsb0, 0x0 ;  /* 0x00008000000079c5 */ /* 0x000fc40000010000 */
[----:B------:R0:W-:Y:S04]  /*44e0*/  STL.64 [R1+0x120], R120 ;  /* 0x0001207801007387 */ /* 0x0001e80000100a00 */
[----:B------:R1:W-:Y:S04]  /*44f0*/  STL.64 [R1+0x128], R122 ;  /* 0x0001287a01007387 */ /* 0x0003e80000100a00 */
[----:B------:R1:W-:Y:S04]  /*4500*/  STL.64 [R1+0x130], R124 ;  /* 0x0001307c01007387 */ /* 0x0003e80000100a00 */
[----:B------:R1:W-:Y:S01]  /*4510*/  STL.64 [R1+0x138], R126 ;  /* 0x0001387e01007387 */ /* 0x0003e20000100a00 */
[----:B0-----:R-:W-:-:S02]  /*4520*/  IMAD.MOV.U32 R120, RZ, RZ, R146 ;  /* 0x000000ffff787224 */ /* 0x001fc400078e0092 */
[----:B------:R-:W-:Y:S01]  /*4530*/  IMAD.MOV.U32 R121, RZ, RZ, R147 ;  /* 0x000000ffff797224 */ /* 0x000fe200078e0093 */
[----:B-1----:R-:W-:Y:S01]  /*4540*/  MOV R123, R149 ;  /* 0x00000095007b7202 */ /* 0x002fe20000000f00 */
[----:B------:R-:W-:Y:S02]  /*4550*/  IMAD.MOV.U32 R122, RZ, RZ, R148 ;  /* 0x000000ffff7a7224 */ /* 0x000fe400078e0094 */
[----:B------:R-:W-:Y:S02]  /*4560*/  IMAD.MOV.U32 R124, RZ, RZ, R150 ;  /* 0x000000ffff7c7224 */ /* 0x000fe400078e0096 */
[----:B------:R-:W-:Y:S02]  /*4570*/  IMAD.MOV.U32 R125, RZ, RZ, R151 ;  /* 0x000000ffff7d7224 */ /* 0x000fe400078e0097 */
[----:B------:R-:W-:Y:S01]  /*4580*/  IMAD.MOV.U32 R126, RZ, RZ, R168 ;  /* 0x000000ffff7e7224 */ /* 0x000fe200078e00a8 */
[----:B------:R-:W-:-:S06]  /*4590*/  MOV R127, R169 ;  /* 0x000000a9007f7202 */ /* 0x000fcc0000000f00 */
[----:B------:R-:W-:-:S06]  /*45a0*/  WARPGROUP.ARRIVE ;  /* 0x00000000000079c5 */ /* 0x000fcc0000000000 */
[----:B------:R-:W-:Y:S01]  /*45b0*/  HGMMA.64x16x16.F32.BF16 R120, gdesc[UR36], R120, gsb0 ;  /* 0x00200000247879f0 */ /* 0x000fe20008001878 */
[----:B------:R-:W-:Y:S02]  /*45c0*/  IMAD.MOV.U32 R150, RZ, RZ, R174 ;  /* 0x000000ffff967224 */ /* 0x000fe400078e00ae */
[----:B------:R-:W-:Y:S01]  /*45d0*/  IMAD.MOV.U32 R151, RZ, RZ, R192 ;  /* 0x000000ffff977224 */ /* 0x000fe200078e00c0 */
[----:B------:R-:W-:Y:S01]  /*45e0*/  MOV R169, R194 ;  /* 0x000000c200a97202 */ /* 0x000fe20000000f00 */
[----:B------:R-:W-:Y:S02]  /*45f0*/  IMAD.MOV.U32 R168, RZ, RZ, R193 ;  /* 0x000000ffffa87224 */ /* 0x000fe400078e00c1 */
        /* <DEDUP_REMOVED lines=13> */
[----:B------:R-:W-:Y:S01]  /*46d0*/  IMAD.MOV.U32 R221, RZ, RZ, R166 ;  /* 0x000000ffffdd7224 */ /* 0x000fe200078e00a6 */
[----:B------:R-:W-:Y:S01]  /*46e0*/  MOV R223, R184 ;  /* 0x000000b800df7202 */ /* 0x000fe20000000f00 */
[----:B------:R-:W-:Y:S01]  /*46f0*/  IMAD.MOV.U32 R222, RZ, RZ, R167 ;  /* 0x000000ffffde7224 */ /* 0x000fe200078e00a7 */
[----:B------:R-:W-:Y:S01]  /*4700*/  UIADD3 UR42, UR4, 0x282, URZ ;  /* 0x00000282042a7890 */ /* 0x000fe2000fffe03f */
[----:B------:R-:W-:Y:S02]  /*4710*/  WARPGROUP.DEPBAR.LE gsb0, 0x0 ;  /* 0x00008000000079c5 */ /* 0x000fe40000010000 */
[----:B--2---:R-:W-:Y:S02]  /*4720*/  IMAD.MOV.U32 R174, RZ, RZ, R216 ;  /* 0x000000ffffae7224 */ /* 0x004fe400078e00d8 */
[----:B------:R-:W-:Y:S02]  /*4730*/  IMAD.MOV.U32 R216, RZ, RZ, R161 ;  /* 0x000000ffffd87224 */ /* 0x000fe400078e00a1 */
[----:B----4-:R-:W-:Y:S01]  /*4740*/  IMAD.MOV.U32 R192, RZ, RZ, R217 ;  /* 0x000000ffffc07224 */ /* 0x010fe200078e00d9 */
[----:B------:R-:W2:Y:S01]  /*4750*/  LDL.LU R161, [R1+0x780] ;  /* 0x0007800001a17983 */ /* 0x000ea20000300800 */
[----:B------:R-:W-:-:S02]  /*4760*/  IMAD.MOV.U32 R217, RZ, RZ, R162 ;  /* 0x000000ffffd97224 */ /* 0x000fc400078e00a2 */
[----:B---3--:R-:W-:Y:S01]  /*4770*/  IMAD.MOV.U32 R193, RZ, RZ, R218 ;  /* 0x000000ffffc17224 */ /* 0x008fe200078e00da */
[----:B------:R-:W2:Y:S01]  /*4780*/  LDL.LU R162, [R1+0x77c] ;  /* 0x00077c0001a27983 */ /* 0x000ea20000300800 */
[----:B------:R-:W-:Y:S01]  /*4790*/  IMAD.MOV.U32 R218, RZ, RZ, R163 ;  /* 0x000000ffffda7224 */ /* 0x000fe200078e00a3 */
[----:B------:R-:W-:Y:S02]  /*47a0*/  MOV R194, R219 ;  /* 0x000000db00c27202 */ /* 0x000fe40000000f00 */
[----:B------:R-:W2:Y:S01]  /*47b0*/  LDL.LU R163, [R1+0x778] ;  /* 0x0007780001a37983 */ /* 0x000ea20000300800 */
[----:B------:R-:W-:-:S03]  /*47c0*/  MOV R219, R164 ;  /* 0x000000a400db7202 */ /* 0x000fc60000000f00 */
[----:B------:R-:W2:Y:S04]  /*47d0*/  LDL.LU R164, [R1+0x774] ;  /* 0x0007740001a47983 */ /* 0x000ea80000300800 */
[----:B------:R-:W2:Y:S04]  /*47e0*/  LDL.LU R165, [R1+0x770] ;  /* 0x0007700001a57983 */ /* 0x000ea80000300800 */
[----:B------:R-:W2:Y:S04]  /*47f0*/  LDL.LU R166, [R1+0x76c] ;  /* 0x00076c0001a67983 */ /* 0x000ea80000300800 */
[----:B------:R-:W2:Y:S04]  /*4800*/  LDL.LU R167, [R1+0x768] ;  /* 0x0007680001a77983 */ /* 0x000ea80000300800 */
[----:B------:R-:W3:Y:S04]  /*4810*/  LDL.LU R184, [R1+0x764] ;  /* 0x0007640001b87983 */ /* 0x000ee80000300800 */
        /* <DEDUP_REMOVED lines=8> */
[----:B----4-:R-:W-:Y:S02]  /*48a0*/  IMAD.MOV.U32 R124, RZ, RZ, R150 ;  /* 0x000000ffff7c7224 */ /* 0x010fe400078e0096 */
[----:B------:R-:W-:Y:S02]  /*48b0*/  IMAD.MOV.U32 R125, RZ, RZ, R151 ;  /* 0x000000ffff7d7224 */ /* 0x000fe400078e0097 */
[----:B------:R-:W-:Y:S01]  /*48c0*/  IMAD.MOV.U32 R126, RZ, RZ, R168 ;  /* 0x000000ffff7e7224 */ /* 0x000fe200078e00a8 */
[----:B------:R-:W-:-:S06]  /*48d0*/  MOV R127, R169 ;  /* 0x000000a9007f7202 */ /* 0x000fcc0000000f00 */
[----:B------:R-:W-:-:S06]  /*48e0*/  WARPGROUP.ARRIVE ;  /* 0x00000000000079c5 */ /* 0x000fcc0000000000 */
[----:B------:R-:W-:Y:S01]  /*48f0*/  HGMMA.64x16x16.F32.BF16 R120, gdesc[UR40], R120, gsb0 ;  /* 0x00200000287879f0 */ /* 0x000fe20008001878 */
[----:B------:R-:W-:Y:S01]  /*4900*/  IMAD.MOV.U32 R168, RZ, RZ, R193 ;  /* 0x000000ffffa87224 */ /* 0x000fe200078e00c1 */
[----:B------:R-:W-:Y:S01]  /*4910*/  MOV R169, R194 ;  /* 0x000000c200a97202 */ /* 0x000fe20000000f00 */
        /* <DEDUP_REMOVED lines=11> */
[----:B------:R-:W3:Y:S01]  /*49d0*/  LDL.LU R185, [R1+0x760] ;  /* 0x0007600001b97983 */ /* 0x000ee20000300800 */
        /* <DEDUP_REMOVED lines=8> */
[----:B------:R-:W-:-:S02]  /*4a60*/  IMAD.MOV.U32 R147, RZ, RZ, R171 ;  /* 0x000000ffff937224 */ /* 0x000fc400078e00ab */
[----:B------:R-:W-:Y:S01]  /*4a70*/  IMAD.MOV.U32 R170, RZ, RZ, R196 ;  /* 0x000000ffffaa7224 */ /* 0x000fe200078e00c4 */
[----:B------:R-:W3:Y:S01]  /*4a80*/  LDL.LU R188, [R1+0x754] ;  /* 0x0007540001bc7983 */ /* 0x000ee20000300800 */
[----:B------:R-:W-:Y:S02]  /*4a90*/  IMAD.MOV.U32 R199, RZ, RZ, R189 ;  /* 0x000000ffffc77224 */ /* 0x000fe400078e00bd */
[----:B------:R-:W-:Y:S01]  /*4aa0*/  IMAD.MOV.U32 R148, RZ, RZ, R172 ;  /* 0x000000ffff947224 */ /* 0x000fe200078e00ac */
[----:B------:R-:W3:Y:S01]  /*4ab0*/  LDL.LU R189, [R1+0x750] ;  /* 0x0007500001bd7983 */ /* 0x000ee20000300800 */
[----:B------:R-:W-:Y:S02]  /*4ac0*/  IMAD.MOV.U32 R171, RZ, RZ, R197 ;  /* 0x000000ffffab7224 */ /* 0x000fe400078e00c5 */
[----:B------:R-:W-:Y:S02]  /*4ad0*/  IMAD.MOV.U32 R196, RZ, RZ, R190 ;  /* 0x000000ffffc47224 */ /* 0x000fe400078e00be */
[----:B------:R-:W-:Y:S01]  /*4ae0*/  IMAD.MOV.U32 R172, RZ, RZ, R198 ;  /* 0x000000ffffac7224 */ /* 0x000fe200078e00c6 */
[----:B------:R-:W3:Y:S01]  /*4af0*/  LDL.LU R190, [R1+0x74c] ;  /* 0x00074c0001be7983 */ /* 0x000ee20000300800 */
[----:B------:R-:W-:Y:S01]  /*4b00*/  IMAD.MOV.U32 R197, RZ, RZ, R191 ;  /* 0x000000ffffc57224 */ /* 0x000fe200078e00bf */
[----:B------:R-:W-:-:S02]  /*4b10*/  MOV R198, R208 ;  /* 0x000000d000c67202 */ /* 0x000fc40000000f00 */
[----:B------:R-:W3:Y:S04]  /*4b20*/  LDL.LU R191, [R1+0x748] ;  /* 0x0007480001bf7983 */ /* 0x000ee80000300800 */
[----:B------:R-:W4:Y:S01]  /*4b30*/  LDL.LU R208, [R1+0x744] ;  /* 0x0007440001d07983 */ /* 0x000f220000300800 */
[----:B------:R-:W-:-:S03]  /*4b40*/  WARPGROUP.DEPBAR.LE gsb0, 0x0 ;  /* 0x00008000000079c5 */ /* 0x000fc60000010000 */
[----:B------:R0:W-:Y:S04]  /*4b50*/  STL.64 [R1+0x60], R120 ;  /* 0x0000607801007387 */ /* 0x0001e80000100a00 */
[----:B------:R1:W-:Y:S04]  /*4b60*/  STL.64 [R1+0x68], R122 ;  /* 0x0000687a01007387 */ /* 0x0003e80000100a00 */
[----:B------:R1:W-:Y:S04]  /*4b70*/  STL.64 [R1+0x70], R124 ;  /* 0x0000707c01007387 */ /* 0x0003e80000100a00 */
[----:B------:R1:W-:Y:S01]  /*4b80*/  STL.64 [R1+0x78], R126 ;  /* 0x0000787e01007387 */ /* 0x0003e20000100a00 */
[----:B0-----:R-:W-:-:S02]  /*4b90*/  IMAD.MOV.U32 R121, RZ, RZ, R147 ;  /* 0x000000ffff797224 */ /* 0x001fc400078e0093 */
[----:B------:R-:W-:Y:S02]  /*4ba0*/  IMAD.MOV.U32 R147, RZ, RZ, R193 ;  /* 0x000000ffff937224 */ /* 0x000fe400078e00c1 */
[----:B-1----:R-:W-:Y:S02]  /*4bb0*/  IMAD.MOV.U32 R122, RZ, RZ, R148 ;  /* 0x000000ffff7a7224 */ /* 0x002fe400078e0094 */
[----:B------:R-:W-:Y:S01]  /*4bc0*/  IMAD.MOV.U32 R148, RZ, RZ, R170 ;  /* 0x000000ffff947224 */ /* 0x000fe200078e00aa */
[----:B------:R-:W-:Y:S01]  /*4bd0*/  MOV R170, R194 ;  /* 0x000000c200aa7202 */ /* 0x000fe20000000f00 */
[----:B------:R-:W-:Y:S01]  /*4be0*/  IMAD.MOV.U32 R125, RZ, RZ, R151 ;  /* 0x000000ffff7d7224 */ /* 0x000fe200078e0097 */
[----:B------:R-:W-:Y:S01]  /*4bf0*/  MOV R127, R169 ;  /* 0x000000a9007f7202 */ /* 0x000fe20000000f00 */
[----:B------:R-:W-:Y:S01]  /*4c00*/  IMAD.MOV.U32 R169, RZ, RZ, R192 ;  /* 0x000000ffffa97224 */ /* 0x000fe200078e00c0 */
[----:B------:R-:W-:Y:S01]  /*4c10*/  MOV R151, R173 ;  /* 0x000000ad00977202 */ /* 0x000fe20000000f00 */
[----:B------:R-:W-:Y:S01]  /*4c20*/  IMAD.MOV.U32 R192, RZ, RZ, R209 ;  /* 0x000000ffffc07224 */ /* 0x000fe200078e00d1 */
[----:B------:R-:W-:Y:S01]  /*4c30*/  MOV R123, R149 ;  /* 0x00000095007b7202 */ /* 0x000fe20000000f00 */
[----:B------:R-:W4:Y:S01]  /*4c40*/  LDL.LU R209, [R1+0x740] ;  /* 0x0007400001d17983 */ /* 0x000f220000300800 */
[----:B------:R-:W-:Y:S01]  /*4c50*/  IMAD.MOV.U32 R193, RZ, RZ, R210 ;  /* 0x000000ffffc17224 */ /* 0x000fe200078e00d2 */
[----:B------:R-:W-:Y:S01]  /*4c60*/  MOV R194, R211 ;  /* 0x000000d300c27202 */ /* 0x000fe20000000f00 */
[----:B------:R-:W-:Y:S01]  /*4c70*/  IMAD.MOV.U32 R173, RZ, RZ, R195 ;  /* 0x000000ffffad7224 */ /* 0x000fe200078e00c3 */
[----:B------:R-:W4:Y:S01]  /*4c80*/  LDL.LU R210, [R1+0x73c] ;  /* 0x00073c0001d27983 */ /* 0x000f220000300800 */
[----:B------:R-:W-:-:S02]  /*4c90*/  IMAD.MOV.U32 R124, RZ, RZ, R150 ;  /* 0x000000ffff7c7224 */ /* 0x000fc400078e0096 */
[----:B------:R-:W-:Y:S01]  /*4ca0*/  IMAD.MOV.U32 R149, RZ, RZ, R171 ;  /* 0x000000ffff957224 */ /* 0x000fe200078e00ab */
[----:B------:R-:W4:Y:S01]  /*4cb0*/  LDL.LU R211, [R1+0x738] ;  /* 0x0007380001d37983 */ /* 0x000f220000300800 */
[----:B------:R-:W-:Y:S02]  /*4cc0*/  IMAD.MOV.U32 R195, RZ, RZ, R212 ;  /* 0x000000ffffc37224 */ /* 0x000fe400078e00d4 */
[----:B------:R-:W-:Y:S01]  /*4cd0*/  IMAD.MOV.U32 R126, RZ, RZ, R168 ;  /* 0x000000ffff7e7224 */ /* 0x000fe200078e00a8 */
[----:B------:R-:W4:Y:S01]  /*4ce0*/  LDL.LU R212, [R1+0x734] ;  /* 0x0007340001d47983 */ /* 0x000f220000300800 */
[----:B------:R-:W-:Y:S02]  /*4cf0*/  IMAD.MOV.U32 R150, RZ, RZ, R172 ;  /* 0x000000ffff967224 */ /* 0x000fe400078e00ac */
[----:B------:R-:W-:Y:S02]  /*4d00*/  IMAD.MOV.U32 R171, RZ, RZ, R213 ;  /* 0x000000ffffab7224 */ /* 0x000fe400078e00d5 */
[----:B------:R-:W-:Y:S01]  /*4d10*/  IMAD.MOV.U32 R168, RZ, RZ, R174 ;  /* 0x000000ffffa87224 */ /* 0x000fe200078e00ae */
[----:B------:R-:W4:Y:S01]  /*4d20*/  LDL.LU R213, [R1+0x730] ;  /* 0x0007300001d57983 */ /* 0x000f220000300800 */
[----:B------:R-:W-:Y:S01]  /*4d30*/  IMAD.MOV.U32 R172, RZ, RZ, R214 ;  /* 0x000000ffffac7224 */ /* 0x000fe200078e00d6 */
[----:B------:R-:W-:-:S02]  /*4d40*/  MOV R174, R215 ;  /* 0x000000d700ae7202 */ /* 0x000fc40000000f00 */
[----:B------:R-:W4:Y:S04]  /*4d50*/  LDL.LU R214, [R1+0x72c] ;  /* 0x00072c0001d67983 */ /* 0x000f280000300800 */
[----:B------:R-:W4:Y:S01]  /*4d60*/  LDL.LU R215, [R1+0x728] ;  /* 0x0007280001d77983 */ /* 0x000f220000300800 */
[----:B------:R-:W-:Y:S01]  /*4d70*/  IMAD.MOV.U32 R120, RZ, RZ, R146 ;  /* 0x000000ffff787224 */ /* 0x000fe200078e0092 */
[----:B------:R-:W-:-:S05]  /*4d80*/  UIADD3 UR46, UR4, 0x302, URZ ;  /* 0x00000302042e7890 */ /* 0x000fca000fffe03f */
[----:B------:R-:W-:-:S06]  /*4d90*/  WARPGROUP.ARRIVE ;  /* 0x00000000000079c5 */ /* 0x000fcc0000000000 */
[----:B------:R-:W-:Y:S01]  /*4da0*/  HGMMA.64x16x16.F32.BF16 R120, gdesc[UR44], R120, gsb0 ;  /* 0x002000002c7879f0 */ /* 0x000fe20008001878 */
[----:B------:R-:W-:Y:S01]  /*4db0*/  UIADD3 UR50, UR4, 0x382, URZ ;  /* 0x0000038204327890 */ /* 0x000fe2000fffe03f */
[----:B------:R-:W-:Y:S01]  /*4dc0*/  UMOV UR51, 0x40000040 ;  /* 0x4000004000337882 */ /* 0x000fe20000000000 */
[----:B------:R-:W-:Y:S02]  /*4dd0*/  WARPGROUP.DEPBAR.LE gsb0, 0x0 ;  /* 0x00008000000079c5 */ /* 0x000fe40000010000 */
[----:B------:R-:W-:Y:S01]  /*4de0*/  UIADD3 UR54, UR4, 0x402, URZ ;  /* 0x0000040204367890 */ /* 0x000fe2000fffe03f */
[----:B------:R-:W-:Y:S01]  /*4df0*/  UMOV UR55, 0x40000040 ;  /* 0x4000004000377882 */ /* 0x000fe20000000000 */
[----:B------:R-:W-:Y:S01]  /*4e00*/  UIADD3 UR5, UR4, 0x482, URZ ;  /* 0x0000048204057890 */ /* 0x000fe2000fffe03f */
[----:B------:R-:W-:Y:S01]  /*4e10*/  UMOV UR12, UR8 ;  /* 0x00000008000c7c82 */ /* 0x000fe20008000000 */
[----:B------:R-:W-:Y:S01]  /*4e20*/  UMOV UR13, UR9 ;  /* 0x00000009000d7c82 */ /* 0x000fe20008000000 */
[----:B------:R-:W-:-:S04]  /*4e30*/  UMOV UR15, 0x40000040 ;  /* 0x40000040000f7882 */ /* 0x000fc80000000000 */
[----:B------:R-:W-:Y:S01]  /*4e40*/  UMOV UR14, UR5 ;  /* 0x00000005000e7c82 */ /* 0x000fe20008000000 */
[----:B------:R-:W-:Y:S01]  /*4e50*/  UIADD3 UR6, UR4, 0x502, URZ ;  /* 0x0000050204067890 */ /* 0x000fe2000fffe03f */
[----:B------:R-:W-:Y:S01]  /*4e60*/  UMOV UR56, UR8 ;  /* 0x0000000800387c82 */ /* 0x000fe20008000000 */
[----:B------:R-:W-:Y:S01]  /*4e70*/  UMOV UR57, UR9 ;  /* 0x0000000900397c82 */ /* 0x000fe20008000000 */
[----:B------:R-:W-:-:S04]  /*4e80*/  UMOV UR59, 0x40000040 ;  /* 0x40000040003b7882 */ /* 0x000fc80000000000 */
[----:B------:R-:W-:Y:S01]  /*4e90*/  UMOV UR58, UR6 ;  /* 0x00000006003a7c82 */ /* 0x000fe20008000000 */
[----:B----4-:R-:W-:-:S06]  /*4ea0*/  WARPGROUP.ARRIVE ;  /* 0x00000000000079c5 */ /* 0x010fcc0000000000 */
[----:B------:R-:W-:Y:S03]  /*4eb0*/  HGMMA.64x16x16.F32.BF16 R208, gdesc[UR48], R208, gsb0 ;  /* 0x0020000030d079f0 */ /* 0x000fe600080018d0 */
[----:B------:R-:W-:Y:S02]  /*4ec0*/  WARPGROUP.DEPBAR.LE gsb0, 0x0 ;  /* 0x00008000000079c5 */ /* 0x000fe40000010000 */
[----:B---3--:R-:W-:-:S06]  /*4ed0*/  WARPGROUP.ARRIVE ;  /* 0x00000000000079c5 */ /* 0x008fcc0000000000 */
[----:B------:R-:W-:Y:S03]  /*4ee0*/  HGMMA.64x16x16.F32.BF16 R184, gdesc[UR52], R184, gsb0 ;  /* 0x0020000034b879f0 */ /* 0x000fe600080018b8 */
[----:B------:R-:W-:Y:S02]  /*4ef0*/  WARPGROUP.DEPBAR.LE gsb0, 0x0 ;  /* 0x00008000000079c5 */ /* 0x000fe40000010000 */
[----:B--2---:R-:W-:-:S06]  /*4f00*/  WARPGROUP.ARRIVE ;  /* 0x00000000000079c5 */ /* 0x004fcc0000000000 */
[----:B------:R-:W-:Y:S03]  /*4f10*/  HGMMA.64x16x16.F32.BF16 R160, gdesc[UR12], R160, gsb0 ;  /* 0x002000000ca079f0 */ /* 0x000fe600080018a0 */
[----:B------:R-:W-:Y:S02]  /*4f20*/  WARPGROUP.DEPBAR.LE gsb0, 0x0 ;  /* 0x00008000000079c5 */ /* 0x000fe40000010000 */
[----:B------:R-:W-:-:S06]  /*4f30*/  WARPGROUP.ARRIVE ;  /* 0x00000000000079c5 */ /* 0x000fcc0000000000 */
[----:B------:R-:W-:Y:S01]  /*4f40*/  HGMMA.64x16x16.F32.BF16 R136, gdesc[UR56], R136, gsb0 ;  /* 0x00200000388879f0 */ /* 0x000fe20008001888 */
[----:B------:R-:W-:Y:S01]  /*4f50*/  UIADD3 UR7, UR4, 0x582, URZ ;  /* 0x0000058204077890 */ /* 0x000fe2000fffe03f */
[----:B------:R-:W-:Y:S01]  /*4f60*/  UMOV UR24, UR14 ;  /* 0x0000000e00187c82 */ /* 0x000fe20008000000 */
[----:B------:R-:W-:Y:S01]  /*4f70*/  UMOV UR25, UR15 ;  /* 0x0000000f00197c82 */ /* 0x000fe20008000000 */
[----:B------:R-:W-:Y:S01]  /*4f80*/  UMOV UR12, UR8 ;  /* 0x00000008000c7c82 */ /* 0x000fe20008000000 */
[----:B------:R-:W-:Y:S01]  /*4f90*/  UMOV UR13, UR9 ;  /* 0x00000009000d7c82 */ /* 0x000fe20008000000 */
[----:B------:R-:W-:Y:S02]  /*4fa0*/  UMOV UR15, 0x40000040 ;  /* 0x40000040000f7882 */ /* 0x000fe40000000000 */
[----:B------:R-:W-:Y:S01]  /*4fb0*/  UMOV UR14, UR7 ;  /* 0x00000007000e7c82 */ /* 0x000fe20008000000 */
        /* <DEDUP_REMOVED lines=16> */
[----:B------:R-:W-:Y:S01]  /*50c0*/  UMOV UR19, 0x40000040 ;  /* 0x4000004000137882 */ /* 0x000fe20000000000 */
[----:B------:R-:W-:Y:S02]  /*50d0*/  WARPGROUP.DEPBAR.LE gsb0, 0x0 ;  /* 0x00008000000079c5 */ /* 0x000fe40000010000 */
[----:B------:R-:W-:-:S06]  /*50e0*/  WARPGROUP.ARRIVE ;  /* 0x00000000000079c5 */ /* 0x000fcc0000000000 */
[----:B------:R-:W-:Y:S01]  /*50f0*/  HGMMA.64x16x16.F32.BF16 R64, gdesc[UR16], R64, gsb0 ;  /* 0x00200000104079f0 */ /* 0x000fe20008001840 */
[----:B------:R-:W-:Y:S01]  /*5100*/  UMOV UR32, UR14 ;  /* 0x0000000e00207c82 */ /* 0x000fe20008000000 */
[----:B------:R-:W-:Y:S01]  /*5110*/  UIADD3 UR14, UR4, 0x702, URZ ;  /* 0x00000702040e7890 */ /* 0x000fe2000fffe03f */
[----:B------:R-:W-:Y:S01]  /*5120*/  UMOV UR33, UR15 ;  /* 0x0000000f00217c82 */ /* 0x000fe20008000000 */
[----:B------:R-:W-:Y:S01]  /*5130*/  UMOV UR12, UR8 ;  /* 0x00000008000c7c82 */ /* 0x000fe20008000000 */
[----:B------:R-:W-:Y:S01]  /*5140*/  UMOV UR13, UR9 ;  /* 0x00000009000d7c82 */ /* 0x000fe20008000000 */
[----:B------:R-:W-:Y:S01]  /*5150*/  UMOV UR15, 0x40000040 ;  /* 0x40000040000f7882 */ /* 0x000fe20000000000 */
[----:B------:R-:W-:Y:S02]  /*5160*/  WARPGROUP.DEPBAR.LE gsb0, 0x0 ;  /* 0x00008000000079c5 */ /* 0x000fe40000010000 */
[----:B------:R-:W-:-:S06]  /*5170*/  WARPGROUP.ARRIVE ;  /* 0x00000000000079c5 */ /* 0x000fcc0000000000 */
[----:B------:R-:W-:Y:S01]  /*5180*/  HGMMA.64x16x16.F32.BF16 R40, gdesc[UR12], R40, gsb0 ;  /* 0x002000000c2879f0 */ /* 0x000fe20008001828 */
[----:B------:R-:W-:Y:S01]  /*5190*/  UIADD3 UR5, UR60, 0x402, URZ ;  /* 0x000004023c057890 */ /* 0x000fe2000fffe03f */
[----:B------:R-:W-:-:S06]  /*51a0*/  UMOV UR13, 0x40000040 ;  /* 0x40000040000d7882 */ /* 0x000fcc0000000000 */
[----:B------:R-:W-:Y:S01]  /*51b0*/  UMOV UR12, UR5 ;  /* 0x00000005000c7c82 */ /* 0x000fe20008000000 */
[----:B------:R-:W-:Y:S02]  /*51c0*/  WARPGROUP.DEPBAR.LE gsb0, 0x0 ;  /* 0x00008000000079c5 */ /* 0x000fe40000010000 */
[----:B------:R-:W-:-:S06]  /*51d0*/  WARPGROUP.ARRIVE ;  /* 0x00000000000079c5 */ /* 0x000fcc0000000000 */
[----:B------:R-:W-:Y:S01]  /*51e0*/  HGMMA.64x16x16.F32.BF16 R32, gdesc[UR12], R32, gsb0 ;  /* 0x002000000c2079f0 */ /* 0x000fe20008001820 */
[----:B------:R-:W-:Y:S01]  /*51f0*/  UMOV UR16, UR12 ;  /* 0x0000000c00107c82 */ /* 0x000fe20008000000 */
[----:B------:R-:W-:Y:S01]  /*5200*/  UMOV UR17, UR13 ;  /* 0x0000000d00117c82 */ /* 0x000fe20008000000 */
[----:B------:R-:W-:Y:S02]  /*5210*/  WARPGROUP.DEPBAR.LE gsb0, 0x0 ;  /* 0x00008000000079c5 */ /* 0x000fe40000010000 */
[----:B------:R-:W-:-:S06]  /*5220*/  WARPGROUP.ARRIVE ;  /* 0x00000000000079c5 */ /* 0x000fcc0000000000 */
[----:B------:R-:W-:Y:S01]  /*5230*/  HGMMA.64x16x16.F32.BF16 R56, gdesc[UR16], R56, gsb0 ;  /* 0x00200000103879f0 */ /* 0x000fe20008001838 */
[----:B------:R-:W-:Y:S01]  /*5240*/  UMOV UR20, UR12 ;  /* 0x0000000c00147c82 */ /* 0x000fe20008000000 */
[----:B------:R-:W-:Y:S01]  /*5250*/  UMOV UR21, UR13 ;  /* 0x0000000d00157c82 */ /* 0x000fe20008000000 */
        /* <DEDUP_REMOVED lines=12> */
[----:B------:R0:W-:Y:S04]  /*5320*/  STL.64 [R1], R120 ;  /* 0x0000007801007387 */ /* 0x0001e80000100a00 */
[----:B------:R1:W-:Y:S04]  /*5330*/  STL.64 [R1+0x8], R122 ;  /* 0x0000087a01007387 */ /* 0x0003e80000100a00 */
[----:B------:R2:W-:Y:S04]  /*5340*/  STL.64 [R1+0x10], R124 ;  /* 0x0000107c01007387 */ /* 0x0005e80000100a00 */
[----:B------:R3:W-:Y:S04]  /*5350*/  STL.64 [R1+0x18], R126 ;  /* 0x0000187e01007387 */ /* 0x0007e80000100a00 */
[----:B0-----:R-:W4:Y:S04]  /*5360*/  LDL.LU.64 R120, [R1+0x40] ;  /* 0x0000400001787983 */ /* 0x001f280000300a00 */
[----:B-1----:R-:W4:Y:S04]  /*5370*/  LDL.LU.64 R122, [R1+0x48] ;  /* 0x00004800017a7983 */ /* 0x002f280000300a00 */
[----:B--2---:R-:W4:Y:S04]  /*5380*/  LDL.LU.64 R124, [R1+0x50] ;  /* 0x00005000017c7983 */ /* 0x004f280000300a00 */
[----:B---3--:R-:W4:Y:S01]  /*5390*/  LDL.LU.64 R126, [R1+0x58] ;  /* 0x00005800017e7983 */ /* 0x008f220000300a00 */
[----:B------:R-:W-:Y:S01]  /*53a0*/  UMOV UR20, UR12 ;  /* 0x0000000c00147c82 */ /* 0x000fe20008000000 */
[----:B------:R-:W-:Y:S01]  /*53b0*/  UMOV UR21, UR13 ;  /* 0x0000000d00157c82 */ /* 0x000fe20008000000 */
[----:B------:R-:W-:Y:S01]  /*53c0*/  UMOV UR22, UR28 ;  /* 0x0000001c00167c82 */ /* 0x000fe20008000000 */
[----:B------:R-:W-:Y:S01]  /*53d0*/  UMOV UR23, UR29 ;  /* 0x0000001d00177c82 */ /* 0x000fe20008000000 */
[----:B------:R-:W-:-:S02]  /*53e0*/  WARPGROUP.DEPBAR.LE gsb0, 0x0 ;  /* 0x00008000000079c5 */ /* 0x000fc40000010000 */
        /* <DEDUP_REMOVED lines=34> */
[----:B------:R-:W-:Y:S01]  /*5610*/  STL [R1+0x5f4], R208 ;  /* 0x0005f4d001007387 */ /* 0x000fe20000100800 */
[----:B------:R-:W-:Y:S02]  /*5620*/  WARPGROUP.DEPBAR.LE gsb0, 0x0 ;  /* 0x00008000000079c5 */ /* 0x000fe40000010000 */
[----:B----4-:R-:W-:-:S06]  /*5630*/  WARPGROUP.ARRIVE ;  /* 0x00000000000079c5 */ /* 0x010fcc0000000000 */
[----:B------:R-:W-:Y:S01]  /*5640*/  HGMMA.64x16x16.F32.BF16 R120, gdesc[UR20], R120, gsb0 ;  /* 0x00200000147879f0 */ /* 0x000fe20008001878 */
[----:B------:R-:W-:Y:S04]  /*5650*/  STL [R1+0x5f0], R209 ;  /* 0x0005f0d101007387 */ /* 0x000fe80000100800 */
        /* <DEDUP_REMOVED lines=9> */
[----:B------:R-:W-:Y:S01]  /*56f0*/  STL [R1+0x608], R187 ;  /* 0x000608bb01007387 */ /* 0x000fe20000100800 */
[----:B------:R-:W-:-:S03]  /*5700*/  IMAD.MOV.U32 R146, RZ, RZ, R147 ;  /* 0x000000ffff927224 */ /* 0x000fc600078e0093 */
[----:B------:R-:W-:Y:S01]  /*5710*/  STL [R1+0x604], R188 ;  /* 0x000604bc01007387 */ /* 0x000fe20000100800 */
[----:B------:R-:W-:-:S03]  /*5720*/  IMAD.MOV.U32 R147, RZ, RZ, R170 ;  /* 0x000000ffff937224 */ /* 0x000fc600078e00aa */
[----:B------:R-:W-:Y:S01]  /*5730*/  STL [R1+0x600], R189 ;  /* 0x000600bd01007387 */ /* 0x000fe20000100800 */
[----:B------:R-:W-:-:S03]  /*5740*/  IMAD.MOV.U32 R170, RZ, RZ, R171 ;  /* 0x000000ffffaa7224 */ /* 0x000fc600078e00ab */
[----:B------:R-:W-:Y:S01]  /*5750*/  STL [R1+0x5fc], R190 ;  /* 0x0005fcbe01007387 */ /* 0x000fe20000100800 */
[----:B------:R-:W-:-:S03]  /*5760*/  WARPGROUP.DEPBAR.LE gsb0, 0x0 ;  /* 0x00008000000079c5 */ /* 0x000fc60000010000 */
[----:B------:R-:W-:Y:S01]  /*5770*/  STL [R1+0x5f8], R191 ;  /* 0x0005f8bf01007387 */ /* 0x000fe20000100800 */
[----:B------:R-:W-:-:S03]  /*5780*/  MOV R171, R172 ;  /* 0x000000ac00ab7202 */ /* 0x000fc60000000f00 */
[----:B------:R0:W-:Y:S01]  /*5790*/  STL.64 [R1+0x40], R120 ;  /* 0x0000407801007387 */ /* 0x0001e20000100a00 */
[----:B------:R-:W-:-:S03]  /*57a0*/  IMAD.MOV.U32 R172, RZ, RZ, R174 ;  /* 0x000000ffffac7224 */ /* 0x000fc600078e00ae */
[----:B------:R1:W-:Y:S01]  /*57b0*/  STL.64 [R1+0x48], R122 ;  /* 0x0000487a01007387 */ /* 0x0003e20000100a00 */
[----:B------:R-:W-:-:S03]  /*57c0*/  IMAD.MOV.U32 R174, RZ, RZ, R175 ;  /* 0x000000ffffae7224 */ /* 0x000fc600078e00af */
[----:B------:R2:W-:Y:S01]  /*57d0*/  STL.64 [R1+0x50], R124 ;  /* 0x0000507c01007387 */ /* 0x0005e20000100a00 */
[----:B------:R-:W-:-:S03]  /*57e0*/  IMAD.MOV.U32 R175, RZ, RZ, R235 ;  /* 0x000000ffffaf7224 */ /* 0x000fc600078e00eb */
[----:B------:R3:W-:Y:S01]  /*57f0*/  STL [R1+0x58], R126 ;  /* 0x0000587e01007387 */ /* 0x0007e20000100800 */
[----:B------:R-:W-:-:S03]  /*5800*/  MOV R235, R127 ;  /* 0x0000007f00eb7202 */ /* 0x000fc60000000f00 */
[----:B0-----:R-:W4:Y:S04]  /*5810*/  LDL.LU.64 R120, [R1+0x100] ;  /* 0x0001000001787983 */ /* 0x001f280000300a00 */
[----:B-1----:R-:W4:Y:S04]  /*5820*/  LDL.LU.64 R122, [R1+0x108] ;  /* 0x00010800017a7983 */ /* 0x002f280000300a00 */
[----:B--2---:R-:W4:Y:S04]  /*5830*/  LDL.LU.64 R124, [R1+0x110] ;  /* 0x00011000017c7983 */ /* 0x004f280000300a00 */
[----:B---3--:R-:W4:Y:S01]  /*5840*/  LDL.LU.64 R126, [R1+0x118] ;  /* 0x00011800017e7983 */ /* 0x008f220000300a00 */
[----:B------:R-:W-:Y:S01]  /*5850*/  WARPGROUP.ARRIVE ;  /* 0x00000000000079c5 */ /* 0x000fe20000000000 */
[----:B------:R-:W-:Y:S01]  /*5860*/  UMOV UR20, UR12 ;  /* 0x0000000c00147c82 */ /* 0x000fe20008000000 */
[----:B------:R-:W-:Y:S01]  /*5870*/  UMOV UR21, UR13 ;  /* 0x0000000d00157c82 */ /* 0x000fe20008000000 */
[----:B------:R-:W-:Y:S01]  /*5880*/  UMOV UR22, UR38 ;  /* 0x0000002600167c82 */ /* 0x000fe20008000000 */
[----:B------:R-:W-:-:S02]  /*5890*/  UMOV UR23, UR39 ;  /* 0x0000002700177c82 */ /* 0x000fc40008000000 */
[----:B------:R-:W-:Y:S01]  /*58a0*/  HGMMA.64x16x16.F32.BF16 R4, gdesc[UR20], R4, gsb0 ;  /* 0x00200000140479f0 */ /* 0x000fe20008001804 */
[----:B------:R-:W-:Y:S01]  /*58b0*/  UMOV UR20, UR12 ;  /* 0x0000000c00147c82 */ /* 0x000fe20008000000 */
[----:B------:R-:W-:Y:S01]  /*58c0*/  UMOV UR21, UR13 ;  /* 0x0000000d00157c82 */ /* 0x000fe20008000000 */
[----:B------:R-:W-:Y:S01]  /*58d0*/  UMOV UR22, UR34 ;  /* 0x0000002200167c82 */ /* 0x000fe20008000000 */
[----:B------:R-:W-:Y:S01]  /*58e0*/  UMOV UR23, UR35 ;  /* 0x0000002300177c82 */ /* 0x000fe20008000000 */
[----:B------:R-:W-:Y:S02]  /*58f0*/  WARPGROUP.DEPBAR.LE gsb0, 0x0 ;  /* 0x00008000000079c5 */ /* 0x000fe40000010000 */
[----:B----4-:R-:W-:-:S06]  /*5900*/  WARPGROUP.ARRIVE ;  /* 0x00000000000079c5 */ /* 0x010fcc0000000000 */
[----:B------:R-:W-:Y:S03]  /*5910*/  HGMMA.64x16x16.F32.BF16 R120, gdesc[UR20], R120, gsb0 ;  /* 0x00200000147879f0 */ /* 0x000fe60008001878 */
[----:B------:R-:W-:Y:S02]  /*5920*/  WARPGROUP.DEPBAR.LE gsb0, 0x0 ;  /* 0x00008000000079c5 */ /* 0x000fe40000010000 */
[----:B------:R-:W-:Y:S01]  /*5930*/  IMAD.MOV.U32 R208, RZ, RZ, R120 ;  /* 0x000000ffffd07224 */ /* 0x000fe200078e0078 */
[----:B------:R-:W-:Y:S01]  /*5940*/  MOV R211, R123 ;  /* 0x0000007b00d37202 */ /* 0x000fe20000000f00 */
[----:B------:R-:W-:Y:S02]  /*5950*/  IMAD.MOV.U32 R209, RZ, RZ, R121 ;  /* 0x000000ffffd17224 */ /* 0x000fe400078e0079 */
[----:B------:R-:W-:Y:S01]  /*5960*/  IMAD.MOV.U32 R210, RZ, RZ, R122 ;  /* 0x000000ffffd27224 */ /* 0x000fe200078e007a */
[----:B------:R-:W2:Y:S01]  /*5970*/  LDL.LU.64 R120, [R1+0x160] ;  /* 0x0001600001787983 */ /* 0x000ea20000300a00 */
[----:B------:R-:W-:Y:S01]  /*5980*/  IMAD.MOV.U32 R212, RZ, RZ, R124 ;  /* 0x000000ffffd47224 */ /* 0x000fe200078e007c */
[----:B------:R-:W-:Y:S01]  /*5990*/  MOV R215, R127 ;  /* 0x0000007f00d77202 */ /* 0x000fe20000000f00 */
[----:B------:R-:W-:Y:S01]  /*59a0*/  IMAD.MOV.U32 R213, RZ, RZ, R125 ;  /* 0x000000ffffd57224 */ /* 0x000fe200078e007d */
[----:B------:R-:W2:Y:S01]  /*59b0*/  LDL.LU.64 R122, [R1+0x168] ;  /* 0x00016800017a7983 */ /* 0x000ea20000300a00 */
[----:B------:R-:W-:-:S03]  /*59c0*/  IMAD.MOV.U32 R214, RZ, RZ, R126 ;  /* 0x000000ffffd67224 */ /* 0x000fc600078e007e */
[----:B------:R-:W2:Y:S04]  /*59d0*/  LDL.LU.64 R124, [R1+0x170] ;  /* 0x00017000017c7983 */ /* 0x000ea80000300a00 */
[----:B------:R-:W2:Y:S01]  /*59e0*/  LDL.LU.64 R126, [R1+0x178] ;  /* 0x00017800017e7983 */ /* 0x000ea20000300a00 */
[----:B------:R-:W-:Y:S01]  /*59f0*/  UMOV UR20, UR12 ;  /* 0x0000000c00147c82 */ /* 0x000fe20008000000 */
[----:B------:R-:W-:Y:S01]  /*5a00*/  UMOV UR21, UR13 ;  /* 0x0000000d00157c82 */ /* 0x000fe20008000000 */
[----:B------:R-:W-:Y:S01]  /*5a10*/  UMOV UR22, UR30 ;  /* 0x0000001e00167c82 */ /* 0x000fe20008000000 */
[----:B------:R-:W-:Y:S01]  /*5a20*/  UMOV UR23, UR31 ;  /* 0x0000001f00177c82 */ /* 0x000fe20008000000 */
[----:B--2---:R-:W-:-:S06]  /*5a30*/  WARPGROUP.ARRIVE ;  /* 0x00000000000079c5 */ /* 0x004fcc0000000000 */
[----:B------:R-:W-:Y:S03]  /*5a40*/  HGMMA.64x16x16.F32.BF16 R120, gdesc[UR20], R120, gsb0 ;  /* 0x00200000147879f0 */ /* 0x000fe60008001878 */
[----:B------:R-:W-:Y:S02]  /*5a50*/  WARPGROUP.DEPBAR.LE gsb0, 0x0 ;  /* 0x00008000000079c5 */ /* 0x000fe40000010000 */
        /* <DEDUP_REMOVED lines=19> */
[----:B------:R-:W2:Y:S01]  /*5b90*/  LDL.LU R18, [R1+0x724] ;  /* 0x0007240001127983 */ /* 0x000ea20000300800 */
[----:B------:R-:W-:Y:S01]  /*5ba0*/  IMAD.MOV.U32 R197, RZ, RZ, R19 ;  /* 0x000000ffffc57224 */ /* 0x000fe200078e0013 */
[----:B------:R-:W-:Y:S01]  /*5bb0*/  MOV R199, R21 ;  /* 0x0000001500c77202 */ /* 0x000fe20000000f00 */
[----:B------:R-:W-:Y:S01]  /*5bc0*/  IMAD.MOV.U32 R198, RZ, RZ, R20 ;  /* 0x000000ffffc67224 */ /* 0x000fe200078e0014 */
[----:B------:R-:W3:Y:S04]  /*5bd0*/  LDL.LU R19, [R1+0x720] ;  /* 0x0007200001137983 */ /* 0x000ee80000300800 */
[----:B------:R-:W4:Y:S04]  /*5be0*/  LDL.LU R20, [R1+0x71c] ;  /* 0x00071c0001147983 */ /* 0x000f280000300800 */
        /* <DEDUP_REMOVED lines=8> */
[----:B------:R-:W-:Y:S01]  /*5c70*/  IMAD.MOV.U32 R185, RZ, RZ, R121 ;  /* 0x000000ffffb97224 */ /* 0x000fe200078e0079 */
[----:B------:R-:W-:Y:S01]  /*5c80*/  MOV R121, R149 ;  /* 0x0000009500797202 */ /* 0x000fe20000000f00 */
[----:B------:R-:W-:Y:S01]  /*5c90*/  IMAD.MOV.U32 R120, RZ, RZ, R148 ;  /* 0x000000ffff787224 */ /* 0x000fe200078e0094 */
[----:B------:R-:W-:Y:S01]  /*5ca0*/  MOV R187, R123 ;  /* 0x0000007b00bb7202 */ /* 0x000fe20000000f00 */
[----:B------:R-:W-:-:S02]  /*5cb0*/  IMAD.MOV.U32 R186, RZ, RZ, R122 ;  /* 0x000000ffffba7224 */ /* 0x000fc400078e007a */
[----:B------:R-:W-:Y:S02]  /*5cc0*/  IMAD.MOV.U32 R122, RZ, RZ, R150 ;  /* 0x000000ffff7a7224 */ /* 0x000fe400078e0096 */
[----:B------:R-:W-:Y:S01]  /*5cd0*/  IMAD.MOV.U32 R123, RZ, RZ, R151 ;  /* 0x000000ffff7b7224 */ /* 0x000fe200078e0097 */
[----:B------:R-:W-:Y:S01]  /*5ce0*/  MOV R151, R23 ;  /* 0x0000001700977202 */ /* 0x000fe20000000f00 */
[----:B------:R-:W-:Y:S02]  /*5cf0*/  IMAD.MOV.U32 R150, RZ, RZ, R22 ;  /* 0x000000ffff967224 */ /* 0x000fe400078e0016 */
[----:B--2---:R-:W-:Y:S02]  /*5d00*/  IMAD.MOV.U32 R146, RZ, RZ, R18 ;  /* 0x000000ffff927224 */ /* 0x004fe400078e0012 */
[----:B------:R-:W2:Y:S01]  /*5d10*/  LDL.LU R18, [R1+0x70c] ;  /* 0x00070c0001127983 */ /* 0x000ea20000300800 */
[----:B---3--:R-:W-:-:S03]  /*5d20*/  MOV R147, R19 ;  /* 0x0000001300937202 */ /* 0x008fc60000000f00 */
[----:B------:R-:W2:Y:S01]  /*5d30*/  LDL.LU R19, [R1+0x708] ;  /* 0x0007080001137983 */ /* 0x000ea20000300800 */
[----:B----4-:R-:W-:-:S03]  /*5d40*/  IMAD.MOV.U32 R148, RZ, RZ, R20 ;  /* 0x000000ffff947224 */ /* 0x010fc600078e0014 */
[----:B------:R-:W2:Y:S01]  /*5d50*/  LDL.LU R20, [R1+0x704] ;  /* 0x0007040001147983 */ /* 0x000ea20000300800 */
[----:B------:R-:W-:-:S03]  /*5d60*/  IMAD.MOV.U32 R149, RZ, RZ, R21 ;  /* 0x000000ffff957224 */ /* 0x000fc600078e0015 */
[----:B------:R-:W2:Y:S04]  /*5d70*/  LDL.LU R21, [R1+0x700] ;  /* 0x0007000001157983 */ /* 0x000ea80000300800 */
[----:B------:R-:W2:Y:S04]  /*5d80*/  LDL.LU R22, [R1+0x6fc] ;  /* 0x0006fc0001167983 */ /* 0x000ea80000300800 */
[----:B------:R-:W2:Y:S04]  /*5d90*/  LDL.LU R23, [R1+0x6f8] ;  /* 0x0006f80001177983 */ /* 0x000ea80000300800 */
[----:B------:R-:W3:Y:S04]  /*5da0*/  LDL.LU.64 R72, [R1+0x220] ;  /* 0x0002200001487983 */ /* 0x000ee80000300a00 */
[----:B------:R-:W3:Y:S04]  /*5db0*/  LDL.LU.64 R74, [R1+0x228] ;  /* 0x00022800014a7983 */ /* 0x000ee80000300a00 */
[----:B------:R-:W3:Y:S04]  /*5dc0*/  LDL.LU.64 R76, [R1+0x230] ;  /* 0x00023000014c7983 */ /* 0x000ee80000300a00 */
[----:B------:R-:W3:Y:S01]  /*5dd0*/  LDL.LU.64 R78, [R1+0x238] ;  /* 0x00023800014e7983 */ /* 0x000ee20000300a00 */
[----:B------:R-:W-:Y:S01]  /*5de0*/  UMOV UR20, UR12 ;  /* 0x0000000c00147c82 */ /* 0x000fe20008000000 */
[----:B------:R-:W-:Y:S01]  /*5df0*/  UMOV UR21, UR13 ;  /* 0x0000000d00157c82 */ /* 0x000fe20008000000 */
[----:B------:R-:W-:Y:S01]  /*5e00*/  UMOV UR22, UR26 ;  /* 0x0000001a00167c82 */ /* 0x000fe20008000000 */
[----:B------:R-:W-:Y:S01]  /*5e10*/  UMOV UR23, UR27 ;  /* 0x0000001b00177c82 */ /* 0x000fe20008000000 */
[----:B------:R-:W-:Y:S01]  /*5e20*/  UMOV UR8, UR12 ;  /* 0x0000000c00087c82 */ /* 0x000fe20008000000 */
[----:B------:R-:W-:Y:S01]  /*5e30*/  UMOV UR9, UR13 ;  /* 0x0000000d00097c82 */ /* 0x000fe20008000000 */
[----:B------:R-:W-:Y:S01]  /*5e40*/  IMAD.MOV.U32 R96, RZ, RZ, R12 ;  /* 0x000000ffff607224 */ /* 0x000fe200078e000c */
[----:B------:R-:W-:Y:S01]  /*5e50*/  MOV R99, R121 ;  /* 0x0000007900637202 */ /* 0x000fe20000000f00 */
[----:B------:R-:W-:Y:S01]  /*5e60*/  IMAD.MOV.U32 R97, RZ, RZ, R13 ;  /* 0x000000ffff617224 */ /* 0x000fe200078e000d */
[----:B------:R-:W-:Y:S01]  /*5e70*/  MOV R103, R125 ;  /* 0x0000007d00677202 */ /* 0x000fe20000000f00 */
[----:B------:R-:W-:-:S02]  /*5e80*/  IMAD.MOV.U32 R98, RZ, RZ, R120 ;  /* 0x000000ffff627224 */ /* 0x000fc400078e0078 */
[----:B------:R-:W-:Y:S02]  /*5e90*/  IMAD.MOV.U32 R100, RZ, RZ, R122 ;  /* 0x000000ffff647224 */ /* 0x000fe400078e007a */
[----:B------:R-:W-:Y:S02]  /*5ea0*/  IMAD.MOV.U32 R101, RZ, RZ, R123 ;  /* 0x000000ffff657224 */ /* 0x000fe400078e007b */
[----:B------:R-:W-:Y:S01]  /*5eb0*/  IMAD.MOV.U32 R102, RZ, RZ, R124 ;  /* 0x000000ffff667224 */ /* 0x000fe200078e007c */
[----:B------:R-:W-:Y:S01]  /*5ec0*/  UIADD3 UR5, UR60, 0x802, URZ ;  /* 0x000008023c057890 */ /* 0x000fe2000fffe03f */
        /* <DEDUP_REMOVED lines=9> */
[----:B------:R-:W-:-:S06]  /*5f60*/  UMOV UR7, UR29 ;  /* 0x0000001d00077c82 */ /* 0x000fcc0008000000 */
[----:B------:R-:W-:Y:S01]  /*5f70*/  UMOV UR12, UR6 ;  /* 0x00000006000c7c82 */ /* 0x000fe20008000000 */
[----:B------:R-:W-:Y:S01]  /*5f80*/  UMOV UR6, UR28 ;  /* 0x0000001c00067c82 */ /* 0x000fe20008000000 */
[----:B--2---:R-:W-:-:S06]  /*5f90*/  WARPGROUP.ARRIVE ;  /* 0x00000000000079c5 */ /* 0x004fcc0000000000 */
[----:B------:R-:W-:Y:S03]  /*5fa0*/  HGMMA.64x16x16.F32.BF16 R16, gdesc[UR20], R16, gsb0 ;  /* 0x00200000141079f0 */ /* 0x000fe60008001810 */
[----:B------:R-:W-:Y:S02]  /*5fb0*/  WARPGROUP.DEPBAR.LE gsb0, 0x0 ;  /* 0x00008000000079c5 */ /* 0x000fe40000010000 */
[----:B---3--:R-:W-:-:S06]  /*5fc0*/  WARPGROUP.ARRIVE ;  /* 0x00000000000079c5 */ /* 0x008fcc0000000000 */
[----:B------:R-:W-:Y:S01]  /*5fd0*/  HGMMA.64x16x16.F32.BF16 R72, gdesc[UR8], R72, gsb0 ;  /* 0x00200000084879f0 */ /* 0x000fe20008001848 */
[----:B------:R-:W-:Y:S01]  /*5fe0*/  UMOV UR8, UR5 ;  /* 0x0000000500087c82 */ /* 0x000fe20008000000 */
[----:B------:R-:W-:Y:S01]  /*5ff0*/  UMOV UR9, 0x40000040 ;  /* 0x4000004000097882 */ /* 0x000fe20000000000 */
        /* <DEDUP_REMOVED lines=37> */
[----:B------:R-:W-:Y:S01]  /*6250*/  IMAD.MOV.U32 R12, RZ, RZ, R78 ;  /* 0x000000ffff0c7224 */ /* 0x000fe200078e004e */
[----:B------:R-:W-:Y:S01]  /*6260*/  MOV R2, R79 ;  /* 0x0000004f00027202 */ /* 0x000fe20000000f00 */
[----:B------:R-:W-:Y:S01]  /*6270*/  IMAD.MOV.U32 R14, RZ, RZ, R76 ;  /* 0x000000ffff0e7224 */ /* 0x000fe200078e004c */
[----:B------:R-:W2:Y:S01]  /*6280*/  LDL.LU.64 R78, [R1+0x6f0] ;  /* 0x0006f000014e7983 */ /* 0x000ea20000300a00 */
[----:B------:R-:W-:Y:S01]  /*6290*/  IMAD.MOV.U32 R13, RZ, RZ, R77 ;  /* 0x000000ffff0d7224 */ /* 0x000fe200078e004d */
[----:B------:R-:W-:Y:S01]  /*62a0*/  MOV R15, R75 ;  /* 0x0000004b000f7202 */ /* 0x000fe20000000f00 */
[----:B------:R-:W-:Y:S01]  /*62b0*/  IMAD.MOV.U32 R232, RZ, RZ, R74 ;  /* 0x000000ffffe87224 */ /* 0x000fe200078e004a */
[----:B------:R-:W2:Y:S01]  /*62c0*/  LDL.LU.64 R76, [R1+0x6e8] ;  /* 0x0006e800014c7983 */ /* 0x000ea20000300a00 */
[----:B------:R-:W-:-:S02]  /*62d0*/  IMAD.MOV.U32 R234, RZ, RZ, R72 ;  /* 0x000000ffffea7224 */ /* 0x000fc400078e0048 */
[----:B------:R-:W-:Y:S01]  /*62e0*/  IMAD.MOV.U32 R233, RZ, RZ, R73 ;  /* 0x000000ffffe97224 */ /* 0x000fe200078e0049 */
[----:B------:R-:W2:Y:S04]  /*62f0*/  LDL.LU.64 R74, [R1+0x6e0] ;  /* 0x0006e000014a7983 */ /* 0x000ea80000300a00 */
[----:B------:R-:W2:Y:S04]  /*6300*/  LDL.LU.64 R72, [R1+0x6d8] ;  /* 0x0006d80001487983 */ /* 0x000ea80000300a00 */
[----:B------:R-:W-:Y:S04]  /*6310*/  STL.64 [R1+0x200], R96 ;  /* 0x0002006001007387 */ /* 0x000fe80000100a00 */
[----:B------:R-:W-:Y:S04]  /*6320*/  STL.64 [R1+0x208], R98 ;  /* 0x0002086201007387 */ /* 0x000fe80000100a00 */
[----:B------:R-:W-:Y:S01]  /*6330*/  STL.64 [R1+0x210], R100 ;  /* 0x0002106401007387 */ /* 0x000fe20000100a00 */
[----:B------:R-:W-:-:S02]  /*6340*/  WARPGROUP.DEPBAR.LE gsb0, 0x0 ;  /* 0x00008000000079c5 */ /* 0x000fc40000010000 */
[----:B------:R-:W-:-:S06]  /*6350*/  WARPGROUP.ARRIVE ;  /* 0x00000000000079c5 */ /* 0x000fcc0000000000 */
[----:B------:R-:W-:Y:S01]  /*6360*/  HGMMA.64x16x16.F32.BF16 R216, gdesc[UR40], R216, gsb0 ;  /* 0x0020000028d879f0 */ /* 0x000fe200080018d8 */
[----:B------:R0:W-:Y:S04]  /*6370*/  STL.64 [R1+0x218], R102 ;  /* 0x0002186601007387 */ /* 0x0001e80000100a00 */
[----:B0-----:R-:W3:Y:S04]  /*6380*/  LDL.LU.64 R102, [R1+0x6d0] ;  /* 0x0006d00001667983 */ /* 0x001ee80000300a00 */
[----:B------:R-:W3:Y:S04]  /*6390*/  LDL.LU.64 R100, [R1+0x6c8] ;  /* 0x0006c80001647983 */ /* 0x000ee80000300a00 */
[----:B------:R-:W3:Y:S04]  /*63a0*/  LDL.LU.64 R98, [R1+0x6c0] ;  /* 0x0006c00001627983 */ /* 0x000ee80000300a00 */
[----:B------:R-:W3:Y:S04]  /*63b0*/  LDL.LU.64 R96, [R1+0x6b8] ;  /* 0x0006b80001607983 */ /* 0x000ee80000300a00 */
[----:B------:R-:W-:Y:S04]  /*63c0*/  STL.64 [R1+0x1a0], R120 ;  /* 0x0001a07801007387 */ /* 0x000fe80000100a00 */
[----:B------:R-:W-:Y:S04]  /*63d0*/  STL.64 [R1+0x1a8], R122 ;  /* 0x0001a87a01007387 */ /* 0x000fe80000100a00 */
[----:B------:R-:W-:Y:S04]  /*63e0*/  STL.64 [R1+0x1b0], R124 ;  /* 0x0001b07c01007387 */ /* 0x000fe80000100a00 */
[----:B------:R0:W-:Y:S04]  /*63f0*/  STL.64 [R1+0x1b8], R126 ;  /* 0x0001b87e01007387 */ /* 0x0001e80000100a00 */
[----:B0-----:R-:W4:Y:S04]  /*6400*/  LDL.LU.64 R126, [R1+0x6b0] ;  /* 0x0006b000017e7983 */ /* 0x001f280000300a00 */
[----:B------:R-:W4:Y:S04]  /*6410*/  LDL.LU.64 R124, [R1+0x6a8] ;  /* 0x0006a800017c7983 */ /* 0x000f280000300a00 */
[----:B------:R-:W4:Y:S04]  /*6420*/  LDL.LU.64 R122, [R1+0x6a0] ;  /* 0x0006a000017a7983 */ /* 0x000f280000300a00 */
[----:B------:R-:W4:Y:S04]  /*6430*/  LDL.LU.64 R120, [R1+0x698] ;  /* 0x0006980001787983 */ /* 0x000f280000300a00 */
[----:B------:R-:W-:Y:S04]  /*6440*/  STL.64 [R1+0x140], R144 ;  /* 0x0001409001007387 */ /* 0x000fe80000100a00 */
[----:B------:R-:W-:Y:S04]  /*6450*/  STL.64 [R1+0x148], R146 ;  /* 0x0001489201007387 */ /* 0x000fe80000100a00 */
[----:B------:R-:W-:Y:S04]  /*6460*/  STL.64 [R1+0x150], R148 ;  /* 0x0001509401007387 */ /* 0x000fe80000100a00 */
[----:B------:R0:W-:Y:S04]  /*6470*/  STL.64 [R1+0x158], R150 ;  /* 0x0001589601007387 */ /* 0x0001e80000100a00 */
[----:B0-----:R-:W2:Y:S04]  /*6480*/  LDL.LU.64 R150, [R1+0x690] ;  /* 0x0006900001967983 */ /* 0x001ea80000300a00 */
[----:B------:R-:W2:Y:S04]  /*6490*/  LDL.LU.64 R148, [R1+0x688] ;  /* 0x0006880001947983 */ /* 0x000ea80000300a00 */
[----:B------:R-:W2:Y:S04]  /*64a0*/  LDL.LU.64 R146, [R1+0x680] ;  /* 0x0006800001927983 */ /* 0x000ea80000300a00 */
[----:B------:R-:W2:Y:S04]  /*64b0*/  LDL.LU.64 R144, [R1+0x678] ;  /* 0x0006780001907983 */ /* 0x000ea80000300a00 */
[----:B------:R-:W-:Y:S04]  /*64c0*/  STL.64 [R1+0xe0], R168 ;  /* 0x0000e0a801007387 */ /* 0x000fe80000100a00 */
[----:B------:R-:W-:Y:S04]  /*64d0*/  STL.64 [R1+0xe8], R170 ;  /* 0x0000e8aa01007387 */ /* 0x000fe80000100a00 */
[----:B------:R-:W-:Y:S04]  /*64e0*/  STL.64 [R1+0xf0], R172 ;  /* 0x0000f0ac01007387 */ /* 0x000fe80000100a00 */
        /* <DEDUP_REMOVED lines=8> */
[----:B------:R0:W-:Y:S01]  /*6570*/  STL.64 [R1+0x98], R198 ;  /* 0x000098c601007387 */ /* 0x0001e20000100a00 */
[----:B------:R-:W-:-:S03]  /*6580*/  WARPGROUP.DEPBAR.LE gsb0, 0x0 ;  /* 0x00008000000079c5 */ /* 0x000fc60000010000 */
        /* <DEDUP_REMOVED lines=24> */
[----:B--2---:R-:W-:-:S06]  /*6710*/  WARPGROUP.ARRIVE ;  /* 0x00000000000079c5 */ /* 0x004fcc0000000000 */
[----:B------:R-:W-:Y:S03]  /*6720*/  HGMMA.64x16x16.F32.BF16 R216, gdesc[UR44], R216, gsb0 ;  /* 0x002000002cd879f0 */ /* 0x000fe600080018d8 */
[----:B------:R-:W-:Y:S02]  /*6730*/  WARPGROUP.DEPBAR.LE gsb0, 0x0 ;  /* 0x00008000000079c5 */ /* 0x000fe40000010000 */
[----:B----4-:R-:W-:-:S06]  /*6740*/  WARPGROUP.ARRIVE ;  /* 0x00000000000079c5 */ /* 0x010fcc0000000000 */
[----:B------:R-:W-:Y:S03]  /*6750*/  HGMMA.64x16x16.F32.BF16 R192, gdesc[UR48], R192, gsb0 ;  /* 0x0020000030c079f0 */ /* 0x000fe600080018c0 */
[----:B------:R-:W-:Y:S02]  /*6760*/  WARPGROUP.DEPBAR.LE gsb0, 0x0 ;  /* 0x00008000000079c5 */ /* 0x000fe40000010000 */
[----:B---3--:R-:W-:-:S06]  /*6770*/  WARPGROUP.ARRIVE ;  /* 0x00000000000079c5 */ /* 0x008fcc0000000000 */
[----:B------:R-:W-:Y:S03]  /*6780*/  HGMMA.64x16x16.F32.BF16 R168, gdesc[UR52], R168, gsb0 ;  /* 0x0020000034a879f0 */ /* 0x000fe600080018a8 */
[----:B------:R-:W-:Y:S02]  /*6790*/  WARPGROUP.DEPBAR.LE gsb0, 0x0 ;  /* 0x00008000000079c5 */ /* 0x000fe40000010000 */
[----:B------:R-:W-:-:S06]  /*67a0*/  WARPGROUP.ARRIVE ;  /* 0x00000000000079c5 */ /* 0x000fcc0000000000 */
[----:B------:R-:W-:Y:S01]  /*67b0*/  HGMMA.64x16x16.F32.BF16 R144, gdesc[UR36], R144, gsb0 ;  /* 0x00200000249079f0 */ /* 0x000fe20008001890 */
        /* <DEDUP_REMOVED lines=8> */
[----:B------:R-:W-:-:S02]  /*6840*/  WARPGROUP.DEPBAR.LE gsb0, 0x0 ;  /* 0x00008000000079c5 */ /* 0x000fc40000010000 */
[----:B------:R-:W-:-:S06]  /*6850*/  WARPGROUP.ARRIVE ;  /* 0x00000000000079c5 */ /* 0x000fcc0000000000 */
        /* <DEDUP_REMOVED lines=13> */
[----:B------:R0:W-:Y:S04]  /*6930*/  STL [R1+0x520], R145 ;  /* 0x0005209101007387 */ /* 0x0001e80000100800 */
[----:B------:R-:W-:Y:S04]  /*6940*/  STL [R1+0x51c], R146 ;  /* 0x00051c9201007387 */ /* 0x000fe80000100800 */
[----:B------:R1:W-:Y:S04]  /*6950*/  STL [R1+0x518], R147 ;  /* 0x0005189301007387 */ /* 0x0003e80000100800 */
[----:B------:R-:W-:Y:S04]  /*6960*/  STL [R1+0x514], R148 ;  /* 0x0005149401007387 */ /* 0x000fe80000100800 */
[----:B------:R3:W-:Y:S04]  /*6970*/  STL [R1+0x510], R149 ;  /* 0x0005109501007387 */ /* 0x0007e80000100800 */
[----:B------:R-:W-:Y:S04]  /*6980*/  STL [R1+0x50c], R150 ;  /* 0x00050c9601007387 */ /* 0x000fe80000100800 */
[----:B------:R4:W-:Y:S04]  /*6990*/  STL [R1+0x508], R151 ;  /* 0x0005089701007387 */ /* 0x0009e80000100800 */
[----:B0-----:R-:W2:Y:S01]  /*69a0*/  LDL.LU.64 R144, [R1+0x1e0] ;  /* 0x0001e00001907983 */ /* 0x001ea20000300a00 */
[----:B------:R-:W-:-:S03]  /*69b0*/  WARPGROUP.DEPBAR.LE gsb0, 0x0 ;  /* 0x00008000000079c5 */ /* 0x000fc60000010000 */
[----:B-1----:R-:W2:Y:S04]  /*69c0*/  LDL.LU.64 R146, [R1+0x1e8] ;  /* 0x0001e80001927983 */ /* 0x002ea80000300a00 */
[----:B---3--:R-:W2:Y:S04]  /*69d0*/  LDL.LU.64 R148, [R1+0x1f0] ;  /* 0x0001f00001947983 */ /* 0x008ea80000300a00 */
[----:B----4-:R-:W2:Y:S04]  /*69e0*/  LDL.LU.64 R150, [R1+0x1f8] ;  /* 0x0001f80001967983 */ /* 0x010ea80000300a00 */
[----:B------:R0:W-:Y:S04]  /*69f0*/  STL [R1+0x504], R120 ;  /* 0x0005047801007387 */ /* 0x0001e80000100800 */
[----:B------:R1:W-:Y:S04]  /*6a00*/  STL [R1+0x500], R121 ;  /* 0x0005007901007387 */ /* 0x0003e80000100800 */
[----:B------:R3:W-:Y:S04]  /*6a10*/  STL [R1+0x4fc], R122 ;  /* 0x0004fc7a01007387 */ /* 0x0007e80000100800 */
[----:B------:R4:W-:Y:S04]  /*6a20*/  STL [R1+0x4f8], R123 ;  /* 0x0004f87b01007387 */ /* 0x0009e80000100800 */
[----:B------:R4:W-:Y:S04]  /*6a30*/  STL [R1+0x4f4], R124 ;  /* 0x0004f47c01007387 */ /* 0x0009e80000100800 */
[----:B------:R4:W-:Y:S04]  /*6a40*/  STL [R1+0x4f0], R125 ;  /* 0x0004f07d01007387 */ /* 0x0009e80000100800 */
[----:B------:R4:W-:Y:S04]  /*6a50*/  STL [R1+0x4ec], R126 ;  /* 0x0004ec7e01007387 */ /* 0x0009e80000100800 */
[----:B------:R4:W-:Y:S04]  /*6a60*/  STL [R1+0x4e8], R127 ;  /* 0x0004e87f01007387 */ /* 0x0009e80000100800 */
[----:B0-----:R-:W2:Y:S04]  /*6a70*/  LDL.LU R120, [R1+0x240] ;  /* 0x0002400001787983 */ /* 0x001ea80000300800 */
[----:B-1----:R-:W2:Y:S04]  /*6a80*/  LDL.LU R121, [R1+0x244] ;  /* 0x0002440001797983 */ /* 0x002ea80000300800 */
[----:B---3--:R-:W2:Y:S04]  /*6a90*/  LDL.LU R122, [R1+0x248] ;  /* 0x00024800017a7983 */ /* 0x008ea80000300800 */
[----:B----4-:R-:W2:Y:S04]  /*6aa0*/  LDL.LU R123, [R1+0x24c] ;  /* 0x00024c00017b7983 */ /* 0x010ea80000300800 */
[----:B------:R-:W2:Y:S04]  /*6ab0*/  LDL.LU R124, [R1+0x250] ;  /* 0x00025000017c7983 */ /* 0x000ea80000300800 */
[----:B------:R-:W2:Y:S01]  /*6ac0*/  LDL.LU R125, [R1+0x254] ;  /* 0x00025400017d7983 */ /* 0x000ea20000300800 */
[----:B------:R-:W-:Y:S01]  /*6ad0*/  WARPGROUP.ARRIVE ;  /* 0x00000000000079c5 */ /* 0x000fe20000000000 */
[----:B------:R-:W-:Y:S01]  /*6ae0*/  UMOV UR20, UR8 ;  /* 0x0000000800147c82 */ /* 0x000fe20008000000 */
[----:B------:R-:W-:-:S04]  /*6af0*/  UMOV UR21, UR9 ;  /* 0x0000000900157c82 */ /* 0x000fc80008000000 */
        /* <DEDUP_REMOVED lines=18> */
[----:B------:R-:W-:Y:S02]  /*6c20*/  IMAD.MOV.U32 R126, RZ, RZ, R3 ;  /* 0x000000ffff7e7224 */ /* 0x000fe400078e0003 */
[----:B------:R-:W-:Y:S01]  /*6c30*/  IMAD.MOV.U32 R127, RZ, RZ, R0 ;  /* 0x000000ffff7f7224 */ /* 0x000fe200078e0000 */
[----:B------:R-:W-:Y:S01]  /*6c40*/  UIADD3 UR5, UR4, 0x4, URZ ;  /* 0x0000000404057890 */ /* 0x000fe2000fffe03f */
[----:B------:R-:W-:Y:S01]  /*6c50*/  UMOV UR13, 0x40000040 ;  /* 0x40000040000d7882 */ /* 0x000fe20000000000 */
[----:B------:R-:W-:-:S05]  /*6c60*/  UMOV UR15, 0x40000040 ;  /* 0x40000040000f7882 */ /* 0x000fca0000000000 */
[----:B------:R-:W-:Y:S01]  /*6c70*/  UMOV UR14, UR5 ;  /* 0x00000005000e7c82 */ /* 0x000fe20008000000 */
[----:B------:R-:W-:Y:S02]  /*6c80*/  WARPGROUP.DEPBAR.LE gsb0, 0x0 ;  /* 0x00008000000079c5 */ /* 0x000fe40000010000 */
[----:B------:R-:W-:Y:S01]  /*6c90*/  UIADD3 UR50, UR4, 0x84, URZ ;  /* 0x0000008404327890 */ /* 0x000fe2000fffe03f */
[----:B--2---:R-:W-:-:S06]  /*6ca0*/  WARPGROUP.ARRIVE ;  /* 0x00000000000079c5 */ /* 0x004fcc0000000000 */
[----:B------:R-:W-:Y:S01]  /*6cb0*/  HGMMA.64x16x16.F32.BF16 R120, gdesc[UR12], R120, gsb0 ;  /* 0x002000000c7879f0 */ /* 0x000fe20008001878 */
[----:B------:R-:W-:Y:S01]  /*6cc0*/  UMOV UR48, UR12 ;  /* 0x0000000c00307c82 */ /* 0x000fe20008000000 */
[----:B------:R-:W-:Y:S01]  /*6cd0*/  UMOV UR49, UR13 ;  /* 0x0000000d00317c82 */ /* 0x000fe20008000000 */
[----:B------:R-:W-:Y:S01]  /*6ce0*/  UMOV UR51, 0x40000040 ;  /* 0x4000004000337882 */ /* 0x000fe20000000000 */
[----:B------:R-:W-:Y:S04]  /*6cf0*/  STL [R1+0x4e4], R96 ;  /* 0x0004e46001007387 */ /* 0x000fe80000100800 */
[----:B------:R-:W-:Y:S01]  /*6d00*/  STL [R1+0x4e0], R97 ;  /* 0x0004e06101007387 */ /* 0x000fe20000100800 */
[----:B------:R-:W-:Y:S02]  /*6d10*/  WARPGROUP.DEPBAR.LE gsb0, 0x0 ;  /* 0x00008000000079c5 */ /* 0x000fe40000010000 */
        /* <DEDUP_REMOVED lines=13> */
[----:B------:R1:W-:Y:S04]  /*6df0*/  STL [R1+0x4b0], R77 ;  /* 0x0004b04d01007387 */ /* 0x0003e80000100800 */
[----:B------:R2:W-:Y:S01]  /*6e00*/  STL [R1+0x4ac], R78 ;  /* 0x0004ac4e01007387 */ /* 0x0005e20000100800 */
[----:B------:R-:W-:-:S03]  /*6e10*/  UIADD3 UR34, UR4, 0x104, URZ ;  /* 0x0000010404227890 */ /* 0x000fc6000fffe03f */
[----:B------:R3:W-:Y:S04]  /*6e20*/  STL [R1+0x4a8], R79 ;  /* 0x0004a84f01007387 */ /* 0x0007e80000100800 */
[----:B------:R-:W-:Y:S01]  /*6e30*/  STL [R1+0x528], R51 ;  /* 0x0005283301007387 */ /* 0x000fe20000100800 */
[----:B------:R-:W-:-:S03]  /*6e40*/  WARPGROUP.DEPBAR.LE gsb0, 0x0 ;  /* 0x00008000000079c5 */ /* 0x000fc60000010000 */
[----:B------:R-:W-:Y:S01]  /*6e50*/  STL [R1+0x4a4], R52 ;  /* 0x0004a43401007387 */ /* 0x000fe20000100800 */
[----:B------:R-:W-:-:S03]  /*6e60*/  WARPGROUP.ARRIVE ;  /* 0x00000000000079c5 */ /* 0x000fc60000000000 */
[----:B------:R4:W-:Y:S04]  /*6e70*/  STL [R1+0x4a0], R53 ;  /* 0x0004a03501007387 */ /* 0x0009e80000100800 */
[----:B------:R4:W-:Y:S04]  /*6e80*/  STL [R1+0x49c], R54 ;  /* 0x00049c3601007387 */ /* 0x0009e80000100800 */
[----:B------:R4:W-:Y:S04]  /*6e90*/  STL [R1+0x498], R55 ;  /* 0x0004983701007387 */ /* 0x0009e80000100800 */
[----:B------:R-:W-:Y:S01]  /*6ea0*/  STL.64 [R1+0x590], R30 ;  /* 0x0005901e01007387 */ /* 0x000fe20000100a00 */
[----:B------:R-:W-:-:S03]  /*6eb0*/  UMOV UR32, UR12 ;  /* 0x0000000c00207c82 */ /* 0x000fc60008000000 */
[----:B------:R-:W-:Y:S01]  /*6ec0*/  STL.64 [R1+0x588], R28 ;  /* 0x0005881c01007387 */ /* 0x000fe20000100a00 */
[----:B------:R-:W-:Y:S01]  /*6ed0*/  UMOV UR33, UR13 ;  /* 0x0000000d00217c82 */ /* 0x000fe20008000000 */
[----:B------:R-:W-:Y:S02]  /*6ee0*/  UMOV UR35, 0x40000040 ;  /* 0x4000004000237882 */ /* 0x000fe40000000000 */
[----:B------:R-:W-:Y:S01]  /*6ef0*/  STL.64 [R1+0x580], R26 ;  /* 0x0005801a01007387 */ /* 0x000fe20000100a00 */
[----:B------:R-:W-:Y:S03]  /*6f00*/  HGMMA.64x16x16.F32.BF16 R216, gdesc[UR32], R216, gsb0 ;  /* 0x0020000020d879f0 */ /* 0x000fe600080018d8 */
[----:B------:R4:W-:Y:S01]  /*6f10*/  STL.64 [R1+0x578], R24 ;  /* 0x0005781801007387 */ /* 0x0009e20000100a00 */
[----:B0-----:R-:W-:-:S03]  /*6f20*/  IMAD.MOV.U32 R76, RZ, RZ, R144 ;  /* 0x000000ffff4c7224 */ /* 0x001fc600078e0090 */
[----:B------:R-:W-:Y:S01]  /*6f30*/  STL.64 [R1+0x240], R120 ;  /* 0x0002407801007387 */ /* 0x000fe20000100a00 */
[----:B-1----:R-:W-:-:S03]  /*6f40*/  MOV R77, R145 ;  /* 0x00000091004d7202 */ /* 0x002fc60000000f00 */
[----:B------:R-:W-:Y:S01]  /*6f50*/  STL.64 [R1+0x248], R122 ;  /* 0x0002487a01007387 */ /* 0x000fe20000100a00 */
[----:B--2---:R-:W-:-:S03]  /*6f60*/  IMAD.MOV.U32 R78, RZ, RZ, R146 ;  /* 0x000000ffff4e7224 */ /* 0x004fc600078e0092 */
[----:B------:R-:W-:Y:S01]  /*6f70*/  STL.64 [R1+0x250], R124 ;  /* 0x0002507c01007387 */ /* 0x000fe20000100a00 */
[----:B---3--:R-:W-:Y:S01]  /*6f80*/  IMAD.MOV.U32 R79, RZ, RZ, R147 ;  /* 0x000000ffff4f7224 */ /* 0x008fe200078e0093 */
[----:B----4-:R-:W-:Y:S02]  /*6f90*/  MOV R53, R149 ;  /* 0x0000009500357202 */ /* 0x010fe40000000f00 */
[----:B------:R-:W-:Y:S01]  /*6fa0*/  STL.64 [R1+0x258], R126 ;  /* 0x0002587e01007387 */ /* 0x000fe20000100a00 */
[----:B------:R-:W-:-:S03]  /*6fb0*/  IMAD.MOV.U32 R52, RZ, RZ, R148 ;  /* 0x000000ffff347224 */ /* 0x000fc600078e0094 */
[----:B------:R-:W2:Y:S01]  /*6fc0*/  LDL.LU.64 R144, [R1+0x120] ;  /* 0x0001200001907983 */ /* 0x000ea20000300a00 */
[----:B------:R-:W-:Y:S02]  /*6fd0*/  IMAD.MOV.U32 R54, RZ, RZ, R150 ;  /* 0x000000ffff367224 */ /* 0x000fe400078e0096 */
[----:B------:R-:W-:Y:S01]  /*6fe0*/  IMAD.MOV.U32 R55, RZ, RZ, R151 ;  /* 0x000000ffff377224 */ /* 0x000fe200078e0097 */
[----:B------:R-:W2:Y:S04]  /*6ff0*/  LDL.LU.64 R146, [R1+0x128] ;  /* 0x0001280001927983 */ /* 0x000ea80000300a00 */
[----:B------:R-:W2:Y:S04]  /*7000*/  LDL.LU.64 R148, [R1+0x130] ;  /* 0x0001300001947983 */ /* 0x000ea80000300a00 */
[----:B------:R-:W2:Y:S04]  /*7010*/  LDL.LU.64 R150, [R1+0x138] ;  /* 0x0001380001967983 */ /* 0x000ea80000300a00 */
[----:B------:R-:W3:Y:S04]  /*7020*/  LDL.LU.64 R24, [R1+0x60] ;  /* 0x0000600001187983 */ /* 0x000ee80000300a00 */
[----:B------:R-:W3:Y:S04]  /*7030*/  LDL.LU.64 R26, [R1+0x68] ;  /* 0x00006800011a7983 */ /* 0x000ee80000300a00 */
[----:B------:R-:W3:Y:S04]  /*7040*/  LDL.LU.64 R28, [R1+0x70] ;  /* 0x00007000011c7983 */ /* 0x000ee80000300a00 */
[----:B------:R-:W3:Y:S01]  /*7050*/  LDL.LU.64 R30, [R1+0x78] ;  /* 0x00007800011e7983 */ /* 0x000ee20000300a00 */
[----:B------:R-:W-:-:S02]  /*7060*/  WARPGROUP.DEPBAR.LE gsb0, 0x0 ;  /* 0x00008000000079c5 */ /* 0x000fc40000010000 */
[----:B------:R-:W-:Y:S01]  /*7070*/  IMAD.MOV.U32 R100, RZ, RZ, R216 ;  /* 0x000000ffff647224 */ /* 0x000fe200078e00d8 */
[----:B------:R-:W-:Y:S01]  /*7080*/  MOV R101, R217 ;  /* 0x000000d900657202 */ /* 0x000fe20000000f00 */
[----:B------:R-:W-:Y:S01]  /*7090*/  IMAD.MOV.U32 R102, RZ, RZ, R218 ;  /* 0x000000ffff667224 */ /* 0x000fe200078e00da */
[----:B------:R-:W4:Y:S01]  /*70a0*/  LDL.LU.64 R216, [R1] ;  /* 0x0000000001d87983 */ /* 0x000f220000300a00 */
[----:B------:R-:W-:Y:S01]  /*70b0*/  IMAD.MOV.U32 R103, RZ, RZ, R219 ;  /* 0x000000ffff677224 */ /* 0x000fe200078e00db */
[----:B------:R-:W-:Y:S01]  /*70c0*/  MOV R73, R221 ;  /* 0x000000dd00497202 */ /* 0x000fe20000000f00 */
[----:B------:R-:W-:Y:S01]  /*70d0*/  IMAD.MOV.U32 R72, RZ, RZ, R220 ;  /* 0x000000ffff487224 */ /* 0x000fe200078e00dc */
[----:B------:R-:W4:Y:S01]  /*70e0*/  LDL.LU.64 R218, [R1+0x8] ;  /* 0x0000080001da7983 */ /* 0x000f220000300a00 */
[----:B------:R-:W-:Y:S02]  /*70f0*/  IMAD.MOV.U32 R74, RZ, RZ, R222 ;  /* 0x000000ffff4a7224 */ /* 0x000fe400078e00de */
[----:B------:R-:W-:Y:S01]  /*7100*/  IMAD.MOV.U32 R75, RZ, RZ, R223 ;  /* 0x000000ffff4b7224 */ /* 0x000fe200078e00df */
[----:B------:R-:W4:Y:S04]  /*7110*/  LDL.LU.64 R220, [R1+0x10] ;  /* 0x0000100001dc7983 */ /* 0x000f280000300a00 */
[----:B------:R-:W4:Y:S04]  /*7120*/  LDL.LU.64 R222, [R1+0x18] ;  /* 0x0000180001de7983 */ /* 0x000f280000300a00 */
[----:B------:R-:W-:Y:S04]  /*7130*/  STL.64 [R1+0x5b0], R78 ;  /* 0x0005b04e01007387 */ /* 0x000fe80000100a00 */
[----:B------:R-:W-:Y:S04]  /*7140*/  STL.64 [R1+0x5a8], R76 ;  /* 0x0005a84c01007387 */ /* 0x000fe80000100a00 */
[----:B------:R-:W-:Y:S04]  /*7150*/  STL.64 [R1+0x5a0], R74 ;  /* 0x0005a04a01007387 */ /* 0x000fe80000100a00 */
[----:B------:R0:W-:Y:S04]  /*7160*/  STL.64 [R1+0x598], R72 ;  /* 0x0005984801007387 */ /* 0x0001e80000100a00 */
[----:B0-----:R-:W3:Y:S04]  /*7170*/  LDL.LU.64 R72, [R1+0xc0] ;  /* 0x0000c00001487983 */ /* 0x001ee80000300a00 */
[----:B------:R-:W3:Y:S04]  /*7180*/  LDL.LU.64 R74, [R1+0xc8] ;  /* 0x0000c800014a7983 */ /* 0x000ee80000300a00 */
[----:B------:R-:W3:Y:S04]  /*7190*/  LDL.LU.64 R76, [R1+0xd0] ;  /* 0x0000d000014c7983 */ /* 0x000ee80000300a00 */
[----:B------:R-:W3:Y:S01]  /*71a0*/  LDL.LU.64 R78, [R1+0xd8] ;  /* 0x0000d800014e7983 */ /* 0x000ee20000300a00 */
[----:B------:R-:W-:Y:S01]  /*71b0*/  UIADD3 UR42, UR4, 0x184, URZ ;  /* 0x00000184042a7890 */ /* 0x000fe2000fffe03f */
[----:B------:R-:W-:Y:S01]  /*71c0*/  UMOV UR40, UR12 ;  /* 0x0000000c00287c82 */ /* 0x000fe20008000000 */
[----:B------:R-:W-:Y:S01]  /*71d0*/  UMOV UR41, UR13 ;  /* 0x0000000d00297c82 */ /* 0x000fe20008000000 */
[----:B------:R-:W-:Y:S01]  /*71e0*/  UMOV UR43, 0x40000040 ;  /* 0x40000040002b7882 */ /* 0x000fe20000000000 */
        /* <DEDUP_REMOVED lines=8> */
[----:B------:R0:W-:Y:S04]  /*7270*/  STL.64 [R1+0x5d0], R102 ;  /* 0x0005d06601007387 */ /* 0x0001e80000100a00 */
[----:B------:R1:W-:Y:S01]  /*7280*/  STL.64 [R1+0x5c8], R100 ;  /* 0x0005c86401007387 */ /* 0x0003e20000100a00 */
[----:B0-----:R-:W-:-:S02]  /*7290*/  IMAD.MOV.U32 R102, RZ, RZ, R214 ;  /* 0x000000ffff667224 */ /* 0x001fc400078e00d6 */
[----:B-1----:R-:W-:Y:S01]  /*72a0*/  IMAD.MOV.U32 R100, RZ, RZ, R212 ;  /* 0x000000ffff647224 */ /* 0x002fe200078e00d4 */
[----:B------:R-:W-:Y:S01]  /*72b0*/  MOV R101, R213 ;  /* 0x000000d500657202 */ /* 0x000fe20000000f00 */
[----:B------:R-:W-:Y:S01]  /*72c0*/  IMAD.MOV.U32 R103, RZ, RZ, R215 ;  /* 0x000000ffff677224 */ /* 0x000fe200078e00d7 */
[----:B--2---:R-:W-:-:S06]  /*72d0*/  WARPGROUP.ARRIVE ;  /* 0x00000000000079c5 */ /* 0x004fcc0000000000 */
[----:B------:R-:W-:Y:S03]  /*72e0*/  HGMMA.64x16x16.F32.BF16 R144, gdesc[UR40], R144, gsb0 ;  /* 0x00200000289079f0 */ /* 0x000fe60008001890 */
[----:B------:R-:W-:Y:S02]  /*72f0*/  WARPGROUP.DEPBAR.LE gsb0, 0x0 ;  /* 0x00008000000079c5 */ /* 0x000fe40000010000 */
[----:B---3--:R-:W-:-:S06]  /*7300*/  WARPGROUP.ARRIVE ;  /* 0x00000000000079c5 */ /* 0x008fcc0000000000 */
[----:B------:R-:W-:Y:S03]  /*7310*/  HGMMA.64x16x16.F32.BF16 R72, gdesc[UR24], R72, gsb0 ;  /* 0x00200000184879f0 */ /* 0x000fe60008001848 */
[----:B------:R-:W-:Y:S02]  /*7320*/  WARPGROUP.DEPBAR.LE gsb0, 0x0 ;  /* 0x00008000000079c5 */ /* 0x000fe40000010000 */
[----:B------:R-:W-:-:S06]  /*7330*/  WARPGROUP.ARRIVE ;  /* 0x00000000000079c5 */ /* 0x000fcc0000000000 */
[----:B------:R-:W-:Y:S01]  /*7340*/  HGMMA.64x16x16.F32.BF16 R24, gdesc[UR44], R24, gsb0 ;  /* 0x002000002c1879f0 */ /* 0x000fe20008001818 */
[----:B------:R-:W-:Y:S01]  /*7350*/  IMAD.MOV.U32 R98, RZ, RZ, R150 ;  /* 0x000000ffff627224 */ /* 0x000fe200078e0096 */
[----:B------:R-:W-:Y:S01]  /*7360*/  MOV R97, R149 ;  /* 0x0000009500617202 */ /* 0x000fe20000000f00 */
[----:B------:R-:W-:Y:S02]  /*7370*/  IMAD.MOV.U32 R99, RZ, RZ, R151 ;  /* 0x000000ffff637224 */ /* 0x000fe400078e0097 */
[----:B------:R-:W-:-:S03]  /*7380*/  IMAD.MOV.U32 R96, RZ, RZ, R148 ;  /* 0x000000ffff607224 */ /* 0x000fc600078e0094 */
[----:B------:R0:W-:Y:S01]  /*7390*/  STL.64 [R1+0x5c0], R98 ;  /* 0x0005c06201007387 */ /* 0x0001e20000100a00 */
[----:B------:R-:W-:-:S03]  /*73a0*/  IMAD.MOV.U32 R124, RZ, RZ, R144 ;  /* 0x000000ffff7c7224 */ /* 0x000fc600078e0090 */
[----:B------:R1:W-:Y:S01]  /*73b0*/  STL.64 [R1+0x5b8], R96 ;  /* 0x0005b86001007387 */ /* 0x0003e20000100a00 */
[----:B------:R-:W-:Y:S01]  /*73c0*/  MOV R125, R145 ;  /* 0x00000091007d7202 */ /* 0x000fe20000000f00 */
[----:B------:R-:W-:Y:S02]  /*73d0*/  IMAD.MOV.U32 R126, RZ, RZ, R146 ;  /* 0x000000ffff7e7224 */ /* 0x000fe400078e0092 */
[----:B------:R-:W-:Y:S02]  /*73e0*/  IMAD.MOV.U32 R127, RZ, RZ, R147 ;  /* 0x000000ffff7f7224 */ /* 0x000fe400078e0093 */
[----:B0-----:R-:W-:Y:S02]  /*73f0*/  IMAD.MOV.U32 R98, RZ, RZ, R210 ;  /* 0x000000ffff627224 */ /* 0x001fe400078e00d2 */
[----:B-1----:R-:W-:Y:S01]  /*7400*/  IMAD.MOV.U32 R96, RZ, RZ, R208 ;  /* 0x000000ffff607224 */ /* 0x002fe200078e00d0 */
[----:B------:R-:W-:Y:S01]  /*7410*/  MOV R97, R209 ;  /* 0x000000d100617202 */ /* 0x000fe20000000f00 */
[----:B------:R-:W-:Y:S01]  /*7420*/  IMAD.MOV.U32 R99, RZ, RZ, R211 ;  /* 0x000000ffff637224 */ /* 0x000fe200078e00d3 */
[----:B------:R-:W-:-:S02]  /*7430*/  WARPGROUP.DEPBAR.LE gsb0, 0x0 ;  /* 0x00008000000079c5 */ /* 0x000fc40000010000 */
[----:B------:R-:W-:Y:S01]  /*7440*/  IMAD.MOV.U32 R173, RZ, RZ, R24 ;  /* 0x000000ffffad7224 */ /* 0x000fe200078e0018 */
[----:B------:R-:W-:Y:S01]  /*7450*/  MOV R174, R25 ;  /* 0x0000001900ae7202 */ /* 0x000fe20000000f00 */
[----:B------:R-:W-:Y:S01]  /*7460*/  IMAD.MOV.U32 R24, RZ, RZ, R184 ;  /* 0x000000ffff187224 */ /* 0x000fe200078e00b8 */
[----:B------:R-:W-:Y:S01]  /*7470*/  MOV R25, R185 ;  /* 0x000000b900197202 */ /* 0x000fe20000000f00 */
[----:B------:R-:W-:Y:S01]  /*7480*/  IMAD.MOV.U32 R175, RZ, RZ, R26 ;  /* 0x000000ffffaf7224 */ /* 0x000fe200078e001a */
[----:B------:R-:W2:Y:S01]  /*7490*/  LDL.LU R184, [R1+0x614] ;  /* 0x0006140001b87983 */ /* 0x000ea20000300800 */
[----:B------:R-:W-:Y:S02]  /*74a0*/  IMAD.MOV.U32 R51, RZ, RZ, R27 ;  /* 0x000000ffff337224 */ /* 0x000fe400078e001b */
[----:B------:R-:W-:Y:S01]  /*74b0*/  IMAD.MOV.U32 R26, RZ, RZ, R186 ;  /* 0x000000ffff1a7224 */ /* 0x000fe200078e00ba */
[----:B------:R-:W2:Y:S01]  /*74c0*/  LDL.LU R185, [R1+0x610] ;  /* 0x0006100001b97983 */ /* 0x000ea20000300800 */
[----:B------:R-:W-:Y:S01]  /*74d0*/  IMAD.MOV.U32 R144, RZ, RZ, R28 ;  /* 0x000000ffff907224 */ /* 0x000fe200078e001c */
[----:B------:R-:W-:Y:S01]  /*74e0*/  MOV R145, R29 ;  /* 0x0000001d00917202 */ /* 0x000fe20000000f00 */
[----:B------:R-:W-:Y:S01]  /*74f0*/  IMAD.MOV.U32 R27, RZ, RZ, R187 ;  /* 0x000000ffff1b7224 */ /* 0x000fe200078e00bb */
[----:B------:R-:W2:Y:S01]  /*7500*/  LDL.LU R186, [R1+0x60c] ;  /* 0x00060c0001ba7983 */ /* 0x000ea20000300800 */
[----:B------:R-:W-:Y:S01]  /*7510*/  IMAD.MOV.U32 R28, RZ, RZ, R188 ;  /* 0x000000ffff1c7224 */ /* 0x000fe200078e00bc */
[----:B------:R-:W-:Y:S01]  /*7520*/  MOV R29, R189 ;  /* 0x000000bd001d7202 */ /* 0x000fe20000000f00 */
[----:B------:R-:W-:Y:S01]  /*7530*/  IMAD.MOV.U32 R146, RZ, RZ, R30 ;  /* 0x000000ffff927224 */ /* 0x000fe200078e001e */
[----:B------:R-:W2:Y:S01]  /*7540*/  LDL.LU R187, [R1+0x608] ;  /* 0x0006080001bb7983 */ /* 0x000ea20000300800 */
[----:B------:R-:W-:-:S02]  /*7550*/  IMAD.MOV.U32 R147, RZ, RZ, R31 ;  /* 0x000000ffff937224 */ /* 0x000fc400078e001f */
[----:B------:R-:W-:Y:S01]  /*7560*/  IMAD.MOV.U32 R30, RZ, RZ, R190 ;  /* 0x000000ffff1e7224 */ /* 0x000fe200078e00be */
[----:B------:R-:W2:Y:S01]  /*7570*/  LDL.LU R188, [R1+0x604] ;  /* 0x0006040001bc7983 */ /* 0x000ea20000300800 */
[----:B------:R-:W-:-:S03]  /*7580*/  IMAD.MOV.U32 R31, RZ, RZ, R191 ;  /* 0x000000ffff1f7224 */ /* 0x000fc600078e00bf */
[----:B------:R-:W2:Y:S04]  /*7590*/  LDL.LU R189, [R1+0x600] ;  /* 0x0006000001bd7983 */ /* 0x000ea80000300800 */
[----:B------:R-:W2:Y:S04]  /*75a0*/  LDL.LU R190, [R1+0x5fc] ;  /* 0x0005fc0001be7983 */ /* 0x000ea80000300800 */
[----:B------:R-:W2:Y:S04]  /*75b0*/  LDL.LU R191, [R1+0x5f8] ;  /* 0x0005f80001bf7983 */ /* 0x000ea80000300800 */
[----:B------:R-:W3:Y:S04]  /*75c0*/  LDL.LU R208, [R1+0x5f4] ;  /* 0x0005f40001d07983 */ /* 0x000ee80000300800 */
[----:B------:R-:W3:Y:S04]  /*75d0*/  LDL.LU R209, [R1+0x5f0] ;  /* 0x0005f00001d17983 */ /* 0x000ee80000300800 */
[----:B------:R-:W3:Y:S04]  /*75e0*/  LDL.LU R210, [R1+0x5ec] ;  /* 0x0005ec0001d27983 */ /* 0x000ee80000300800 */
[----:B------:R-:W3:Y:S04]  /*75f0*/  LDL.LU R211, [R1+0x5e8] ;  /* 0x0005e80001d37983 */ /* 0x000ee80000300800 */
[----:B------:R-:W3:Y:S04]  /*7600*/  LDL.LU R212, [R1+0x5e4] ;  /* 0x0005e40001d47983 */ /* 0x000ee80000300800 */
[----:B------:R-:W3:Y:S04]  /*7610*/  LDL.LU R213, [R1+0x5e0] ;  /* 0x0005e00001d57983 */ /* 0x000ee80000300800 */
[----:B------:R-:W3:Y:S04]  /*7620*/  LDL.LU R214, [R1+0x5dc] ;  /* 0x0005dc0001d67983 */ /* 0x000ee80000300800 */
[----:B------:R-:W3:Y:S01]  /*7630*/  LDL.LU R215, [R1+0x5d8] ;  /* 0x0005d80001d77983 */ /* 0x000ee20000300800 */
[----:B------:R-:W-:Y:S01]  /*7640*/  UIADD3 UR38, UR4, 0x304, URZ ;  /* 0x0000030404267890 */ /* 0x000fe2000fffe03f */
[----:B----4-:R-:W-:Y:S01]  /*7650*/  WARPGROUP.ARRIVE ;  /* 0x00000000000079c5 */ /* 0x010fe20000000000 */
[----:B------:R-:W-:Y:S01]  /*7660*/  UMOV UR36, UR12 ;  /* 0x0000000c00247c82 */ /* 0x000fe20008000000 */
[----:B------:R-:W-:Y:S01]  /*7670*/  UMOV UR37, UR13 ;  /* 0x0000000d00257c82 */ /* 0x000fe20008000000 */
[----:B------:R-:W-:-:S05]  /*7680*/  UMOV UR39, 0x40000040 ;  /* 0x4000004000277882 */ /* 0x000fca0000000000 */
[----:B------:R-:W-:Y:S01]  /*7690*/  HGMMA.64x16x16.F32.BF16 R216, gdesc[UR36], R216, gsb0 ;  /* 0x0020000024d879f0 */ /* 0x000fe200080018d8 */
[----:B------:R-:W-:Y:S01]  /*76a0*/  UIADD3 UR10, UR4, 0x384, URZ ;  /* 0x00000384040a7890 */ /* 0x000fe2000fffe03f */
[----:B------:R-:W-:Y:S01]  /*76b0*/  UMOV UR8, UR12 ;  /* 0x0000000c00087c82 */ /* 0x000fe20008000000 */
[----:B------:R-:W-:Y:S01]  /*76c0*/  UMOV UR9, UR13 ;  /* 0x0000000d00097c82 */ /* 0x000fe20008000000 */
[----:B------:R-:W-:Y:S01]  /*76d0*/  UMOV UR11, 0x40000040 ;  /* 0x40000040000b7882 */ /* 0x000fe20000000000 */
[----:B------:R-:W-:Y:S02]  /*76e0*/  WARPGROUP.DEPBAR.LE gsb0, 0x0 ;  /* 0x00008000000079c5 */ /* 0x000fe40000010000 */
        /* <DEDUP_REMOVED lines=11> */
[----:B------:R-:W-:-:S04]  /*77a0*/  UMOV UR19, 0x40000040 ;  /* 0x4000004000137882 */ /* 0x000fc80000000000 */
[----:B------:R-:W-:Y:S01]  /*77b0*/  UMOV UR18, UR5 ;  /* 0x0000000500127c82 */ /* 0x000fe20008000000 */
[----:B---3--:R-:W-:-:S06]  /*77c0*/  WARPGROUP.ARRIVE ;  /* 0x00000000000079c5 */ /* 0x008fcc0000000000 */
[----:B------:R-:W-:Y:S03]  /*77d0*/  HGMMA.64x16x16.F32.BF16 R208, gdesc[UR8], R208, gsb0 ;  /* 0x0020000008d079f0 */ /* 0x000fe600080018d0 */
[----:B------:R-:W-:Y:S02]  /*77e0*/  WARPGROUP.DEPBAR.LE gsb0, 0x0 ;  /* 0x00008000000079c5 */ /* 0x000fe40000010000 */
[----:B--2---:R-:W-:-:S06]  /*77f0*/  WARPGROUP.ARRIVE ;  /* 0x00000000000079c5 */ /* 0x004fcc0000000000 */
[----:B------:R-:W-:Y:S03]  /*7800*/  HGMMA.64x16x16.F32.BF16 R184, gdesc[UR52], R184, gsb0 ;  /* 0x0020000034b879f0 */ /* 0x000fe600080018b8 */
[----:B------:R-:W-:Y:S02]  /*7810*/  WARPGROUP.DEPBAR.LE gsb0, 0x0 ;  /* 0x00008000000079c5 */ /* 0x000fe40000010000 */
[----:B------:R-:W-:-:S06]  /*7820*/  WARPGROUP.ARRIVE ;  /* 0x00000000000079c5 */ /* 0x000fcc0000000000 */
[----:B------:R-:W-:Y:S03]  /*7830*/  HGMMA.64x16x16.F32.BF16 R160, gdesc[UR20], R160, gsb0 ;  /* 0x0020000014a079f0 */ /* 0x000fe600080018a0 */
[----:B------:R-:W-:Y:S02]  /*7840*/  WARPGROUP.DEPBAR.LE gsb0, 0x0 ;  /* 0x00008000000079c5 */ /* 0x000fe40000010000 */
[----:B------:R-:W-:-:S06]  /*7850*/  WARPGROUP.ARRIVE ;  /* 0x00000000000079c5 */ /* 0x000fcc0000000000 */
[----:B------:R-:W-:Y:S01]  /*7860*/  HGMMA.64x16x16.F32.BF16 R136, gdesc[UR16], R136, gsb0 ;  /* 0x00200000108879f0 */ /* 0x000fe20008001888 */
[----:B------:R-:W-:Y:S01]  /*7870*/  UIADD3 UR6, UR4, 0x584, URZ ;  /* 0x0000058404067890 */ /* 0x000fe2000fffe03f */
[----:B------:R-:W-:Y:S01]  /*7880*/  UMOV UR28, UR12 ;  /* 0x0000000c001c7c82 */ /* 0x000fe20008000000 */
[----:B------:R-:W-:Y:S01]  /*7890*/  UMOV UR29, UR13 ;  /* 0x0000000d001d7c82 */ /* 0x000fe20008000000 */
[----:B------:R-:W-:-:S04]  /*78a0*/  UMOV UR31, 0x40000040 ;  /* 0x40000040001f7882 */ /* 0x000fc80000000000 */
        /* <DEDUP_REMOVED lines=21> */
[----:B------:R-:W-:Y:S01]  /*7a00*/  MOV R3, UR51 ;  /* 0x0000003300037c02 */ /* 0x000fe20008000f00 */
[----:B------:R-:W-:Y:S01]  /*7a10*/  UMOV UR48, UR12 ;  /* 0x0000000c00307c82 */ /* 0x000fe20008000000 */
[----:B------:R-:W-:Y:S01]  /*7a20*/  MOV R0, UR50 ;  /* 0x0000003200007c02 */ /* 0x000fe20008000f00 */
        /* <DEDUP_REMOVED lines=11> */
[----:B------:R-:W-:Y:S01]  /*7ae0*/  UMOV UR30, UR6 ;  /* 0x00000006001e7c82 */ /* 0x000fe20008000000 */
[----:B------:R-:W-:Y:S01]  /*7af0*/  UMOV UR31, UR7 ;  /* 0x00000007001f7c82 */ /* 0x000fe20008000000 */
[----:B------:R-:W-:Y:S01]  /*7b00*/  UMOV UR29, 0x40000040 ;  /* 0x40000040001d7882 */ /* 0x000fe20000000000 */
        /* <DEDUP_REMOVED lines=20> */
[----:B------:R-:W-:Y:S01]  /*7c50*/  IMAD.MOV.U32 R196, RZ, RZ, R216 ;  /* 0x000000ffffc47224 */ /* 0x000fe200078e00d8 */
[----:B------:R-:W-:Y:S01]  /*7c60*/  MOV R197, R217 ;  /* 0x000000d900c57202 */ /* 0x000fe20000000f00 */
[----:B------:R-:W2:Y:S01]  /*7c70*/  LDL.LU R216, [R1+0x40] ;  /* 0x0000400001d87983 */ /* 0x000ea20000300800 */
[----:B------:R-:W-:Y:S02]  /*7c80*/  IMAD.MOV.U32 R198, RZ, RZ, R218 ;  /* 0x000000ffffc67224 */ /* 0x000fe400078e00da */
[----:B------:R-:W-:Y:S01]  /*7c90*/  IMAD.MOV.U32 R199, RZ, RZ, R219 ;  /* 0x000000ffffc77224 */ /* 0x000fe200078e00db */
[----:B------:R-:W2:Y:S01]  /*7ca0*/  LDL.LU R217, [R1+0x44] ;  /* 0x0000440001d97983 */ /* 0x000ea20000300800 */
[----:B------:R-:W-:Y:S01]  /*7cb0*/  IMAD.MOV.U32 R169, RZ, RZ, R220 ;  /* 0x000000ffffa97224 */ /* 0x000fe200078e00dc */
[----:B------:R-:W-:Y:S02]  /*7cc0*/  MOV R170, R221 ;  /* 0x000000dd00aa7202 */ /* 0x000fe40000000f00 */
[----:B------:R-:W2:Y:S01]  /*7cd0*/  LDL.LU R218, [R1+0x48] ;  /* 0x0000480001da7983 */ /* 0x000ea20000300800 */
[----:B------:R-:W-:-:S03]  /*7ce0*/  IMAD.MOV.U32 R171, RZ, RZ, R222 ;  /* 0x000000ffffab7224 */ /* 0x000fc600078e00de */
[----:B------:R-:W2:Y:S04]  /*7cf0*/  LDL.LU R219, [R1+0x4c] ;  /* 0x00004c0001db7983 */ /* 0x000ea80000300800 */
[----:B------:R-:W2:Y:S04]  /*7d00*/  LDL.LU R220, [R1+0x50] ;  /* 0x0000500001dc7983 */ /* 0x000ea80000300800 */
[----:B------:R-:W2:Y:S04]  /*7d10*/  LDL.LU R221, [R1+0x54] ;  /* 0x0000540001dd7983 */ /* 0x000ea80000300800 */
[----:B------:R-:W2:Y:S01]  /*7d20*/  LDL.LU R222, [R1+0x58] ;  /* 0x0000580001de7983 */ /* 0x000ea20000300800 */
        /* <DEDUP_REMOVED lines=25> */
[----:B------:R-:W-:Y:S02]  /*7ec0*/  IMAD.MOV.U32 R172, RZ, RZ, R223 ;  /* 0x000000ffffac7224 */ /* 0x000fe400078e00df */
[----:B------:R-:W-:Y:S01]  /*7ed0*/  IMAD.MOV.U32 R223, RZ, RZ, R235 ;  /* 0x000000ffffdf7224 */ /* 0x000fe200078e00eb */
[----:B------:R-:W-:Y:S01]  /*7ee0*/  UMOV UR30, UR46 ;  /* 0x0000002e001e7c82 */ /* 0x000fe20008000000 */
[----:B------:R-:W-:Y:S01]  /*7ef0*/  UMOV UR31, UR47 ;  /* 0x0000002f001f7c82 */ /* 0x000fe20008000000 */
[----:B------:R-:W-:-:S03]  /*7f00*/  WARPGROUP.DEPBAR.LE gsb0, 0x0 ;  /* 0x00008000000079c5 */ /* 0x000fc60000010000 */
[----:B--2---:R-:W-:-:S06]  /*7f10*/  WARPGROUP.ARRIVE ;  /* 0x00000000000079c5 */ /* 0x004fcc0000000000 */
        /* <DEDUP_REMOVED lines=16> */
[----:B------:R-:W-:Y:S01]  /*8020*/  STL [R1+0x494], R208 ;  /* 0x000494d001007387 */ /* 0x000fe20000100800 */
[----:B------:R-:W-:Y:S02]  /*8030*/  R2UR UR51, R3 ;  /* 0x00000000033372ca */ /* 0x000fe400000e0000 */
[----:B------:R-:W-:Y:S01]  /*8040*/  R2UR UR50, R0 ;  /* 0x00000000003272ca */ /* 0x000fe200000e0000 */
        /* <DEDUP_REMOVED lines=8> */
[----:B------:R0:W-:Y:S01]  /*80d0*/  STL.64 [R1+0x40], R216 ;  /* 0x000040d801007387 */ /* 0x0001e20000100a00 */
[----:B------:R-:W-:-:S03]  /*80e0*/  MOV R149, R73 ;  /* 0x0000004900957202 */ /* 0x000fc60000000f00 */
[----:B------:R-:W-:Y:S01]  /*80f0*/  STL.64 [R1+0x48], R218 ;  /* 0x000048da01007387 */ /* 0x000fe20000100a00 */
[----:B------:R-:W-:-:S03]  /*8100*/  IMAD.MOV.U32 R150, RZ, RZ, R74 ;  /* 0x000000ffff967224 */ /* 0x000fc600078e004a */
[----:B------:R1:W-:Y:S01]  /*8110*/  STL.64 [R1+0x50], R220 ;  /* 0x000050dc01007387 */ /* 0x0003e20000100a00 */
[----:B------:R-:W-:Y:S01]  /*8120*/  IMAD.MOV.U32 R151, RZ, RZ, R75 ;  /* 0x000000ffff977224 */ /* 0x000fe200078e004b */
[----:B------:R-:W-:Y:S02]  /*8130*/  MOV R121, R77 ;  /* 0x0000004d00797202 */ /* 0x000fe40000000f00 */
[----:B------:R2:W-:Y:S01]  /*8140*/  STL.64 [R1+0x58], R222 ;  /* 0x000058de01007387 */ /* 0x0005e20000100a00 */
[----:B------:R-:W-:Y:S01]  /*8150*/  IMAD.MOV.U32 R120, RZ, RZ, R76 ;  /* 0x000000ffff787224 */ /* 0x000fe200078e004c */
[----:B------:R-:W-:Y:S01]  /*8160*/  UMOV UR30, UR50 ;  /* 0x00000032001e7c82 */ /* 0x000fe20008000000 */
[----:B------:R-:W-:Y:S02]  /*8170*/  WARPGROUP.DEPBAR.LE gsb0, 0x0 ;  /* 0x00008000000079c5 */ /* 0x000fe40000010000 */
[----:B------:R-:W-:Y:S01]  /*8180*/  WARPGROUP.ARRIVE ;  /* 0x00000000000079c5 */ /* 0x000fe20000000000 */
[----:B------:R-:W3:Y:S01]  /*8190*/  LDL.LU.64 R72, [R1+0x200] ;  /* 0x0002000001487983 */ /* 0x000ee20000300a00 */
[----:B------:R-:W-:Y:S01]  /*81a0*/  UMOV UR31, UR51 ;  /* 0x00000033001f7c82 */ /* 0x000fe20008000000 */
[----:B------:R-:W-:-:S02]  /*81b0*/  IMAD.MOV.U32 R122, RZ, RZ, R78 ;  /* 0x000000ffff7a7224 */ /* 0x000fc400078e004e */
[----:B------:R-:W3:Y:S01]  /*81c0*/  LDL.LU.64 R74, [R1+0x208] ;  /* 0x00020800014a7983 */ /* 0x000ee20000300a00 */
[----:B------:R-:W-:Y:S01]  /*81d0*/  IMAD.MOV.U32 R123, RZ, RZ, R79 ;  /* 0x000000ffff7b7224 */ /* 0x000fe200078e004f */
[----:B------:R-:W-:Y:S02]  /*81e0*/  HGMMA.64x16x16.F32.BF16 R16, gdesc[UR28], R16, gsb0 ;  /* 0x002000001c1079f0 */ /* 0x000fe40008001810 */
[----:B------:R-:W3:Y:S04]  /*81f0*/  LDL.LU.64 R76, [R1+0x210] ;  /* 0x00021000014c7983 */ /* 0x000ee80000300a00 */
[----:B------:R-:W3:Y:S04]  /*8200*/  LDL.LU.64 R78, [R1+0x218] ;  /* 0x00021800014e7983 */ /* 0x000ee80000300a00 */
[----:B------:R-:W-:Y:S04]  /*8210*/  STL.64 [R1+0x100], R96 ;  /* 0x0001006001007387 */ /* 0x000fe80000100a00 */
[----:B------:R-:W-:Y:S04]  /*8220*/  STL.64 [R1+0x108], R98 ;  /* 0x0001086201007387 */ /* 0x000fe80000100a00 */
[----:B------:R-:W-:Y:S01]  /*8230*/  STL.64 [R1+0x110], R100 ;  /* 0x0001106401007387 */ /* 0x000fe20000100a00 */
[----:B0-----:R-:W-:-:S03]  /*8240*/  MOV R216, R234 ;  /* 0x000000ea00d87202 */ /* 0x001fc60000000f00 */
[----:B------:R0:W-:Y:S01]  /*8250*/  STL.64 [R1+0x118], R102 ;  /* 0x0001186601007387 */ /* 0x0001e20000100a00 */
[----:B------:R-:W-:Y:S01]  /*8260*/  IMAD.MOV.U32 R217, RZ, RZ, R233 ;  /* 0x000000ffffd97224 */ /* 0x000fe200078e00e9 */
[----:B-1----:R-:W-:Y:S01]  /*8270*/  MOV R220, R14 ;  /* 0x0000000e00dc7202 */ /* 0x002fe20000000f00 */
[----:B------:R-:W-:Y:S02]  /*8280*/  IMAD.MOV.U32 R218, RZ, RZ, R232 ;  /* 0x000000ffffda7224 */ /* 0x000fe400078e00e8 */
[----:B------:R-:W-:Y:S02]  /*8290*/  IMAD.MOV.U32 R219, RZ, RZ, R15 ;  /* 0x000000ffffdb7224 */ /* 0x000fe400078e000f */
[----:B------:R-:W-:Y:S02]  /*82a0*/  IMAD.MOV.U32 R221, RZ, RZ, R13 ;  /* 0x000000ffffdd7224 */ /* 0x000fe400078e000d */
[----:B--2---:R-:W-:Y:S01]  /*82b0*/  IMAD.MOV.U32 R222, RZ, RZ, R12 ;  /* 0x000000ffffde7224 */ /* 0x004fe200078e000c */
[----:B0-----:R-:W2:Y:S01]  /*82c0*/  LDL.LU.64 R102, [R1+0x5d0] ;  /* 0x0005d00001667983 */ /* 0x001ea20000300a00 */
[----:B------:R-:W-:-:S03]  /*82d0*/  IMAD.MOV.U32 R223, RZ, RZ, R2 ;  /* 0x000000ffffdf7224 */ /* 0x000fc600078e0002 */
[----:B------:R-:W4:Y:S04]  /*82e0*/  LDL.LU.64 R100, [R1+0x5c8] ;  /* 0x0005c80001647983 */ /* 0x000f280000300a00 */
[----:B------:R-:W2:Y:S04]  /*82f0*/  LDL.LU.64 R98, [R1+0x5c0] ;  /* 0x0005c00001627983 */ /* 0x000ea80000300a00 */
[----:B------:R-:W4:Y:S04]  /*8300*/  LDL.LU.64 R96, [R1+0x5b8] ;  /* 0x0005b80001607983 */ /* 0x000f280000300a00 */
[----:B------:R-:W-:Y:S01]  /*8310*/  STL.64 [R1+0x160], R24 ;  /* 0x0001601801007387 */ /* 0x000fe20000100a00 */
[----:B------:R-:W-:-:S03]  /*8320*/  WARPGROUP.DEPBAR.LE gsb0, 0x0 ;  /* 0x00008000000079c5 */ /* 0x000fc60000010000 */
[----:B------:R-:W-:Y:S01]  /*8330*/  STL.64 [R1+0x168], R26 ;  /* 0x0001681a01007387 */ /* 0x000fe20000100a00 */
[----:B------:R-:W-:-:S03]  /*8340*/  WARPGROUP.ARRIVE ;  /* 0x00000000000079c5 */ /* 0x000fc60000000000 */
[----:B------:R-:W-:Y:S01]  /*8350*/  STL.64 [R1+0x170], R28 ;  /* 0x0001701c01007387 */ /* 0x000fe20000100a00 */
[----:B------:R-:W-:-:S03]  /*8360*/  MOV R212, R8 ;  /* 0x0000000800d47202 */ /* 0x000fc60000000f00 */
[----:B------:R-:W-:Y:S01]  /*8370*/  STL.64 [R1+0x178], R30 ;  /* 0x0001781e01007387 */ /* 0x000fe20000100a00 */
[----:B------:R-:W-:Y:S01]  /*8380*/  IMAD.MOV.U32 R211, RZ, RZ, R7 ;  /* 0x000000ffffd37224 */ /* 0x000fe200078e0007 */
[----:B------:R-:W-:Y:S02]  /*8390*/  MOV R8, R21 ;  /* 0x0000001500087202 */ /* 0x000fe40000000f00 */
[----:B------:R-:W-:Y:S01]  /*83a0*/  STL.64 [R1+0x1c0], R16 ;  /* 0x0001c01001007387 */ /* 0x000fe20000100a00 */
[----:B------:R-:W-:-:S03]  /*83b0*/  IMAD.MOV.U32 R7, RZ, RZ, R22 ;  /* 0x000000ffff077224 */ /* 0x000fc600078e0016 */
[----:B------:R-:W-:Y:S01]  /*83c0*/  STL.64 [R1+0x1c8], R18 ;  /* 0x0001c81201007387 */ /* 0x000fe20000100a00 */
[----:B------:R-:W-:Y:S01]  /*83d0*/  IMAD.MOV.U32 R14, RZ, RZ, R23 ;  /* 0x000000ffff0e7224 */ /* 0x000fe200078e0017 */
[----:B------:R-:W-:Y:S02]  /*83e0*/  UMOV UR30, UR14 ;  /* 0x0000000e001e7c82 */ /* 0x000fe40008000000 */
[----:B------:R0:W-:Y:S01]  /*83f0*/  STL [R1+0x1d0], R20 ;  /* 0x0001d01401007387 */ /* 0x0001e20000100800 */
[----:B------:R-:W-:Y:S02]  /*8400*/  UMOV UR31, UR15 ;  /* 0x0000000f001f7c82 */ /* 0x000fe40008000000 */
[----:B------:R-:W-:Y:S01]  /*8410*/  HGMMA.64x16x16.F32.BF16 R216, gdesc[UR28], R216, gsb0 ;  /* 0x002000001cd879f0 */ /* 0x000fe200080018d8 */
[----:B0-----:R-:W2:Y:S04]  /*8420*/  LDL.LU.64 R20, [R1+0x1a0] ;  /* 0x0001a00001147983 */ /* 0x001ea80000300a00 */
[----:B------:R-:W2:Y:S04]  /*8430*/  LDL.LU.64 R22, [R1+0x1a8] ;  /* 0x0001a80001167983 */ /* 0x000ea80000300a00 */
[----:B------:R-:W2:Y:S04]  /*8440*/  LDL.LU.64 R24, [R1+0x1b0] ;  /* 0x0001b00001187983 */ /* 0x000ea80000300a00 */
[----:B------:R-:W2:Y:S04]  /*8450*/  LDL.LU.64 R26, [R1+0x1b8] ;  /* 0x0001b800011a7983 */ /* 0x000ea80000300a00 */
[----:B------:R-:W-:Y:S04]  /*8460*/  STL [R1+0x434], R14 ;  /* 0x0004340e01007387 */ /* 0x000fe80000100800 */
[----:B------:R-:W-:Y:S04]  /*8470*/  STL [R1+0x430], R7 ;  /* 0x0004300701007387 */ /* 0x000fe80000100800 */
[----:B------:R-:W-:Y:S01]  /*8480*/  STL [R1+0x42c], R8 ;  /* 0x00042c0801007387 */ /* 0x000fe20000100800 */
[----:B------:R-:W-:-:S03]  /*8490*/  WARPGROUP.DEPBAR.LE gsb0, 0x0 ;  /* 0x00008000000079c5 */ /* 0x000fc60000010000 */
[----:B------:R0:W-:Y:S04]  /*84a0*/  STL.64 [R1+0x220], R216 ;  /* 0x000220d801007387 */ /* 0x0001e80000100a00 */
[----:B------:R1:W-:Y:S04]  /*84b0*/  STL.64 [R1+0x228], R218 ;  /* 0x000228da01007387 */ /* 0x0003e80000100a00 */
[----:B------:R1:W-:Y:S04]  /*84c0*/  STL.64 [R1+0x230], R220 ;  /* 0x000230dc01007387 */ /* 0x0003e80000100a00 */
[----:B------:R1:W-:Y:S04]  /*84d0*/  STL.64 [R1+0x238], R222 ;  /* 0x000238de01007387 */ /* 0x0003e80000100a00 */
[----:B0-----:R-:W4:Y:S04]  /*84e0*/  LDL.LU.64 R216, [R1+0x140] ;  /* 0x0001400001d87983 */ /* 0x001f280000300a00 */
[----:B-1----:R-:W4:Y:S04]  /*84f0*/  LDL.LU.64 R218, [R1+0x148] ;  /* 0x0001480001da7983 */ /* 0x002f280000300a00 */
[----:B------:R-:W4:Y:S04]  /*8500*/  LDL.LU.64 R220, [R1+0x150] ;  /* 0x0001500001dc7983 */ /* 0x000f280000300a00 */
[----:B------:R-:W4:Y:S01]  /*8510*/  LDL.LU.64 R222, [R1+0x158] ;  /* 0x0001580001de7983 */ /* 0x000f220000300a00 */
[----:B------:R-:W-:Y:S01]  /*8520*/  UIADD3 UR12, UR60, 0x804, URZ ;  /* 0x000008043c0c7890 */ /* 0x000fe2000fffe03f */
[----:B------:R-:W-:-:S02]  /*8530*/  UMOV UR13, 0x40000040 ;  /* 0x40000040000d7882 */ /* 0x000fc40000000000 */
[----:B------:R-:W-:-:S04]  /*8540*/  UMOV UR49, UR13 ;  /* 0x0000000d00317c82 */ /* 0x000fc80008000000 */
[----:B------:R-:W-:Y:S01]  /*8550*/  UMOV UR48, UR12 ;  /* 0x0000000c00307c82 */ /* 0x000fe20008000000 */
[----:B---3--:R-:W-:-:S06]  /*8560*/  WARPGROUP.ARRIVE ;  /* 0x00000000000079c5 */ /* 0x008fcc0000000000 */
[----:B------:R-:W-:Y:S03]  /*8570*/  HGMMA.64x16x16.F32.BF16 R72, gdesc[UR12], R72, gsb0 ;  /* 0x002000000c4879f0 */ /* 0x000fe60008001848 */
[----:B------:R-:W-:Y:S02]  /*8580*/  WARPGROUP.DEPBAR.LE gsb0, 0x0 ;  /* 0x00008000000079c5 */ /* 0x000fe40000010000 */
[----:B--2---:R-:W-:-:S06]  /*8590*/  WARPGROUP.ARRIVE ;  /* 0x00000000000079c5 */ /* 0x004fcc0000000000 */
[----:B------:R-:W-:Y:S01]  /*85a0*/  HGMMA.64x16x16.F32.BF16 R20, gdesc[UR48], R20, gsb0 ;  /* 0x00200000301479f0 */ /* 0x000fe20008001814 */
[----:B------:R-:W-:Y:S01]  /*85b0*/  UMOV UR14, UR32 ;  /* 0x00000020000e7c82 */ /* 0x000fe20008000000 */
[----:B------:R-:W-:Y:S01]  /*85c0*/  UMOV UR15, UR33 ;  /* 0x00000021000f7c82 */ /* 0x000fe20008000000 */
[----:B------:R-:W-:Y:S01]  /*85d0*/  UMOV UR32, UR12 ;  /* 0x0000000c00207c82 */ /* 0x000fe20008000000 */
[----:B------:R-:W-:Y:S01]  /*85e0*/  UMOV UR33, UR13 ;  /* 0x0000000d00217c82 */ /* 0x000fe20008000000 */
[----:B------:R-:W-:Y:S01]  /*85f0*/  IMAD.MOV.U32 R213, RZ, RZ, R9 ;  /* 0x000000ffffd57224 */ /* 0x000fe200078e0009 */
[----:B------:R-:W-:Y:S01]  /*8600*/  MOV R2, R77 ;  /* 0x0000004d00027202 */ /* 0x000fe20000000f00 */
[----:B------:R-:W-:Y:S02]  /*8610*/  IMAD.MOV.U32 R235, RZ, RZ, R78 ;  /* 0x000000ffffeb7224 */ /* 0x000fe400078e004e */
[----:B------:R-:W-:Y:S02]  /*8620*/  IMAD.MOV.U32 R234, RZ, RZ, R79 ;  /* 0x000000ffffea7224 */ /* 0x000fe400078e004f */
[----:B------:R-:W-:Y:S01]  /*8630*/  IMAD.MOV.U32 R9, RZ, RZ, R76 ;  /* 0x000000ffff097224 */ /* 0x000fe200078e004c */
[----:B------:R-:W2:Y:S01]  /*8640*/  LDL.LU.64 R78, [R1+0x5b0] ;  /* 0x0005b000014e7983 */ /* 0x000ea20000300a00 */
[----:B------:R-:W-:Y:S01]  /*8650*/  IMAD.MOV.U32 R18, RZ, RZ, R74 ;  /* 0x000000ffff127224 */ /* 0x000fe200078e004a */
[----:B------:R-:W-:Y:S01]  /*8660*/  MOV R19, R73 ;  /* 0x0000004900137202 */ /* 0x000fe20000000f00 */
[----:B------:R-:W-:Y:S01]  /*8670*/  IMAD.MOV.U32 R16, RZ, RZ, R75 ;  /* 0x000000ffff107224 */ /* 0x000fe200078e004b */
[----:B------:R-:W3:Y:S01]  /*8680*/  LDL.LU.64 R76, [R1+0x5a8] ;  /* 0x0005a800014c7983 */ /* 0x000ee20000300a00 */
[----:B------:R-:W-:-:S03]  /*8690*/  IMAD.MOV.U32 R17, RZ, RZ, R72 ;  /* 0x000000ffff117224 */ /* 0x000fc600078e0048 */
[----:B------:R-:W2:Y:S04]  /*86a0*/  LDL.LU.64 R74, [R1+0x5a0] ;  /* 0x0005a000014a7983 */ /* 0x000ea80000300a00 */
[----:B------:R-:W3:Y:S01]  /*86b0*/  LDL.LU.64 R72, [R1+0x598] ;  /* 0x0005980001487983 */ /* 0x000ee20000300a00 */
        /* <DEDUP_REMOVED lines=13> */
[----:B------:R-:W-:Y:S01]  /*8790*/  STL.64 [R1+0x1a0], R20 ;  /* 0x0001a01401007387 */ /* 0x000fe20000100a00 */
[----:B------:R-:W-:-:S03]  /*87a0*/  MOV R7, R26 ;  /* 0x0000001a00077202 */ /* 0x000fc60000000f00 */
[----:B------:R-:W-:Y:S04]  /*87b0*/  STL.64 [R1+0x1a8], R22 ;  /* 0x0001a81601007387 */ /* 0x000fe80000100a00 */
[----:B------:R0:W-:Y:S04]  /*87c0*/  STL [R1+0x1b0], R24 ;  /* 0x0001b01801007387 */ /* 0x0001e80000100800 */
[----:B0-----:R-:W4:Y:S04]  /*87d0*/  LDL.LU.64 R24, [R1+0x80] ;  /* 0x0000800001187983 */ /* 0x001f280000300a00 */
[----:B------:R-:W4:Y:S04]  /*87e0*/  LDL.LU.64 R26, [R1+0x88] ;  /* 0x00008800011a7983 */ /* 0x000f280000300a00 */
[----:B------:R-:W4:Y:S01]  /*87f0*/  LDL.LU.64 R28, [R1+0x90] ;  /* 0x00009000011c7983 */ /* 0x000f220000300a00 */
[----:B------:R-:W-:-:S03]  /*8800*/  WARPGROUP.DEPBAR.LE gsb0, 0x0 ;  /* 0x00008000000079c5 */ /* 0x000fc60000010000 */
[----:B------:R-:W4:Y:S01]  /*8810*/  LDL.LU.64 R30, [R1+0x98] ;  /* 0x00009800011e7983 */ /* 0x000f220000300a00 */
[----:B------:R-:W-:-:S03]  /*8820*/  IMAD.MOV.U32 R234, RZ, RZ, R216 ;  /* 0x000000ffffea7224 */ /* 0x000fc600078e00d8 */
[----:B------:R-:W-:Y:S01]  /*8830*/  STL [R1+0x460], R8 ;  /* 0x0004600801007387 */ /* 0x000fe20000100800 */
[----:B------:R-:W-:Y:S01]  /*8840*/  IMAD.MOV.U32 R235, RZ, RZ, R217 ;  /* 0x000000ffffeb7224 */ /* 0x000fe200078e00d9 */
[----:B------:R-:W-:Y:S01]  /*8850*/  MOV R2, R218 ;  /* 0x000000da00027202 */ /* 0x000fe20000000f00 */
[----:B------:R-:W-:Y:S01]  /*8860*/  IMAD.MOV.U32 R16, RZ, RZ, R220 ;  /* 0x000000ffff107224 */ /* 0x000fe200078e00dc */
[----:B------:R0:W-:Y:S01]  /*8870*/  STL [R1+0x45c], R7 ;  /* 0x00045c0701007387 */ /* 0x0001e20000100800 */
[----:B------:R-:W-:-:S03]  /*8880*/  IMAD.MOV.U32 R9, RZ, RZ, R219 ;  /* 0x000000ffff097224 */ /* 0x000fc600078e00db */
[----:B------:R-:W-:Y:S01]  /*8890*/  STL [R1+0x458], R14 ;  /* 0x0004580e01007387 */ /* 0x000fe20000100800 */
[----:B------:R-:W-:Y:S01]  /*88a0*/  IMAD.MOV.U32 R18, RZ, RZ, R221 ;  /* 0x000000ffff127224 */ /* 0x000fe200078e00dd */
[----:B------:R-:W-:Y:S02]  /*88b0*/  MOV R19, R222 ;  /* 0x000000de00137202 */ /* 0x000fe40000000f00 */
[----:B------:R-:W2:Y:S01]  /*88c0*/  LDL.LU.64 R216, [R1+0x20] ;  /* 0x0000200001d87983 */ /* 0x000ea20000300a00 */
[----:B------:R-:W-:-:S03]  /*88d0*/  IMAD.MOV.U32 R17, RZ, RZ, R223 ;  /* 0x000000ffff117224 */ /* 0x000fc600078e00df */
[----:B------:R-:W2:Y:S01]  /*88e0*/  LDL.LU.64 R218, [R1+0x28] ;  /* 0x0000280001da7983 */ /* 0x000ea20000300a00 */
[----:B------:R-:W-:-:S03]  /*88f0*/  MOV R208, R4 ;  /* 0x0000000400d07202 */ /* 0x000fc60000000f00 */
[----:B------:R-:W2:Y:S01]  /*8900*/  LDL.LU.64 R220, [R1+0x30] ;  /* 0x0000300001dc7983 */ /* 0x000ea20000300a00 */
[----:B------:R-:W-:-:S03]  /*8910*/  IMAD.MOV.U32 R209, RZ, RZ, R5 ;  /* 0x000000ffffd17224 */ /* 0x000fc600078e0005 */
[----:B------:R-:W2:Y:S01]  /*8920*/  LDL.LU.64 R222, [R1+0x38] ;  /* 0x0000380001de7983 */ /* 0x000ea20000300a00 */
[----:B------:R-:W-:-:S03]  /*8930*/  IMAD.MOV.U32 R210, RZ, RZ, R6 ;  /* 0x000000ffffd27224 */ /* 0x000fc600078e0006 */
[----:B------:R-:W-:Y:S01]  /*8940*/  STL [R1+0x474], R16 ;  /* 0x0004741001007387 */ /* 0x000fe20000100800 */
[----:B------:R-:W-:-:S03]  /*8950*/  IMAD.MOV.U32 R214, RZ, RZ, R10 ;  /* 0x000000ffffd67224 */ /* 0x000fc600078e000a */
[----:B------:R1:W-:Y:S01]  /*8960*/  STL [R1+0x470], R9 ;  /* 0x0004700901007387 */ /* 0x0003e20000100800 */
[----:B------:R-:W-:-:S03]  /*8970*/  IMAD.MOV.U32 R215, RZ, RZ, R11 ;  /* 0x000000ffffd77224 */ /* 0x000fc600078e000b */
[----:B------:R-:W3:Y:S04]  /*8980*/  LDL.LU.64 R4, [R1+0xe0] ;  /* 0x0000e00001047983 */ /* 0x000ee80000300a00 */
[----:B0-----:R-:W3:Y:S04]  /*8990*/  LDL.LU.64 R6, [R1+0xe8] ;  /* 0x0000e80001067983 */ /* 0x001ee80000300a00 */
[----:B-1----:R-:W3:Y:S04]  /*89a0*/  LDL.LU.64 R8, [R1+0xf0] ;  /* 0x0000f00001087983 */ /* 0x002ee80000300a00 */
[----:B------:R-:W3:Y:S01]  /*89b0*/  LDL.LU.64 R10, [R1+0xf8] ;  /* 0x0000f800010a7983 */ /* 0x000ee20000300a00 */
[----:B------:R-:W-:Y:S01]  /*89c0*/  UMOV UR40, UR12 ;  /* 0x0000000c00287c82 */ /* 0x000fe20008000000 */
[----:B------:R-:W-:Y:S01]  /*89d0*/  UMOV UR41, UR13 ;  /* 0x0000000d00297c82 */ /* 0x000fe20008000000 */
[----:B------:R-:W-:Y:S01]  /*89e0*/  UMOV UR24, UR12 ;  /* 0x0000000c00187c82 */ /* 0x000fe20008000000 */
[----:B------:R-:W-:Y:S01]  /*89f0*/  UMOV UR25, UR13 ;  /* 0x0000000d00197c82 */ /* 0x000fe20008000000 */
[----:B------:R-:W-:Y:S01]  /*8a00*/  UMOV UR44, UR12 ;  /* 0x0000000c002c7c82 */ /* 0x000fe20008000000 */
[----:B------:R-:W-:Y:S01]  /*8a10*/  UMOV UR45, UR13 ;  /* 0x0000000d002d7c82 */ /* 0x000fe20008000000 */
[----:B------:R0:W-:Y:S04]  /*8a20*/  STL [R1+0x46c], R234 ;  /* 0x00046cea01007387 */ /* 0x0001e80000100800 */
[----:B------:R-:W-:Y:S04]  /*8a30*/  STL [R1+0x468], R235 ;  /* 0x000468eb01007387 */ /* 0x000fe80000100800 */
[----:B------:R1:W-:Y:S01]  /*8a40*/  STL [R1+0x464], R2 ;  /* 0x0004640201007387 */ /* 0x0003e20000100800 */
[----:B---3--:R-:W-:-:S06]  /*8a50*/  WARPGROUP.ARRIVE ;  /* 0x00000000000079c5 */ /* 0x008fcc0000000000 */
[----:B------:R-:W-:Y:S03]  /*8a60*/  HGMMA.64x16x16.F32.BF16 R4, gdesc[UR40], R4, gsb0 ;  /* 0x00200000280479f0 */ /* 0x000fe60008001804 */
[----:B------:R-:W-:Y:S02]  /*8a70*/  WARPGROUP.DEPBAR.LE gsb0, 0x0 ;  /* 0x00008000000079c5 */ /* 0x000fe40000010000 */
[----:B----4-:R-:W-:-:S06]  /*8a80*/  WARPGROUP.ARRIVE ;  /* 0x00000000000079c5 */ /* 0x010fcc0000000000 */
[----:B------:R-:W-:Y:S03]  /*8a90*/  HGMMA.64x16x16.F32.BF16 R24, gdesc[UR24], R24, gsb0 ;  /* 0x00200000181879f0 */ /* 0x000fe60008001818 */
[----:B------:R-:W-:Y:S02]  /*8aa0*/  WARPGROUP.DEPBAR.LE gsb0, 0x0 ;  /* 0x00008000000079c5 */ /* 0x000fe40000010000 */
[----:B--2---:R-:W-:-:S06]  /*8ab0*/  WARPGROUP.ARRIVE ;  /* 0x00000000000079c5 */ /* 0x004fcc0000000000 */
[----:B------:R-:W-:Y:S01]  /*8ac0*/  HGMMA.64x16x16.F32.BF16 R216, gdesc[UR44], R216, gsb0 ;  /* 0x002000002cd879f0 */ /* 0x000fe200080018d8 */
[----:B------:R-:W-:Y:S01]  /*8ad0*/  IMAD.MOV.U32 R22, RZ, RZ, R7 ;  /* 0x000000ffff167224 */ /* 0x000fe200078e0007 */
[----:B------:R-:W-:Y:S01]  /*8ae0*/  MOV R7, R30 ;  /* 0x0000001e00077202 */ /* 0x000fe20000000f00 */
[----:B------:R-:W-:Y:S02]  /*8af0*/  IMAD.MOV.U32 R21, RZ, RZ, R8 ;  /* 0x000000ffff157224 */ /* 0x000fe400078e0008 */
[----:B------:R-:W-:Y:S01]  /*8b00*/  IMAD.MOV.U32 R14, RZ, RZ, R31 ;  /* 0x000000ffff0e7224 */ /* 0x000fe200078e001f */
[----:B0-----:R-:W-:Y:S01]  /*8b10*/  MOV R234, R26 ;  /* 0x0000001a00ea7202 */ /* 0x001fe20000000f00 */
[----:B-1----:R-:W-:Y:S01]  /*8b20*/  IMAD.MOV.U32 R2, RZ, RZ, R28 ;  /* 0x000000ffff027224 */ /* 0x002fe200078e001c */
[----:B------:R-:W2:Y:S01]  /*8b30*/  LDL.LU.64 R30, [R1+0x590] ;  /* 0x00059000011e7983 */ /* 0x000ea20000300a00 */
[----:B------:R-:W-:Y:S02]  /*8b40*/  IMAD.MOV.U32 R8, RZ, RZ, R29 ;  /* 0x000000ffff087224 */ /* 0x000fe400078e001d */
[----:B------:R-:W-:Y:S01]  /*8b50*/  IMAD.MOV.U32 R20, RZ, RZ, R9 ;  /* 0x000000ffff147224 */ /* 0x000fe200078e0009 */
[----:B------:R-:W2:Y:S01]  /*8b60*/  LDL.LU.64 R28, [R1+0x588] ;  /* 0x00058800011c7983 */ /* 0x000ea20000300a00 */
[----:B------:R-:W-:-:S02]  /*8b70*/  IMAD.MOV.U32 R235, RZ, RZ, R27 ;  /* 0x000000ffffeb7224 */ /* 0x000fc400078e001b */
[----:B------:R-:W-:Y:S01]  /*8b80*/  IMAD.MOV.U32 R16, RZ, RZ, R24 ;  /* 0x000000ffff107224 */ /* 0x000fe200078e0018 */
[----:B------:R-:W2:Y:S01]  /*8b90*/  LDL.LU.64 R26, [R1+0x580] ;  /* 0x00058000011a7983 */ /* 0x000ea20000300a00 */
[----:B------:R-:W-:Y:S01]  /*8ba0*/  IMAD.MOV.U32 R9, RZ, RZ, R25 ;  /* 0x000000ffff097224 */ /* 0x000fe200078e0019 */
[----:B------:R-:W-:Y:S01]  /*8bb0*/  MOV R23, R6 ;  /* 0x0000000600177202 */ /* 0x000fe20000000f00 */
[----:B------:R-:W-:Y:S01]  /*8bc0*/  IMAD.MOV.U32 R233, RZ, RZ, R4 ;  /* 0x000000ffffe97224 */ /* 0x000fe200078e0004 */
[----:B------:R-:W2:Y:S01]  /*8bd0*/  LDL.LU.64 R24, [R1+0x578] ;  /* 0x0005780001187983 */ /* 0x000ea20000300a00 */
[----:B------:R-:W-:Y:S01]  /*8be0*/  IMAD.MOV.U32 R232, RZ, RZ, R5 ;  /* 0x000000ffffe87224 */ /* 0x000fe200078e0005 */
[----:B------:R-:W-:Y:S01]  /*8bf0*/  MOV R15, R10 ;  /* 0x0000000a000f7202 */ /* 0x000fe20000000f00 */
[----:B------:R-:W-:Y:S01]  /*8c00*/  IMAD.MOV.U32 R13, RZ, RZ, R11 ;  /* 0x000000ffff0d7224 */ /* 0x000fe200078e000b */
[----:B------:R-:W-:Y:S02]  /*8c10*/  WARPGROUP.DEPBAR.LE gsb0, 0x0 ;  /* 0x00008000000079c5 */ /* 0x000fe40000010000 */
[----:B------:R-:W-:Y:S01]  /*8c20*/  MOV R3, R222 ;  /* 0x000000de00037202 */ /* 0x000fe20000000f00 */
[----:B------:R-:W-:Y:S01]  /*8c30*/  IMAD.MOV.U32 R0, RZ, RZ, R223 ;  /* 0x000000ffff007224 */ /* 0x000fe200078e00df */
[----:B------:R-:W-:Y:S01]  /*8c40*/  MOV R10, R218 ;  /* 0x000000da000a7202 */ /* 0x000fe20000000f00 */
[----:B------:R-:W-:Y:S01]  /*8c50*/  IMAD.MOV.U32 R5, RZ, RZ, R220 ;  /* 0x000000ffff057224 */ /* 0x000fe200078e00dc */
[----:B------:R-:W3:Y:S01]  /*8c60*/  LDL.LU.64 R222, [R1+0x570] ;  /* 0x0005700001de7983 */ /* 0x000ee20000300a00 */
[----:B------:R-:W-:-:S02]  /*8c70*/  IMAD.MOV.U32 R4, RZ, RZ, R221 ;  /* 0x000000ffff047224 */ /* 0x000fc400078e00dd */
[----:B------:R-:W-:Y:S01]  /*8c80*/  IMAD.MOV.U32 R6, RZ, RZ, R219 ;  /* 0x000000ffff067224 */ /* 0x000fe200078e00db */
[----:B------:R-:W3:Y:S01]  /*8c90*/  LDL.LU.64 R220, [R1+0x568] ;  /* 0x0005680001dc7983 */ /* 0x000ee20000300a00 */
[----:B------:R-:W-:Y:S02]  /*8ca0*/  IMAD.MOV.U32 R12, RZ, RZ, R216 ;  /* 0x000000ffff0c7224 */ /* 0x000fe400078e00d8 */
[----:B------:R-:W-:Y:S01]  /*8cb0*/  IMAD.MOV.U32 R11, RZ, RZ, R217 ;  /* 0x000000ffff0b7224 */ /* 0x000fe200078e00d9 */
[----:B------:R-:W3:Y:S04]  /*8cc0*/  LDL.LU.64 R218, [R1+0x560] ;  /* 0x0005600001da7983 */ /* 0x000ee80000300a00 */
[----:B------:R-:W3:Y:S01]  /*8cd0*/  LDL.LU.64 R216, [R1+0x558] ;  /* 0x0005580001d87983 */ /* 0x000ee20000300a00 */
[----:B------:R-:W-:Y:S01]  /*8ce0*/  UMOV UR36, UR12 ;  /* 0x0000000c00247c82 */ /* 0x000fe20008000000 */
[----:B------:R-:W-:Y:S01]  /*8cf0*/  UMOV UR37, UR13 ;  /* 0x0000000d00257c82 */ /* 0x000fe20008000000 */
[----:B---3--:R-:W-:-:S06]  /*8d00*/  WARPGROUP.ARRIVE ;  /* 0x00000000000079c5 */ /* 0x008fcc0000000000 */
[----:B------:R-:W-:Y:S03]  /*8d10*/  HGMMA.64x16x16.F32.BF16 R216, gdesc[UR36], R216, gsb0 ;  /* 0x0020000024d879f0 */ /* 0x000fe600080018d8 */
[----:B------:R-:W-:Y:S02]  /*8d20*/  WARPGROUP.DEPBAR.LE gsb0, 0x0 ;  /* 0x00008000000079c5 */ /* 0x000fe40000010000 */
[----:B------:R-:W-:Y:S04]  /*8d30*/  STL.64 [R1+0x2e0], R222 ;  /* 0x0002e0de01007387 */ /* 0x000fe80000100a00 */
[----:B------:R-:W-:Y:S04]  /*8d40*/  STL.64 [R1+0x2d8], R220 ;  /* 0x0002d8dc01007387 */ /* 0x000fe80000100a00 */
[----:B------:R0:W-:Y:S04]  /*8d50*/  STL.64 [R1+0x2d0], R218 ;  /* 0x0002d0da01007387 */ /* 0x0001e80000100a00 */
[----:B------:R1:W-:Y:S01]  /*8d60*/  STL.64 [R1+0x2c8], R216 ;  /* 0x0002c8d801007387 */ /* 0x0003e20000100a00 */
[----:B0-----:R-:W-:Y:S01]  /*8d70*/  MOV R218, R198 ;  /* 0x000000c600da7202 */ /* 0x001fe20000000f00 */
[----:B------:R-:W-:-:S02]  /*8d80*/  IMAD.MOV.U32 R219, RZ, RZ, R199 ;  /* 0x000000ffffdb7224 */ /* 0x000fc400078e00c7 */
[----:B-1----:R-:W-:Y:S02]  /*8d90*/  IMAD.MOV.U32 R216, RZ, RZ, R196 ;  /* 0x000000ffffd87224 */ /* 0x002fe400078e00c4 */
[----:B------:R-:W3:Y:S01]  /*8da0*/  LDL.LU R196, [R1+0x554] ;  /* 0x0005540001c47983 */ /* 0x000ee20000300800 */
[----:B------:R-:W-:-:S03]  /*8db0*/  IMAD.MOV.U32 R217, RZ, RZ, R197 ;  /* 0x000000ffffd97224 */ /* 0x000fc600078e00c5 */
[----:B------:R-:W3:Y:S04]  /*8dc0*/  LDL.LU R197, [R1+0x550] ;  /* 0x0005500001c57983 */ /* 0x000ee80000300800 */
[----:B------:R-:W3:Y:S04]  /*8dd0*/  LDL.LU R198, [R1+0x54c] ;  /* 0x00054c0001c67983 */ /* 0x000ee80000300800 */
[----:B------:R-:W3:Y:S01]  /*8de0*/  LDL.LU R199, [R1+0x548] ;  /* 0x0005480001c77983 */ /* 0x000ee20000300800 */
[----:B------:R-:W-:Y:S01]  /*8df0*/  UMOV UR28, UR12 ;  /* 0x0000000c001c7c82 */ /* 0x000fe20008000000 */
[----:B------:R-:W-:Y:S01]  /*8e00*/  UMOV UR29, UR13 ;  /* 0x0000000d001d7c82 */ /* 0x000fe20008000000 */
[----:B------:R-:W-:Y:S01]  /*8e10*/  UMOV UR30, UR10 ;  /* 0x0000000a001e7c82 */ /* 0x000fe20008000000 */
[----:B------:R-:W-:Y:S01]  /*8e20*/  UMOV UR31, UR11 ;  /* 0x0000000b001f7c82 */ /* 0x000fe20008000000 */
[----:B------:R-:W-:Y:S01]  /*8e30*/  IMAD.MOV.U32 R220, RZ, RZ, R169 ;  /* 0x000000ffffdc7224 */ /* 0x000fe200078e00a9 */
[----:B------:R-:W-:Y:S01]  /*8e40*/  MOV R222, R171 ;  /* 0x000000ab00de7202 */ /* 0x000fe20000000f00 */
[----:B------:R-:W4:Y:S01]  /*8e50*/  LDL.LU R169, [R1+0x544] ;  /* 0x0005440001a97983 */ /* 0x000f220000300800 */
[----:B------:R-:W-:-:S02]  /*8e60*/  IMAD.MOV.U32 R221, RZ, RZ, R170 ;  /* 0x000000ffffdd7224 */ /* 0x000fc400078e00aa */
[----:B------:R-:W-:Y:S01]  /*8e70*/  IMAD.MOV.U32 R223, RZ, RZ, R172 ;  /* 0x000000ffffdf7224 */ /* 0x000fe200078e00ac */
[----:B------:R-:W4:Y:S04]  /*8e80*/  LDL.LU R170, [R1+0x540] ;  /* 0x0005400001aa7983 */ /* 0x000f280000300800 */
[----:B------:R-:W4:Y:S04]  /*8e90*/  LDL.LU R171, [R1+0x53c] ;  /* 0x00053c0001ab7983 */ /* 0x000f280000300800 */
[----:B------:R-:W4:Y:S01]  /*8ea0*/  LDL.LU R172, [R1+0x538] ;  /* 0x0005380001ac7983 */ /* 0x000f220000300800 */
        /* <DEDUP_REMOVED lines=8> */
[----:B-1----:R-:W-:-:S02]  /*8f30*/  IMAD.MOV.U32 R192, RZ, RZ, R173 ;  /* 0x000000ffffc07224 */ /* 0x002fc400078e00ad */
[----:B------:R-:W4:Y:S01]  /*8f40*/  LDL.LU R173, [R1+0x534] ;  /* 0x0005340001ad7983 */ /* 0x000f220000300800 */
[----:B------:R-:W-:-:S03]  /*8f50*/  IMAD.MOV.U32 R193, RZ, RZ, R174 ;  /* 0x000000ffffc17224 */ /* 0x000fc600078e00ae */
[----:B------:R-:W4:Y:S04]  /*8f60*/  LDL.LU R174, [R1+0x530] ;  /* 0x0005300001ae7983 */ /* 0x000f280000300800 */
[----:B------:R-:W4:Y:S01]  /*8f70*/  LDL.LU R175, [R1+0x52c] ;  /* 0x00052c0001af7983 */ /* 0x000f220000300800 */
[----:B------:R-:W-:Y:S01]  /*8f80*/  UMOV UR40, UR12 ;  /* 0x0000000c00287c82 */ /* 0x000fe20008000000 */
[----:B------:R-:W-:Y:S01]  /*8f90*/  UMOV UR41, UR13 ;  /* 0x0000000d00297c82 */ /* 0x000fe20008000000 */
[----:B------:R-:W-:Y:S01]  /*8fa0*/  UMOV UR42, UR54 ;  /* 0x00000036002a7c82 */ /* 0x000fe20008000000 */
[----:B------:R-:W-:Y:S01]  /*8fb0*/  UMOV UR43, UR55 ;  /* 0x00000037002b7c82 */ /* 0x000fe20008000000 */
[----:B------:R-:W-:Y:S02]  /*8fc0*/  IMAD.MOV.U32 R195, RZ, RZ, R51 ;  /* 0x000000ffffc37224 */ /* 0x000fe400078e0033 */
[----:B------:R-:W3:Y:S01]  /*8fd0*/  LDL.LU R51, [R1+0x528] ;  /* 0x0005280001337983 */ /* 0x000ee20000300800 */
[----:B------:R-:W-:Y:S01]  /*8fe0*/  IMAD.MOV.U32 R196, RZ, RZ, R144 ;  /* 0x000000ffffc47224 */ /* 0x000fe200078e0090 */
[----:B------:R-:W-:Y:S01]  /*8ff0*/  MOV R198, R146 ;  /* 0x0000009200c67202 */ /* 0x000fe20000000f00 */
[----:B------:R-:W-:Y:S01]  /*9000*/  IMAD.MOV.U32 R197, RZ, RZ, R145 ;  /* 0x000000ffffc57224 */ /* 0x000fe200078e0091 */
[----:B------:R-:W2:Y:S01]  /*9010*/  LDL.LU R144, [R1+0x524] ;  /* 0x0005240001907983 */ /* 0x000ea20000300800 */
[----:B------:R-:W-:-:S03]  /*9020*/  IMAD.MOV.U32 R199, RZ, RZ, R147 ;  /* 0x000000ffffc77224 */ /* 0x000fc600078e0093 */
[----:B------:R-:W2:Y:S04]  /*9030*/  LDL.LU R145, [R1+0x520] ;  /* 0x0005200001917983 */ /* 0x000ea80000300800 */
[----:B------:R-:W2:Y:S04]  /*9040*/  LDL.LU R146, [R1+0x51c] ;  /* 0x00051c0001927983 */ /* 0x000ea80000300800 */
[----:B------:R-:W2:Y:S01]  /*9050*/  LDL.LU R147, [R1+0x518] ;  /* 0x0005180001937983 */ /* 0x000ea20000300800 */
[----:B----4-:R-:W-:-:S06]  /*9060*/  WARPGROUP.ARRIVE ;  /* 0x00000000000079c5 */ /* 0x010fcc0000000000 */
        /* <DEDUP_REMOVED lines=9> */
[----:B------:R-:W2:Y:S01]  /*9100*/  LDL.LU R148, [R1+0x514] ;  /* 0x0005140001947983 */ /* 0x000ea20000300800 */
[----:B------:R-:W-:-:S03]  /*9110*/  IMAD.MOV.U32 R169, RZ, RZ, R149 ;  /* 0x000000ffffa97224 */ /* 0x000fc600078e0095 */
[----:B------:R-:W2:Y:S04]  /*9120*/  LDL.LU R149, [R1+0x510] ;  /* 0x0005100001957983 */ /* 0x000ea80000300800 */
[----:B------:R-:W2:Y:S04]  /*9130*/  LDL.LU R150, [R1+0x50c] ;  /* 0x00050c0001967983 */ /* 0x000ea80000300800 */
[----:B------:R-:W2:Y:S01]  /*9140*/  LDL.LU R151, [R1+0x508] ;  /* 0x0005080001977983 */ /* 0x000ea20000300800 */
        /* <DEDUP_REMOVED lines=12> */
[----:B--2---:R-:W-:-:S06]  /*9210*/  WARPGROUP.ARRIVE ;  /* 0x00000000000079c5 */ /* 0x004fcc0000000000 */
        /* <DEDUP_REMOVED lines=9> */
[----:B------:R-:W4:Y:S01]  /*92b0*/  LDL.LU R124, [R1+0x4f4] ;  /* 0x0004f400017c7983 */ /* 0x000f220000300800 */
[----:B------:R-:W-:-:S03]  /*92c0*/  IMAD.MOV.U32 R145, RZ, RZ, R125 ;  /* 0x000000ffff917224 */ /* 0x000fc600078e007d */
[----:B------:R-:W4:Y:S04]  /*92d0*/  LDL.LU R125, [R1+0x4f0] ;  /* 0x0004f000017d7983 */ /* 0x000f280000300800 */
[----:B------:R-:W4:Y:S04]  /*92e0*/  LDL.LU R126, [R1+0x4ec] ;  /* 0x0004ec00017e7983 */ /* 0x000f280000300800 */
[----:B------:R-:W4:Y:S01]  /*92f0*/  LDL.LU R127, [R1+0x4e8] ;  /* 0x0004e800017f7983 */ /* 0x000f220000300800 */
[----:B------:R-:W-:Y:S01]  /*9300*/  UMOV UR24, UR12 ;  /* 0x0000000c00187c82 */ /* 0x000fe20008000000 */
[----:B------:R-:W-:Y:S01]  /*9310*/  UMOV UR25, UR13 ;  /* 0x0000000d00197c82 */ /* 0x000fe20008000000 */
[----:B------:R-:W-:Y:S01]  /*9320*/  UMOV UR26, UR14 ;  /* 0x0000000e001a7c82 */ /* 0x000fe20008000000 */
[----:B------:R-:W-:Y:S01]  /*9330*/  UMOV UR27, UR15 ;  /* 0x0000000f001b7c82 */ /* 0x000fe20008000000 */
[----:B------:R-:W-:Y:S01]  /*9340*/  IMAD.MOV.U32 R148, RZ, RZ, R96 ;  /* 0x000000ffff947224 */ /* 0x000fe200078e0060 */
[----:B------:R-:W-:Y:S01]  /*9350*/  MOV R150, R98 ;  /* 0x0000006200967202 */ /* 0x000fe20000000f00 */
[----:B------:R-:W2:Y:S01]  /*9360*/  LDL.LU R96, [R1+0x4e4] ;  /* 0x0004e40001607983 */ /* 0x000ea20000300800 */
[----:B------:R-:W-:-:S02]  /*9370*/  IMAD.MOV.U32 R149, RZ, RZ, R97 ;  /* 0x000000ffff957224 */ /* 0x000fc400078e0061 */
[----:B------:R-:W-:Y:S01]  /*9380*/  IMAD.MOV.U32 R151, RZ, RZ, R99 ;  /* 0x000000ffff977224 */ /* 0x000fe200078e0063 */
        /* <DEDUP_REMOVED lines=45> */
[----:B------:R-:W-:Y:S01]  /*9660*/  IMAD.MOV.U32 R100, RZ, RZ, R52 ;  /* 0x000000ffff647224 */ /* 0x000fe200078e0034 */
[----:B------:R-:W-:Y:S01]  /*9670*/  MOV R102, R54 ;  /* 0x0000003600667202 */ /* 0x000fe20000000f00 */
[----:B------:R-:W-:Y:S01]  /*9680*/  IMAD.MOV.U32 R101, RZ, RZ, R53 ;  /* 0x000000ffff657224 */ /* 0x000fe200078e0035 */
        /* <DEDUP_REMOVED lines=9> */
[----:B----4-:R-:W-:-:S06]  /*9720*/  WARPGROUP.ARRIVE ;  /* 0x00000000000079c5 */ /* 0x010fcc0000000000 */
[----:B------:R-:W-:Y:S03]  /*9730*/  HGMMA.64x16x16.F32.BF16 R72, gdesc[UR56], R72, gsb0 ;  /* 0x00200000384879f0 */ /* 0x000fe60008001848 */
[----:B------:R-:W-:Y:S02]  /*9740*/  WARPGROUP.DEPBAR.LE gsb0, 0x0 ;  /* 0x00008000000079c5 */ /* 0x000fe40000010000 */
[----:B------:R-:W-:Y:S04]  /*9750*/  STL.64 [R1+0x3a0], R78 ;  /* 0x0003a04e01007387 */ /* 0x000fe80000100a00 */
[----:B------:R-:W-:Y:S04]  /*9760*/  STL.64 [R1+0x398], R76 ;  /* 0x0003984c01007387 */ /* 0x000fe80000100a00 */
[----:B------:R-:W-:Y:S04]  /*9770*/  STL.64 [R1+0x390], R74 ;  /* 0x0003904a01007387 */ /* 0x000fe80000100a00 */
[----:B------:R0:W-:Y:S04]  /*9780*/  STL.64 [R1+0x388], R72 ;  /* 0x0003884801007387 */ /* 0x0001e80000100a00 */
[----:B0-----:R-:W2:Y:S04]  /*9790*/  LDL.LU R72, [R1+0x240] ;  /* 0x0002400001487983 */ /* 0x001ea80000300800 */
[----:B------:R-:W2:Y:S04]  /*97a0*/  LDL.LU R73, [R1+0x244] ;  /* 0x0002440001497983 */ /* 0x000ea80000300800 */
[----:B------:R-:W2:Y:S04]  /*97b0*/  LDL.LU R74, [R1+0x248] ;  /* 0x00024800014a7983 */ /* 0x000ea80000300800 */
[----:B------:R-:W2:Y:S04]  /*97c0*/  LDL.LU R75, [R1+0x24c] ;  /* 0x00024c00014b7983 */ /* 0x000ea80000300800 */
[----:B------:R-:W2:Y:S04]  /*97d0*/  LDL.LU R76, [R1+0x250] ;  /* 0x00025000014c7983 */ /* 0x000ea80000300800 */
[----:B------:R-:W2:Y:S04]  /*97e0*/  LDL.LU R77, [R1+0x254] ;  /* 0x00025400014d7983 */ /* 0x000ea80000300800 */
[----:B------:R-:W2:Y:S04]  /*97f0*/  LDL.LU R78, [R1+0x258] ;  /* 0x00025800014e7983 */ /* 0x000ea80000300800 */
[----:B------:R-:W2:Y:S01]  /*9800*/  LDL.LU R79, [R1+0x25c] ;  /* 0x00025c00014f7983 */ /* 0x000ea20000300800 */
[----:B---3--:R-:W-:-:S06]  /*9810*/  WARPGROUP.ARRIVE ;  /* 0x00000000000079c5 */ /* 0x008fcc0000000000 */
        /* <DEDUP_REMOVED lines=8> */
[----:B------:R-:W-:Y:S02]  /*98a0*/  UIADD3 UR52, UR60, 0x6, URZ ;  /* 0x000000063c347890 */ /* 0x000fe4000fffe03f */
[----:B------:R-:W-:Y:S01]  /*98b0*/  UIADD3 UR54, UR4, 0x6, URZ ;  /* 0x0000000604367890 */ /* 0x000fe2000fffe03f */
[----:B------:R-:W-:Y:S01]  /*98c0*/  UMOV UR53, 0x40000040 ;  /* 0x4000004000357882 */ /* 0x000fe20000000000 */
[----:B------:R-:W-:Y:S01]  /*98d0*/  UMOV UR55, 0x40000040 ;  /* 0x4000004000377882 */ /* 0x000fe20000000000 */
[----:B------:R-:W-:Y:S02]  /*98e0*/  WARPGROUP.DEPBAR.LE gsb0, 0x0 ;  /* 0x00008000000079c5 */ /* 0x000fe40000010000 */
        /* <DEDUP_REMOVED lines=43> */
[----:B------:R-:W-:Y:S04]  /*9ba0*/  STL.64 [R1+0x3c0], R54 ;  /* 0x0003c03601007387 */ /* 0x000fe80000100a00 */
[----:B------:R-:W-:Y:S04]  /*9bb0*/  STL.64 [R1+0x3b8], R52 ;  /* 0x0003b83401007387 */ /* 0x000fe80000100a00 */
[----:B------:R-:W-:Y:S04]  /*9bc0*/  STL.64 [R1+0x3b0], R50 ;  /* 0x0003b03201007387 */ /* 0x000fe80000100a00 */
[----:B------:R-:W-:Y:S01]  /*9bd0*/  STL.64 [R1+0x3a8], R48 ;  /* 0x0003a83001007387 */ /* 0x000fe20000100a00 */
[----:B------:R-:W-:-:S02]  /*9be0*/  WARPGROUP.DEPBAR.LE gsb0, 0x0 ;  /* 0x00008000000079c5 */ /* 0x000fc40000010000 */
[----:B------:R-:W-:-:S06]  /*9bf0*/  WARPGROUP.ARRIVE ;  /* 0x00000000000079c5 */ /* 0x000fcc0000000000 */
[----:B------:R-:W-:Y:S01]  /*9c00*/  HGMMA.64x16x16.F32.BF16 R216, gdesc[UR36], R216, gsb0 ;  /* 0x0020000024d879f0 */ /* 0x000fe200080018d8 */
[----:B------:R-:W-:Y:S04]  /*9c10*/  STL.64 [R1+0x3e0], R30 ;  /* 0x0003e01e01007387 */ /* 0x000fe80000100a00 */
        /* <DEDUP_REMOVED lines=23> */
[----:B------:R-:W-:Y:S01]  /*9d90*/  STL.64 [R1+0x60], R192 ;  /* 0x000060c001007387 */ /* 0x000fe20000100a00 */
[----:B------:R-:W-:-:S03]  /*9da0*/  WARPGROUP.DEPBAR.LE gsb0, 0x0 ;  /* 0x00008000000079c5 */ /* 0x000fc60000010000 */
[----:B------:R-:W-:Y:S04]  /*9db0*/  STL.64 [R1+0x68], R194 ;  /* 0x000068c201007387 */ /* 0x000fe80000100a00 */
[----:B------:R-:W-:Y:S04]  /*9dc0*/  STL.64 [R1+0x70], R196 ;  /* 0x000070c401007387 */ /* 0x000fe80000100a00 */
[----:B------:R-:W-:Y:S04]  /*9dd0*/  STL.64 [R1+0x78], R198 ;  /* 0x000078c601007387 */ /* 0x000fe80000100a00 */
[----:B------:R0:W-:Y:S04]  /*9de0*/  STL.64 [R1], R216 ;  /* 0x000000d801007387 */ /* 0x0001e80000100a00 */
[----:B------:R1:W-:Y:S04]  /*9df0*/  STL.64 [R1+0x8], R218 ;  /* 0x000008da01007387 */ /* 0x0003e80000100a00 */
[----:B------:R2:W-:Y:S04]  /*9e00*/  STL.64 [R1+0x10], R220 ;  /* 0x000010dc01007387 */ /* 0x0005e80000100a00 */
[----:B------:R3:W-:Y:S01]  /*9e10*/  STL.64 [R1+0x18], R222 ;  /* 0x000018de01007387 */ /* 0x0007e20000100a00 */
[----:B0-----:R-:W-:-:S02]  /*9e20*/  IMAD.MOV.U32 R216, RZ, RZ, R208 ;  /* 0x000000ffffd87224 */ /* 0x001fc400078e00d0 */
[----:B------:R-:W-:Y:S01]  /*9e30*/  IMAD.MOV.U32 R217, RZ, RZ, R209 ;  /* 0x000000ffffd97224 */ /* 0x000fe200078e00d1 */
[----:B------:R-:W4:Y:S01]  /*9e40*/  LDL.LU R208, [R1+0x494] ;  /* 0x0004940001d07983 */ /* 0x000f220000300800 */
[----:B-1----:R-:W-:Y:S01]  /*9e50*/  MOV R218, R210 ;  /* 0x000000d200da7202 */ /* 0x002fe20000000f00 */
[----:B------:R-:W-:Y:S02]  /*9e60*/  IMAD.MOV.U32 R219, RZ, RZ, R211 ;  /* 0x000000ffffdb7224 */ /* 0x000fe400078e00d3 */
[----:B------:R-:W4:Y:S01]  /*9e70*/  LDL.LU R209, [R1+0x490] ;  /* 0x0004900001d17983 */ /* 0x000f220000300800 */
[----:B--2---:R-:W-:-:S03]  /*9e80*/  IMAD.MOV.U32 R220, RZ, RZ, R212 ;  /* 0x000000ffffdc7224 */ /* 0x004fc600078e00d4 */
[----:B------:R-:W4:Y:S01]  /*9e90*/  LDL.LU R210, [R1+0x48c] ;  /* 0x00048c0001d27983 */ /* 0x000f220000300800 */
[----:B------:R-:W-:Y:S01]  /*9ea0*/  IMAD.MOV.U32 R221, RZ, RZ, R213 ;  /* 0x000000ffffdd7224 */ /* 0x000fe200078e00d5 */
[----:B---3--:R-:W-:Y:S02]  /*9eb0*/  MOV R222, R214 ;  /* 0x000000d600de7202 */ /* 0x008fe40000000f00 */
[----:B------:R-:W4:Y:S01]  /*9ec0*/  LDL.LU R211, [R1+0x488] ;  /* 0x0004880001d37983 */ /* 0x000f220000300800 */
[----:B------:R-:W-:-:S03]  /*9ed0*/  IMAD.MOV.U32 R223, RZ, RZ, R215 ;  /* 0x000000ffffdf7224 */ /* 0x000fc600078e00d7 */
[----:B------:R-:W4:Y:S04]  /*9ee0*/  LDL.LU R212, [R1+0x484] ;  /* 0x0004840001d47983 */ /* 0x000f280000300800 */
[----:B------:R-:W4:Y:S04]  /*9ef0*/  LDL.LU R213, [R1+0x480] ;  /* 0x0004800001d57983 */ /* 0x000f280000300800 */
[----:B------:R-:W4:Y:S04]  /*9f00*/  LDL.LU R214, [R1+0x47c] ;  /* 0x00047c0001d67983 */ /* 0x000f280000300800 */
[----:B------:R-:W4:Y:S01]  /*9f10*/  LDL.LU R215, [R1+0x478] ;  /* 0x0004780001d77983 */ /* 0x000f220000300800 */
[----:B------:R-:W-:Y:S01]  /*9f20*/  UIADD3 UR34, UR4, 0x386, URZ ;  /* 0x0000038604227890 */ /* 0x000fe2000fffe03f */
[----:B------:R-:W-:Y:S01]  /*9f30*/  UMOV UR32, UR52 ;  /* 0x0000003400207c82 */ /* 0x000fe20008000000 */
[----:B------:R-:W-:Y:S01]  /*9f40*/  UMOV UR33, UR53 ;  /* 0x0000003500217c82 */ /* 0x000fe20008000000 */
[----:B------:R-:W-:Y:S01]  /*9f50*/  UMOV UR35, 0x40000040 ;  /* 0x4000004000237882 */ /* 0x000fe20000000000 */
[----:B------:R-:W-:Y:S01]  /*9f60*/  UIADD3 UR30, UR4, 0x406, URZ ;  /* 0x00000406041e7890 */ /* 0x000fe2000fffe03f */
[----:B------:R-:W2:Y:S01]  /*9f70*/  LDL.LU R192, [R1+0x40] ;  /* 0x0000400001c07983 */ /* 0x000ea20000300800 */
        /* <DEDUP_REMOVED lines=23> */
[----:B------:R-:W-:Y:S01]  /*a0f0*/  UMOV UR56, UR58 ;  /* 0x0000003a00387c82 */ /* 0x000fe20008000000 */
[----:B----4-:R-:W-:Y:S01]  /*a100*/  WARPGROUP.ARRIVE ;  /* 0x00000000000079c5 */ /* 0x010fe20000000000 */
[----:B------:R-:W-:Y:S01]  /*a110*/  UMOV UR57, UR59 ;  /* 0x0000003b00397c82 */ /* 0x000fe20008000000 */
[----:B------:R-:W-:Y:S01]  /*a120*/  UMOV UR8, UR52 ;  /* 0x0000003400087c82 */ /* 0x000fe20008000000 */
[----:B------:R-:W-:Y:S01]  /*a130*/  UMOV UR9, UR53 ;  /* 0x0000003500097c82 */ /* 0x000fe20008000000 */
[----:B------:R-:W-:Y:S01]  /*a140*/  UIADD3 UR6, UR4, 0x706, URZ ;  /* 0x0000070604067890 */ /* 0x000fe2000fffe03f */
[----:B------:R-:W2:Y:S01]  /*a150*/  LDL.LU R197, [R1+0x54] ;  /* 0x0000540001c57983 */ /* 0x000ea20000300800 */
[----:B------:R-:W-:Y:S01]  /*a160*/  HGMMA.64x16x16.F32.BF16 R208, gdesc[UR32], R208, gsb0 ;  /* 0x0020000020d079f0 */ /* 0x000fe200080018d0 */
[----:B------:R-:W-:Y:S01]  /*a170*/  UMOV UR58, UR10 ;  /* 0x0000000a003a7c82 */ /* 0x000fe20008000000 */
[----:B------:R-:W-:Y:S01]  /*a180*/  UMOV UR59, UR11 ;  /* 0x0000000b003b7c82 */ /* 0x000fe20008000000 */
[----:B------:R-:W-:Y:S01]  /*a190*/  UMOV UR5, UR53 ;  /* 0x0000003500057c82 */ /* 0x000fe20008000000 */
[----:B------:R-:W-:Y:S01]  /*a1a0*/  UMOV UR7, 0x40000040 ;  /* 0x4000004000077882 */ /* 0x000fe20000000000 */
[----:B------:R-:W2:Y:S01]  /*a1b0*/  LDL.LU R198, [R1+0x58] ;  /* 0x0000580001c67983 */ /* 0x000ea20000300800 */
[----:B------:R-:W-:-:S02]  /*a1c0*/  WARPGROUP.DEPBAR.LE gsb0, 0x0 ;  /* 0x00008000000079c5 */ /* 0x000fc40000010000 */
[----:B------:R-:W-:Y:S01]  /*a1d0*/  WARPGROUP.ARRIVE ;  /* 0x00000000000079c5 */ /* 0x000fe20000000000 */
[----:B------:R-:W-:Y:S01]  /*a1e0*/  UIADD3 UR10, UR4, 0x686, URZ ;  /* 0x00000686040a7890 */ /* 0x000fe2000fffe03f */
[----:B------:R-:W2:Y:S04]  /*a1f0*/  LDL.LU R199, [R1+0x5c] ;  /* 0x00005c0001c77983 */ /* 0x000ea80000300800 */
[----:B------:R-:W-:Y:S03]  /*a200*/  HGMMA.64x16x16.F32.BF16 R184, gdesc[UR28], R184, gsb0 ;  /* 0x002000001cb879f0 */ /* 0x000fe600080018b8 */
[----:B------:R-:W-:Y:S02]  /*a210*/  WARPGROUP.DEPBAR.LE gsb0, 0x0 ;  /* 0x00008000000079c5 */ /* 0x000fe40000010000 */
[----:B------:R-:W-:-:S06]  /*a220*/  WARPGROUP.ARRIVE ;  /* 0x00000000000079c5 */ /* 0x000fcc0000000000 */
        /* <DEDUP_REMOVED lines=9> */
[----:B------:R-:W-:Y:S01]  /*a2c0*/  HGMMA.64x16x16.F32.BF16 R88, gdesc[UR12], R88, gsb0 ;  /* 0x002000000c5879f0 */ /* 0x000fe20008001858 */
[----:B------:R-:W-:Y:S02]  /*a2d0*/  UMOV UR11, 0x40000040 ;  /* 0x40000040000b7882 */ /* 0x000fe40000000000 */
[----:B------:R-:W-:Y:S02]  /*a2e0*/  WARPGROUP.DEPBAR.LE gsb0, 0x0 ;  /* 0x00008000000079c5 */ /* 0x000fe40000010000 */
[----:B------:R-:W-:-:S06]  /*a2f0*/  WARPGROUP.ARRIVE ;  /* 0x00000000000079c5 */ /* 0x000fcc0000000000 */
[----:B------:R-:W-:Y:S01]  /*a300*/  HGMMA.64x16x16.F32.BF16 R64, gdesc[UR8], R64, gsb0 ;  /* 0x00200000084079f0 */ /* 0x000fe20008001840 */
[----:B------:R-:W-:Y:S02]  /*a310*/  UMOV UR4, UR52 ;  /* 0x0000003400047c82 */ /* 0x000fe40008000000 */
        /* <DEDUP_REMOVED lines=52> */
[----:B--2---:R-:W-:-:S06]  /*a660*/  WARPGROUP.ARRIVE ;  /* 0x00000000000079c5 */ /* 0x004fcc0000000000 */
[----:B------:R-:W-:Y:S01]  /*a670*/  HGMMA.64x16x16.F32.BF16 R192, gdesc[UR40], R192, gsb0 ;  /* 0x0020000028c079f0 */ /* 0x000fe200080018c0 */
[----:B------:R-:W-:Y:S01]  /*a680*/  UMOV UR44, UR4 ;  /* 0x00000004002c7c82 */ /* 0x000fe20008000000 */
[----:B------:R-:W-:Y:S01]  /*a690*/  UMOV UR45, UR5 ;  /* 0x00000005002d7c82 */ /* 0x000fe20008000000 */
[----:B------:R-:W-:Y:S02]  /*a6a0*/  WARPGROUP.DEPBAR.LE gsb0, 0x0 ;  /* 0x00008000000079c5 */ /* 0x000fe40000010000 */
[----:B------:R-:W-:-:S06]  /*a6b0*/  WARPGROUP.ARRIVE ;  /* 0x00000000000079c5 */ /* 0x000fcc0000000000 */
[----:B------:R-:W-:Y:S01]  /*a6c0*/  HGMMA.64x16x16.F32.BF16 R216, gdesc[UR44], R216, gsb0 ;  /* 0x002000002cd879f0 */ /* 0x000fe200080018d8 */
[----:B------:R-:W-:Y:S04]  /*a6d0*/  STL.64 [R1+0x400], R214 ;  /* 0x000400d601007387 */ /* 0x000fe80000100a00 */
[----:B------:R-:W-:Y:S04]  /*a6e0*/  STL.64 [R1+0x3f8], R212 ;  /* 0x0003f8d401007387 */ /* 0x000fe80000100a00 */
[----:B------:R-:W-:Y:S04]  /*a6f0*/  STL.64 [R1+0x3f0], R210 ;  /* 0x0003f0d201007387 */ /* 0x000fe80000100a00 */
[----:B------:R-:W-:Y:S04]  /*a700*/  STL.64 [R1+0x3e8], R208 ;  /* 0x0003e8d001007387 */ /* 0x000fe80000100a00 */
[----:B------:R0:W-:Y:S04]  /*a710*/  STL.64 [R1+0x40], R192 ;  /* 0x000040c001007387 */ /* 0x0001e80000100a00 */
[----:B------:R1:W-:Y:S04]  /*a720*/  STL.64 [R1+0x48], R194 ;  /* 0x000048c201007387 */ /* 0x0003e80000100a00 */
[----:B------:R2:W-:Y:S04]  /*a730*/  STL.64 [R1+0x50], R196 ;  /* 0x000050c401007387 */ /* 0x0005e80000100a00 */
[----:B------:R3:W-:Y:S01]  /*a740*/  STL.64 [R1+0x58], R198 ;  /* 0x000058c601007387 */ /* 0x0007e20000100a00 */
[----:B0-----:R-:W-:-:S03]  /*a750*/  IMAD.MOV.U32 R192, RZ, RZ, R16 ;  /* 0x000000ffffc07224 */ /* 0x001fc600078e0010 */
[----:B------:R-:W4:Y:S01]  /*a760*/  LDL.LU R16, [R1+0x474] ;  /* 0x0004740001107983 */ /* 0x000f220000300800 */
[----:B------:R-:W-:Y:S01]  /*a770*/  IMAD.MOV.U32 R193, RZ, RZ, R9 ;  /* 0x000000ffffc17224 */ /* 0x000fe200078e0009 */
[----:B-1----:R-:W-:Y:S01]  /*a780*/  MOV R194, R234 ;  /* 0x000000ea00c27202 */ /* 0x002fe20000000f00 */
[----:B------:R-:W-:Y:S02]  /*a790*/  IMAD.MOV.U32 R195, RZ, RZ, R235 ;  /* 0x000000ffffc37224 */ /* 0x000fe400078e00eb */
[----:B--2---:R-:W-:Y:S01]  /*a7a0*/  IMAD.MOV.U32 R196, RZ, RZ, R2 ;  /* 0x000000ffffc47224 */ /* 0x004fe200078e0002 */
[----:B------:R-:W-:Y:S02]  /*a7b0*/  WARPGROUP.DEPBAR.LE gsb0, 0x0 ;  /* 0x00008000000079c5 */ /* 0x000fe40000010000 */
[----:B------:R0:W-:Y:S04]  /*a7c0*/  STL.64 [R1+0xa0], R216 ;  /* 0x0000a0d801007387 */ /* 0x0001e80000100a00 */
[----:B------:R-:W-:Y:S04]  /*a7d0*/  STL.64 [R1+0xa8], R218 ;  /* 0x0000a8da01007387 */ /* 0x000fe80000100a00 */
[----:B------:R1:W-:Y:S04]  /*a7e0*/  STL.64 [R1+0xb0], R220 ;  /* 0x0000b0dc01007387 */ /* 0x0003e80000100a00 */
[----:B------:R-:W-:Y:S04]  /*a7f0*/  STL.64 [R1+0xb8], R222 ;  /* 0x0000b8de01007387 */ /* 0x000fe80000100a00 */
[----:B------:R-:W2:Y:S04]  /*a800*/  LDL.LU R9, [R1+0x470] ;  /* 0x0004700001097983 */ /* 0x000ea80000300800 */
[----:B------:R-:W2:Y:S04]  /*a810*/  LDL.LU R234, [R1+0x46c] ;  /* 0x00046c0001ea7983 */ /* 0x000ea80000300800 */
[----:B------:R-:W2:Y:S04]  /*a820*/  LDL.LU R235, [R1+0x468] ;  /* 0x0004680001eb7983 */ /* 0x000ea80000300800 */
[----:B------:R-:W2:Y:S01]  /*a830*/  LDL.LU R2, [R1+0x464] ;  /* 0x0004640001027983 */ /* 0x000ea20000300800 */
[----:B------:R-:W-:Y:S01]  /*a840*/  IMAD.MOV.U32 R197, RZ, RZ, R8 ;  /* 0x000000ffffc57224 */ /* 0x000fe200078e0008 */
[----:B---3--:R-:W-:Y:S01]  /*a850*/  MOV R198, R7 ;  /* 0x0000000700c67202 */ /* 0x008fe20000000f00 */
[----:B------:R-:W-:Y:S01]  /*a860*/  IMAD.MOV.U32 R199, RZ, RZ, R14 ;  /* 0x000000ffffc77224 */ /* 0x000fe200078e000e */
[----:B------:R-:W3:Y:S04]  /*a870*/  LDL.LU R8, [R1+0x460] ;  /* 0x0004600001087983 */ /* 0x000ee80000300800 */
[----:B------:R-:W3:Y:S04]  /*a880*/  LDL.LU R7, [R1+0x45c] ;  /* 0x00045c0001077983 */ /* 0x000ee80000300800 */
[----:B------:R-:W3:Y:S01]  /*a890*/  LDL.LU R14, [R1+0x458] ;  /* 0x00045800010e7983 */ /* 0x000ee20000300800 */
[----:B------:R-:W-:Y:S01]  /*a8a0*/  IMAD.MOV.U32 R149, RZ, RZ, R18 ;  /* 0x000000ffff957224 */ /* 0x000fe200078e0012 */
[----:B------:R-:W-:Y:S01]  /*a8b0*/  MOV R150, R19 ;  /* 0x0000001300967202 */ /* 0x000fe20000000f00 */
[----:B------:R-:W-:-:S02]  /*a8c0*/  IMAD.MOV.U32 R151, RZ, RZ, R17 ;  /* 0x000000ffff977224 */ /* 0x000fc400078e0011 */
[----:B----4-:R-:W-:Y:S02]  /*a8d0*/  IMAD.MOV.U32 R148, RZ, RZ, R16 ;  /* 0x000000ffff947224 */ /* 0x010fe400078e0010 */
[----:B--2---:R-:W-:Y:S02]  /*a8e0*/  IMAD.MOV.U32 R147, RZ, RZ, R9 ;  /* 0x000000ffff937224 */ /* 0x004fe400078e0009 */
[----:B------:R-:W-:Y:S02]  /*a8f0*/  IMAD.MOV.U32 R144, RZ, RZ, R234 ;  /* 0x000000ffff907224 */ /* 0x000fe400078e00ea */
[----:B------:R-:W2:Y:S01]  /*a900*/  LDL.LU R234, [R1+0x454] ;  /* 0x0004540001ea7983 */ /* 0x000ea20000300800 */
[----:B------:R-:W-:-:S03]  /*a910*/  IMAD.MOV.U32 R145, RZ, RZ, R235 ;  /* 0x000000ffff917224 */ /* 0x000fc600078e00eb */
[----:B------:R-:W4:Y:S01]  /*a920*/  LDL.LU R235, [R1+0x450] ;  /* 0x0004500001eb7983 */ /* 0x000f220000300800 */
[----:B------:R-:W-:-:S03]  /*a930*/  MOV R146, R2 ;  /* 0x0000000200927202 */ /* 0x000fc60000000f00 */
[----:B------:R-:W2:Y:S04]  /*a940*/  LDL.LU R2, [R1+0x44c] ;  /* 0x00044c0001027983 */ /* 0x000ea80000300800 */
[----:B------:R-:W4:Y:S04]  /*a950*/  LDL.LU R9, [R1+0x448] ;  /* 0x0004480001097983 */ /* 0x000f280000300800 */
[----:B------:R-:W2:Y:S04]  /*a960*/  LDL.LU R16, [R1+0x444] ;  /* 0x0004440001107983 */ /* 0x000ea80000300800 */
[----:B------:R-:W2:Y:S04]  /*a970*/  LDL.LU R18, [R1+0x440] ;  /* 0x0004400001127983 */ /* 0x000ea80000300800 */
[----:B------:R-:W4:Y:S04]  /*a980*/  LDL.LU R19, [R1+0x43c] ;  /* 0x00043c0001137983 */ /* 0x000f280000300800 */
[----:B------:R-:W2:Y:S04]  /*a990*/  LDL.LU R17, [R1+0x438] ;  /* 0x0004380001117983 */ /* 0x000ea80000300800 */
[----:B------:R-:W4:Y:S01]  /*a9a0*/  LDL.LU R120, [R1+0x1a0] ;  /* 0x0001a00001787983 */ /* 0x000f220000300800 */
[----:B---3--:R-:W-:-:S03]  /*a9b0*/  IMAD.MOV.U32 R125, RZ, RZ, R14 ;  /* 0x000000ffff7d7224 */ /* 0x008fc600078e000e */
[----:B------:R-:W3:Y:S01]  /*a9c0*/  LDL.LU R121, [R1+0x1a4] ;  /* 0x0001a40001797983 */ /* 0x000ee20000300800 */
[----:B------:R-:W-:-:S03]  /*a9d0*/  IMAD.MOV.U32 R126, RZ, RZ, R7 ;  /* 0x000000ffff7e7224 */ /* 0x000fc600078e0007 */
[----:B------:R-:W3:Y:S01]  /*a9e0*/  LDL.LU R122, [R1+0x1a8] ;  /* 0x0001a800017a7983 */ /* 0x000ee20000300800 */
[----:B------:R-:W-:-:S03]  /*a9f0*/  MOV R127, R8 ;  /* 0x00000008007f7202 */ /* 0x000fc60000000f00 */
[----:B------:R-:W3:Y:S04]  /*aa00*/  LDL.LU R123, [R1+0x1ac] ;  /* 0x0001ac00017b7983 */ /* 0x000ee80000300800 */
[----:B------:R-:W3:Y:S04]  /*aa10*/  LDL.LU R124, [R1+0x1b0] ;  /* 0x0001b000017c7983 */ /* 0x000ee80000300800 */
[----:B------:R-:W2:Y:S04]  /*aa20*/  LDL.LU R14, [R1+0x434] ;  /* 0x00043400010e7983 */ /* 0x000ea80000300800 */
[----:B------:R-:W4:Y:S04]  /*aa30*/  LDL.LU R7, [R1+0x430] ;  /* 0x0004300001077983 */ /* 0x000f280000300800 */
[----:B------:R-:W3:Y:S04]  /*aa40*/  LDL.LU R8, [R1+0x42c] ;  /* 0x00042c0001087983 */ /* 0x000ee80000300800 */
[----:B------:R-:W2:Y:S04]  /*aa50*/  LDL.LU R72, [R1+0x220] ;  /* 0x0002200001487983 */ /* 0x000ea80000300800 */
[----:B------:R-:W2:Y:S04]  /*aa60*/  LDL.LU R73, [R1+0x224] ;  /* 0x0002240001497983 */ /* 0x000ea80000300800 */
[----:B------:R-:W2:Y:S04]  /*aa70*/  LDL.LU R74, [R1+0x228] ;  /* 0x00022800014a7983 */ /* 0x000ea80000300800 */
[----:B------:R-:W2:Y:S04]  /*aa80*/  LDL.LU R75, [R1+0x22c] ;  /* 0x00022c00014b7983 */ /* 0x000ea80000300800 */
[----:B------:R-:W2:Y:S04]  /*aa90*/  LDL.LU R76, [R1+0x230] ;  /* 0x00023000014c7983 */ /* 0x000ea80000300800 */
[----:B------:R-:W2:Y:S04]  /*aaa0*/  LDL.LU R77, [R1+0x234] ;  /* 0x00023400014d7983 */ /* 0x000ea80000300800 */
[----:B------:R-:W2:Y:S04]  /*aab0*/  LDL.LU R78, [R1+0x238] ;  /* 0x00023800014e7983 */ /* 0x000ea80000300800 */
[----:B------:R-:W2:Y:S04]  /*aac0*/  LDL.LU R79, [R1+0x23c] ;  /* 0x00023c00014f7983 */ /* 0x000ea80000300800 */
[----:B------:R-:W4:Y:S04]  /*aad0*/  LDL.LU R24, [R1+0x160] ;  /* 0x0001600001187983 */ /* 0x000f280000300800 */
[----:B------:R-:W4:Y:S04]  /*aae0*/  LDL.LU R25, [R1+0x164] ;  /* 0x0001640001197983 */ /* 0x000f280000300800 */
[----:B------:R-:W4:Y:S04]  /*aaf0*/  LDL.LU R26, [R1+0x168] ;  /* 0x00016800011a7983 */ /* 0x000f280000300800 */
[----:B------:R-:W4:Y:S04]  /*ab00*/  LDL.LU R27, [R1+0x16c] ;  /* 0x00016c00011b7983 */ /* 0x000f280000300800 */
[----:B------:R-:W4:Y:S04]  /*ab10*/  LDL.LU R28, [R1+0x170] ;  /* 0x00017000011c7983 */ /* 0x000f280000300800 */
[----:B------:R-:W4:Y:S04]  /*ab20*/  LDL.LU R29, [R1+0x174] ;  /* 0x00017400011d7983 */ /* 0x000f280000300800 */
[----:B------:R-:W4:Y:S04]  /*ab30*/  LDL.LU R30, [R1+0x178] ;  /* 0x00017800011e7983 */ /* 0x000f280000300800 */
[----:B------:R-:W4:Y:S04]  /*ab40*/  LDL.LU R31, [R1+0x17c] ;  /* 0x00017c00011f7983 */ /* 0x000f280000300800 */
[----:B------:R-:W3:Y:S04]  /*ab50*/  LDL.LU R208, [R1+0x100] ;  /* 0x0001000001d07983 */ /* 0x000ee80000300800 */
[----:B------:R-:W3:Y:S04]  /*ab60*/  LDL.LU R209, [R1+0x104] ;  /* 0x0001040001d17983 */ /* 0x000ee80000300800 */
[----:B------:R-:W3:Y:S04]  /*ab70*/  LDL.LU R210, [R1+0x108] ;  /* 0x0001080001d27983 */ /* 0x000ee80000300800 */
[----:B------:R-:W3:Y:S04]  /*ab80*/  LDL.LU R211, [R1+0x10c] ;  /* 0x00010c0001d37983 */ /* 0x000ee80000300800 */
[----:B------:R-:W3:Y:S04]  /*ab90*/  LDL.LU R212, [R1+0x110] ;  /* 0x0001100001d47983 */ /* 0x000ee80000300800 */
[----:B------:R-:W3:Y:S04]  /*aba0*/  LDL.LU R213, [R1+0x114] ;  /* 0x0001140001d57983 */ /* 0x000ee80000300800 */
[----:B------:R-:W3:Y:S04]  /*abb0*/  LDL.LU R214, [R1+0x118] ;  /* 0x0001180001d67983 */ /* 0x000ee80000300800 */
[----:B------:R-:W3:Y:S04]  /*abc0*/  LDL.LU R215, [R1+0x11c] ;  /* 0x00011c0001d77983 */ /* 0x000ee80000300800 */
[----:B------:R-:W2:Y:S04]  /*abd0*/  LDL.LU R48, [R1+0x1c0] ;  /* 0x0001c00001307983 */ /* 0x000ea80000300800 */
[----:B------:R-:W2:Y:S04]  /*abe0*/  LDL.LU R49, [R1+0x1c4] ;  /* 0x0001c40001317983 */ /* 0x000ea80000300800 */
[----:B------:R-:W2:Y:S04]  /*abf0*/  LDL.LU R50, [R1+0x1c8] ;  /* 0x0001c80001327983 */ /* 0x000ea80000300800 */
[----:B------:R-:W2:Y:S04]  /*ac00*/  LDL.LU R51, [R1+0x1cc] ;  /* 0x0001cc0001337983 */ /* 0x000ea80000300800 */
[----:B------:R-:W2:Y:S01]  /*ac10*/  LDL.LU R52, [R1+0x1d0] ;  /* 0x0001d00001347983 */ /* 0x000ea20000300800 */
        /* <DEDUP_REMOVED lines=12> */
[----:B------:R-:W-:Y:S01]  /*ace0*/  UIADD3 UR60, UR60, 0x806, URZ ;  /* 0x000008063c3c7890 */ /* 0x000fe2000fffe03f */
[----:B---3--:R-:W-:-:S06]  /*acf0*/  WARPGROUP.ARRIVE ;  /* 0x00000000000079c5 */ /* 0x008fcc0000000000 */
[----:B------:R-:W-:Y:S03]  /*ad00*/  HGMMA.64x16x16.F32.BF16 R208, gdesc[UR48], R208, gsb0 ;  /* 0x0020000030d079f0 */ /* 0x000fe600080018d0 */
[----:B------:R-:W-:Y:S02]  /*ad10*/  WARPGROUP.DEPBAR.LE gsb0, 0x0 ;  /* 0x00008000000079c5 */ /* 0x000fe40000010000 */
[----:B----4-:R-:W-:-:S06]  /*ad20*/  WARPGROUP.ARRIVE ;  /* 0x00000000000079c5 */ /* 0x010fcc0000000000 */
[----:B------:R-:W-:Y:S01]  /*ad30*/  HGMMA.64x16x16.F32.BF16 R24, gdesc[UR56], R24, gsb0 ;  /* 0x00200000381879f0 */ /* 0x000fe20008001818 */
[----:B------:R-:W-:Y:S02]  /*ad40*/  IMAD.MOV.U32 R53, RZ, RZ, R8 ;  /* 0x000000ffff357224 */ /* 0x000fe400078e0008 */
[----:B------:R-:W-:Y:S02]  /*ad50*/  IMAD.MOV.U32 R54, RZ, RZ, R7 ;  /* 0x000000ffff367224 */ /* 0x000fe400078e0007 */
[----:B--2---:R-:W-:Y:S01]  /*ad60*/  IMAD.MOV.U32 R55, RZ, RZ, R14 ;  /* 0x000000ffff377224 */ /* 0x004fe200078e000e */
[----:B------:R-:W-:Y:S01]  /*ad70*/  UMOV UR56, UR4 ;  /* 0x0000000400387c82 */ /* 0x000fe20008000000 */
[----:B------:R-:W-:Y:S01]  /*ad80*/  UMOV UR57, UR5 ;  /* 0x0000000500397c82 */ /* 0x000fe20008000000 */
[----:B------:R-:W-:Y:S01]  /*ad90*/  UMOV UR58, UR12 ;  /* 0x0000000c003a7c82 */ /* 0x000fe20008000000 */
[----:B------:R-:W-:Y:S01]  /*ada0*/  UMOV UR59, UR13 ;  /* 0x0000000d003b7c82 */ /* 0x000fe20008000000 */
[----:B------:R-:W-:Y:S01]  /*adb0*/  MOV R96, R17 ;  /* 0x0000001100607202 */ /* 0x000fe20000000f00 */
[----:B------:R-:W-:Y:S01]  /*adc0*/  IMAD.MOV.U32 R97, RZ, RZ, R19 ;  /* 0x000000ffff617224 */ /* 0x000fe200078e0013 */
[----:B------:R-:W-:Y:S01]  /*add0*/  MOV R100, R9 ;  /* 0x0000000900647202 */ /* 0x000fe20000000f00 */
[----:B------:R-:W-:Y:S01]  /*ade0*/  IMAD.MOV.U32 R98, RZ, RZ, R18 ;  /* 0x000000ffff627224 */ /* 0x000fe200078e0012 */
[----:B------:R-:W-:Y:S01]  /*adf0*/  MOV R168, R233 ;  /* 0x000000e900a87202 */ /* 0x000fe20000000f00 */
[----:B------:R-:W-:Y:S01]  /*ae00*/  IMAD.MOV.U32 R99, RZ, RZ, R16 ;  /* 0x000000ffff637224 */ /* 0x000fe200078e0010 */
[----:B------:R-:W-:Y:S01]  /*ae10*/  MOV R172, R21 ;  /* 0x0000001500ac7202 */ /* 0x000fe20000000f00 */
[----:B------:R-:W-:Y:S01]  /*ae20*/  IMAD.MOV.U32 R101, RZ, RZ, R2 ;  /* 0x000000ffff657224 */ /* 0x000fe200078e0002 */
[----:B------:R2:W5:Y:S01]  /*ae30*/  LDL.LU R8, [R1+0x428] ;  /* 0x0004280001087983 */ /* 0x0005620000300800 */
[----:B------:R-:W-:-:S02]  /*ae40*/  IMAD.MOV.U32 R102, RZ, RZ, R235 ;  /* 0x000000ffff667224 */ /* 0x000fc400078e00eb */
[----:B------:R-:W-:Y:S01]  /*ae50*/  IMAD.MOV.U32 R103, RZ, RZ, R234 ;  /* 0x000000ffff677224 */ /* 0x000fe200078e00ea */
[----:B------:R2:W5:Y:S01]  /*ae60*/  LDL.LU R7, [R1+0x424] ;  /* 0x0004240001077983 */ /* 0x0005620000300800 */
[----:B------:R-:W-:Y:S02]  /*ae70*/  IMAD.MOV.U32 R169, RZ, RZ, R232 ;  /* 0x000000ffffa97224 */ /* 0x000fe400078e00e8 */
[----:B------:R-:W-:Y:S01]  /*ae80*/  IMAD.MOV.U32 R170, RZ, RZ, R23 ;  /* 0x000000ffffaa7224 */ /* 0x000fe200078e0017 */
[----:B------:R2:W5:Y:S01]  /*ae90*/  LDL.LU R14, [R1+0x420] ;  /* 0x00042000010e7983 */ /* 0x0005620000300800 */
[----:B------:R-:W-:Y:S02]  /*aea0*/  IMAD.MOV.U32 R171, RZ, RZ, R22 ;  /* 0x000000ffffab7224 */ /* 0x000fe400078e0016 */
[----:B------:R-:W-:Y:S01]  /*aeb0*/  IMAD.MOV.U32 R173, RZ, RZ, R20 ;  /* 0x000000ffffad7224 */ /* 0x000fe200078e0014 */
[----:B------:R2:W5:Y:S01]  /*aec0*/  LDL.LU R17, [R1+0x41c] ;  /* 0x00041c0001117983 */ /* 0x0005620000300800 */
[----:B------:R-:W-:-:S02]  /*aed0*/  IMAD.MOV.U32 R174, RZ, RZ, R15 ;  /* 0x000000ffffae7224 */ /* 0x000fc400078e000f */
[----:B------:R-:W-:Y:S01]  /*aee0*/  IMAD.MOV.U32 R175, RZ, RZ, R13 ;  /* 0x000000ffffaf7224 */ /* 0x000fe200078e000d */
[----:B------:R2:W5:Y:S04]  /*aef0*/  LDL.LU R19, [R1+0x418] ;  /* 0x0004180001137983 */ /* 0x0005680000300800 */
[----:B------:R2:W5:Y:S04]  /*af00*/  LDL.LU R18, [R1+0x414] ;  /* 0x0004140001127983 */ /* 0x0005680000300800 */
[----:B------:R2:W5:Y:S04]  /*af10*/  LDL.LU R16, [R1+0x410] ;  /* 0x0004100001107983 */ /* 0x0005680000300800 */
[----:B------:R2:W5:Y:S04]  /*af20*/  LDL.LU R9, [R1+0x40c] ;  /* 0x00040c0001097983 */ /* 0x0005680000300800 */
[----:B------:R2:W5:Y:S01]  /*af30*/  LDL.LU R2, [R1+0x408] ;  /* 0x0004080001027983 */ /* 0x0005620000300800 */
[----:B------:R-:W-:-:S02]  /*af40*/  WARPGROUP.DEPBAR.LE gsb0, 0x0 ;  /* 0x00008000000079c5 */ /* 0x000fc40000010000 */
[----:B------:R-:W-:-:S06]  /*af50*/  WARPGROUP.ARRIVE ;  /* 0x00000000000079c5 */ /* 0x000fcc0000000000 */
[----:B------:R-:W-:Y:S03]  /*af60*/  HGMMA.64x16x16.F32.BF16 R48, gdesc[UR56], R48, gsb0 ;  /* 0x00200000383079f0 */ /* 0x000fe60008001830 */
[----:B------:R-:W-:Y:S02]  /*af70*/  WARPGROUP.DEPBAR.LE gsb0, 0x0 ;  /* 0x00008000000079c5 */ /* 0x000fe40000010000 */
[----:B------:R-:W-:-:S06]  /*af80*/  WARPGROUP.ARRIVE ;  /* 0x00000000000079c5 */ /* 0x000fcc0000000000 */
        /* <DEDUP_REMOVED lines=23> */
[----:B------:R-:W-:Y:S01]  /*b100*/  STL.64 [R1+0x100], R208 ;  /* 0x000100d001007387 */ /* 0x000fe20000100a00 */
[----:B------:R-:W-:Y:S02]  /*b110*/  WARPGROUP.DEPBAR.LE gsb0, 0x0 ;  /* 0x00008000000079c5 */ /* 0x000fe40000010000 */
[----:B------:R-:W-:-:S06]  /*b120*/  WARPGROUP.ARRIVE ;  /* 0x00000000000079c5 */ /* 0x000fcc0000000000 */
[----:B------:R-:W-:Y:S01]  /*b130*/  HGMMA.64x16x16.F32.BF16 R192, gdesc[UR44], R192, gsb0 ;  /* 0x002000002cc079f0 */ /* 0x000fe200080018c0 */
[----:B------:R-:W-:Y:S04]  /*b140*/  STL.64 [R1+0x108], R210 ;  /* 0x000108d201007387 */ /* 0x000fe80000100a00 */
[----:B------:R-:W-:Y:S04]  /*b150*/  STL.64 [R1+0x110], R212 ;  /* 0x000110d401007387 */ /* 0x000fe80000100a00 */
[----:B------:R3:W-:Y:S01]  /*b160*/  STL.64 [R1+0x118], R214 ;  /* 0x000118d601007387 */ /* 0x0007e20000100a00 */
[----:B0-----:R-:W-:Y:S01]  /*b170*/  MOV R216, R12 ;  /* 0x0000000c00d87202 */ /* 0x001fe20000000f00 */
[----:B------:R-:W-:Y:S01]  /*b180*/  IMAD.MOV.U32 R217, RZ, RZ, R11 ;  /* 0x000000ffffd97224 */ /* 0x000fe200078e000b */
[----:B-1----:R-:W-:Y:S01]  /*b190*/  MOV R220, R5 ;  /* 0x0000000500dc7202 */ /* 0x002fe20000000f00 */
[----:B------:R-:W-:-:S02]  /*b1a0*/  IMAD.MOV.U32 R218, RZ, RZ, R10 ;  /* 0x000000ffffda7224 */ /* 0x000fc400078e000a */
[----:B------:R-:W-:Y:S02]  /*b1b0*/  IMAD.MOV.U32 R219, RZ, RZ, R6 ;  /* 0x000000ffffdb7224 */ /* 0x000fe400078e0006 */
[----:B------:R-:W-:Y:S01]  /*b1c0*/  IMAD.MOV.U32 R221, RZ, RZ, R4 ;  /* 0x000000ffffdd7224 */ /* 0x000fe200078e0004 */
[----:B---3--:R2:W5:Y:S01]  /*b1d0*/  LDL.LU.64 R214, [R1+0x400] ;  /* 0x0004000001d67983 */ /* 0x0085620000300a00 */
[----:B------:R-:W-:-:S03]  /*b1e0*/  IMAD.MOV.U32 R222, RZ, RZ, R3 ;  /* 0x000000ffffde7224 */ /* 0x000fc600078e0003 */
[----:B------:R2:W5:Y:S01]  /*b1f0*/  LDL.LU.64 R212, [R1+0x3f8] ;  /* 0x0003f80001d47983 */ /* 0x0005620000300a00 */
[----:B------:R-:W-:-:S03]  /*b200*/  IMAD.MOV.U32 R223, RZ, RZ, R0 ;  /* 0x000000ffffdf7224 */ /* 0x000fc600078e0000 */
[----:B------:R2:W5:Y:S04]  /*b210*/  LDL.LU.64 R210, [R1+0x3f0] ;  /* 0x0003f00001d27983 */ /* 0x0005680000300a00 */
[----:B------:R2:W5:Y:S04]  /*b220*/  LDL.LU.64 R208, [R1+0x3e8] ;  /* 0x0003e80001d07983 */ /* 0x0005680000300a00 */
[----:B------:R-:W-:Y:S04]  /*b230*/  STL.64 [R1+0x160], R24 ;  /* 0x0001601801007387 */ /* 0x000fe80000100a00 */
[----:B------:R-:W-:Y:S04]  /*b240*/  STL.64 [R1+0x168], R26 ;  /* 0x0001681a01007387 */ /* 0x000fe80000100a00 */
[----:B------:R-:W-:Y:S04]  /*b250*/  STL.64 [R1+0x170], R28 ;  /* 0x0001701c01007387 */ /* 0x000fe80000100a00 */
[----:B------:R0:W-:Y:S01]  /*b260*/  STL.64 [R1+0x178], R30 ;  /* 0x0001781e01007387 */ /* 0x0001e20000100a00 */
[----:B------:R-:W-:-:S02]  /*b270*/  WARPGROUP.DEPBAR.LE gsb0, 0x0 ;  /* 0x00008000000079c5 */ /* 0x000fc40000010000 */
[----:B------:R-:W-:Y:S01]  /*b280*/  WARPGROUP.ARRIVE ;  /* 0x00000000000079c5 */ /* 0x000fe20000000000 */
[----:B------:R-:W-:Y:S01]  /*b290*/  UMOV UR40, UR52 ;  /* 0x0000003400287c82 */ /* 0x000fe20008000000 */
[----:B0-----:R-:W3:Y:S04]  /*b2a0*/  LDL.LU.64 R30, [R1+0x3e0] ;  /* 0x0003e000011e7983 */ /* 0x001ee80000300a00 */
[----:B------:R-:W3:Y:S04]  /*b2b0*/  LDL.LU.64 R28, [R1+0x3d8] ;  /* 0x0003d800011c7983 */ /* 0x000ee80000300a00 */
[----:B------:R-:W3:Y:S01]  /*b2c0*/  LDL.LU.64 R26, [R1+0x3d0] ;  /* 0x0003d000011a7983 */ /* 0x000ee20000300a00 */
[----:B------:R-:W-:-:S02]  /*b2d0*/  UMOV UR41, UR53 ;  /* 0x0000003500297c82 */ /* 0x000fc40008000000 */
[----:B------:R-:W-:Y:S01]  /*b2e0*/  HGMMA.64x16x16.F32.BF16 R216, gdesc[UR40], R216, gsb0 ;  /* 0x0020000028d879f0 */ /* 0x000fe200080018d8 */
        /* <DEDUP_REMOVED lines=86> */
[----:B------:R-:W-:Y:S03]  /*b850*/  HGMMA.64x16x16.F32.BF16 R144, gdesc[UR24], R144, gsb0 ;  /* 0x00200000189079f0 */ /* 0x000fe60008001890 */
        /* <DEDUP_REMOVED lines=22> */
[----:B------:R-:W-:Y:S03]  /*b9c0*/  HGMMA.64x16x16.F32.BF16 R24, gdesc[UR4], R24, gsb0 ;  /* 0x00200000041879f0 */ /* 0x000fe60008001818 */
[----:B------:R-:W-:Y:S02]  /*b9d0*/  WARPGROUP.DEPBAR.LE gsb0, 0x0 ;  /* 0x00008000000079c5 */ /* 0x000fe40000010000 */
[----:B------:R-:W-:Y:S05]  /*b9e0*/  @!P1 BRA `(.L_x_22) ;  /* 0x0000009c00809947 */ /* 0x000fea0003800000 */
[----:B------:R-:W2:Y:S01]  /*b9f0*/  LDL R0, [R1+0x2bc] ;  /* 0x0002bc0001007983 */ /* 0x000ea20000100800 */
[----:B-----5:R-:W-:Y:S02]  /*ba00*/  R2UR UR5, R14 ;  /* 0x000000000e0572ca */ /* 0x020fe400000e0000 */
[----:B------:R-:W-:-:S11]  /*ba10*/  R2UR UR7, R9 ;  /* 0x00000000090772ca */ /* 0x000fd600000e0000 */
[----:B------:R-:W-:Y:S02]  /*ba20*/  UIADD3 UR61, UR5, 0x1, URZ ;  /* 0x00000001053d7890 */ /* 0x000fe4000fffe03f */
[----:B------:R-:W-:Y:S02]  /*ba30*/  MOV R5, UR7 ;  /* 0x0000000700057c02 */ /* 0x000fe40008000f00 */
[----:B------:R-:W-:-:S04]  /*ba40*/  UISETP.NE.AND UP0, UPT, UR61, 0x2, UPT ;  /* 0x000000023d00788c */ /* 0x000fc8000bf05270 */
[----:B------:R-:W-:Y:S02]  /*ba50*/  USEL UR4, URZ, 0x1, UP0 ;  /* 0x000000013f047887 */ /* 0x000fe40008000000 */
[----:B------:R-:W-:Y:S01]  /*ba60*/  USEL UR61, UR61, URZ, UP0 ;  /* 0x0000003f3d3d7287 */ /* 0x000fe20008000000 */
[----:B--2---:R-:W-:-:S13]  /*ba70*/  R2UR UR6, R0 ;  /* 0x00000000000672ca */ /* 0x004fda00000e0000 */
[----:B------:R-:W-:-:S03]  /*ba80*/  ULOP3.LUT UR6, UR6, UR4, URZ, 0x3c, !UPT ;  /* 0x0000000406067292 */ /* 0x000fc6000f8e3c3f */
[----:B------:R-:W-:Y:S02]  /*ba90*/  UMOV UR4, UR5 ;  /* 0x0000000500047c82 */ /* 0x000fe40008000000 */
[----:B------:R-:W-:Y:S02]  /*baa0*/  IMAD.U32 R0, RZ, RZ, UR4 ;  /* 0x00000004ff007e24 */ /* 0x000fe4000f8e00ff */
[----:B------:R-:W-:-:S07]  /*bab0*/  IMAD.U32 R3, RZ, RZ, UR6 ;  /* 0x00000006ff037e24 */ /* 0x000fce000f8e00ff */
.L_x_29:
[----:B------:R-:W-:Y:S05]  /*bac0*/  @!P0 BRA `(.L_x_23) ;  /* 0x0000000000048947 */ /* 0x000fea0003800000 */
[----:B------:R-:W-:Y:S01]  /*bad0*/  BPT.TRAP 0x1 ;  /* 0x000000040000795c */ /* 0x000fe20000300000 */
.L_x_23:
[----:B------:R-:W-:Y:S02]  /*bae0*/  R2UR UR4, R17 ;  /* 0x00000000110472ca */ /* 0x000fe400000e0000 */
[----:B------:R-:W-:-:S11]  /*baf0*/  R2UR UR5, R3 ;  /* 0x00000000030572ca */ /* 0x000fd600000e0000 */
[----:B------:R-:W-:Y:S02]  /*bb00*/  ULEA UR4, UR61, UR4, 0x3 ;  /* 0x000000043d047291 */ /* 0x000fe4000f8e183f */
[----:B------:R-:W-:-:S05]  /*bb10*/  IMAD.U32 R4, RZ, RZ, UR5 ;  /* 0x00000005ff047e24 */ /* 0x000fca000f8e00ff */
[----:B------:R-:W-:-:S04]  /*bb20*/  SHF.L.U32 R4, R4, 0x1f, RZ ;  /* 0x0000001f04047819 */ /* 0x000fc800000006ff */
[----:B------:R0:W1:Y:S01]  /*bb30*/  SYNCS.PHASECHK.TRANS64.TRYWAIT P1, [UR4], R4 ;  /* 0x00000004ff0075a7 */ /* 0x0000620008020144 */
[----:B------:R-:W-:Y:S05]  /*bb40*/  @!P0 BRA `(.L_x_24) ;  /* 0x0000000000048947 */ /* 0x000fea0003800000 */
[----:B------:R-:W-:Y:S01]  /*bb50*/  BPT.TRAP 0x1 ;  /* 0x000000040000795c */ /* 0x000fe20000300000 */
.L_x_24:
[----:B-1----:R-:W-:Y:S05]  /*bb60*/  @P1 BRA `(.L_x_25) ;  /* 0x0000000000081947 */ /* 0x002fea0003800000 */
[----:B------:R-:W1:Y:S02]  /*bb70*/  SYNCS.PHASECHK.TRANS64.TRYWAIT P1, [UR4], R4 ;  /* 0x00000004ff0075a7 */ /* 0x000e640008020144 */
[----:B-1----:R-:W-:Y:S05]  /*bb80*/  @!P1 BRA `(.L_x_26) ;  /* 0x0000027800d49947 */ /* 0x002fea0003800000 */
.L_x_25:
[----:B------:R-:W-:Y:S04]  /*bb90*/  STL.64 [R1+0x848], R222 ;  /* 0x000848de01007387 */ /* 0x000fe80000100a00 */
[----:B------:R-:W-:Y:S04]  /*bba0*/  STL.64 [R1+0x840], R220 ;  /* 0x000840dc01007387 */ /* 0x000fe80000100a00 */
[----:B------:R-:W-:Y:S04]  /*bbb0*/  STL.64 [R1+0x838], R218 ;  /* 0x000838da01007387 */ /* 0x000fe80000100a00 */
[----:B------:R2:W-:Y:S04]  /*bbc0*/  STL.64 [R1+0x830], R216 ;  /* 0x000830d801007387 */ /* 0x0005e80000100a00 */
[----:B--2---:R-:W2:Y:S04]  /*bbd0*/  LDL.LU.64 R216, [R1+0x180] ;  /* 0x0001800001d87983 */ /* 0x004ea80000300a00 */
[----:B------:R-:W2:Y:S04]  /*bbe0*/  LDL.LU.64 R218, [R1+0x188] ;  /* 0x0001880001da7983 */ /* 0x000ea80000300a00 */
[----:B------:R-:W2:Y:S04]  /*bbf0*/  LDL.LU.64 R220, [R1+0x190] ;  /* 0x0001900001dc7983 */ /* 0x000ea80000300a00 */
[----:B------:R-:W2:Y:S04]  /*bc00*/  LDL.LU.64 R222, [R1+0x198] ;  /* 0x0001980001de7983 */ /* 0x000ea80000300a00 */
[----:B------:R-:W-:Y:S04]  /*bc10*/  STL.64 [R1+0x828], R198 ;  /* 0x000828c601007387 */ /* 0x000fe80000100a00 */
[----:B------:R-:W-:Y:S04]  /*bc20*/  STL.64 [R1+0x820], R196 ;  /* 0x000820c401007387 */ /* 0x000fe80000100a00 */
[----:B------:R-:W-:Y:S04]  /*bc30*/  STL.64 [R1+0x818], R194 ;  /* 0x000818c201007387 */ /* 0x000fe80000100a00 */
[----:B------:R3:W-:Y:S04]  /*bc40*/  STL.64 [R1+0x810], R192 ;  /* 0x000810c001007387 */ /* 0x0007e80000100a00 */
[----:B---3--:R-:W3:Y:S04]  /*bc50*/  LDL.LU.64 R192, [R1+0x1e0] ;  /* 0x0001e00001c07983 */ /* 0x008ee80000300a00 */
[----:B------:R-:W3:Y:S04]  /*bc60*/  LDL.LU.64 R194, [R1+0x1e8] ;  /* 0x0001e80001c27983 */ /* 0x000ee80000300a00 */
[----:B------:R-:W3:Y:S04]  /*bc70*/  LDL.LU.64 R196, [R1+0x1f0] ;  /* 0x0001f00001c47983 */ /* 0x000ee80000300a00 */
[----:B------:R-:W3:Y:S04]  /*bc80*/  LDL.LU.64 R198, [R1+0x1f8] ;  /* 0x0001f80001c67983 */ /* 0x000ee80000300a00 */
[----:B------:R-:W-:Y:S04]  /*bc90*/  STL.64 [R1+0x808], R174 ;  /* 0x000808ae01007387 */ /* 0x000fe80000100a00 */
[----:B------:R-:W-:Y:S04]  /*bca0*/  STL.64 [R1+0x800], R172 ;  /* 0x000800ac01007387 */ /* 0x000fe80000100a00 */
[----:B------:R-:W-:Y:S04]  /*bcb0*/  STL.64 [R1+0x7f8], R170 ;  /* 0x0007f8aa01007387 */ /* 0x000fe80000100a00 */
[----:B------:R4:W-:Y:S04]  /*bcc0*/  STL.64 [R1+0x7f0], R168 ;  /* 0x0007f0a801007387 */ /* 0x0009e80000100a00 */
[----:B----4-:R-:W4:Y:S04]  /*bcd0*/  LDL.LU.64 R168, [R1+0x240] ;  /* 0x0002400001a87983 */ /* 0x010f280000300a00 */
[----:B------:R-:W4:Y:S04]  /*bce0*/  LDL.LU.64 R170, [R1+0x248] ;  /* 0x0002480001aa7983 */ /* 0x000f280000300a00 */
[----:B------:R-:W4:Y:S04]  /*bcf0*/  LDL.LU.64 R172, [R1+0x250] ;  /* 0x0002500001ac7983 */ /* 0x000f280000300a00 */
[----:B------:R-:W4:Y:S04]  /*bd00*/  LDL.LU.64 R174, [R1+0x258] ;  /* 0x0002580001ae7983 */ /* 0x000f280000300a00 */
        /* <DEDUP_REMOVED lines=36> */
[----:B------:R-:W-:-:S03]  /*bf50*/  R2UR UR5, R7 ;  /* 0x00000000070572ca */ /* 0x000fc600000e0000 */
[----:B------:R-:W-:Y:S01]  /*bf60*/  STL [R1+0x758], R52 ;  /* 0x0007583401007387 */ /* 0x000fe20000100800 */
[----:B------:R-:W-:-:S03]  /*bf70*/  R2UR UR4, R8 ;  /* 0x00000000080472ca */ /* 0x000fc600000e0000 */
        /* <DEDUP_REMOVED lines=12> */
[----:B------:R-:W-:-:S03]  /*c040*/  UIMAD UR5, UR61, 0xc00, UR5 ;  /* 0x00000c003d0578a4 */ /* 0x000fc6000f8e0205 */
[----:B------:R-:W-:Y:S01]  /*c050*/  STL [R1+0x424], R18 ;  /* 0x0004241201007387 */ /* 0x000fe20000100800 */
[----:B------:R-:W-:-:S03]  /*c060*/  UIMAD UR60, UR61, 0x780, UR4 ;  /* 0x000007803d3c78a4 */ /* 0x000fc6000f8e0204 */
[----:B------:R-:W-:Y:S04]  /*c070*/  STL [R1+0x420], R17 ;  /* 0x0004201101007387 */ /* 0x000fe80000100800 */
[----:B------:R0:W-:Y:S04]  /*c080*/  STL [R1+0x41c], R16 ;  /* 0x00041c1001007387 */ /* 0x0001e80000100800 */
[----:B------:R-:W2:Y:S04]  /*c090*/  LDL.LU.64 R12, [R1+0x1c0] ;  /* 0x0001c000010c7983 */ /* 0x000ea80000300a00 */
[----:B------:R-:W2:Y:S04]  /*c0a0*/  LDL.LU.64 R14, [R1+0x1c8] ;  /* 0x0001c800010e7983 */ /* 0x000ea80000300a00 */
[----:B0-----:R-:W2:Y:S04]  /*c0b0*/  LDL.LU.64 R16, [R1+0x1d0] ;  /* 0x0001d00001107983 */ /* 0x001ea80000300a00 */
[----:B------:R-:W2:Y:S01]  /*c0c0*/  LDL.LU.64 R18, [R1+0x1d8] ;  /* 0x0001d80001127983 */ /* 0x000ea20000300a00 */
[----:B------:R-:W-:Y:S01]  /*c0d0*/  UMOV UR56, UR5 ;  /* 0x0000000500387c82 */ /* 0x000fe20008000000 */
[----:B------:R-:W-:Y:S01]  /*c0e0*/  UMOV UR57, 0x40000040 ;  /* 0x4000004000397882 */ /* 0x000fe20000000000 */
[----:B------:R-:W-:Y:S01]  /*c0f0*/  UMOV UR58, UR60 ;  /* 0x0000003c003a7c82 */ /* 0x000fe20008000000 */
[----:B------:R-:W-:Y:S01]  /*c100*/  STL [R1+0x418], R9 ;  /* 0x0004180901007387 */ /* 0x000fe20000100800 */
[----:B------:R-:W-:Y:S01]  /*c110*/  UMOV UR59, 0x40000040 ;  /* 0x40000040003b7882 */ /* 0x000fe20000000000 */
[----:B------:R-:W-:-:S02]  /*c120*/  UIADD3 UR4, UR60, 0x80, URZ ;  /* 0x000000803c047890 */ /* 0x000fc4000fffe03f */
[----:B------:R-:W-:Y:S01]  /*c130*/  STL [R1+0x414], R5 ;  /* 0x0004140501007387 */ /* 0x000fe20000100800 */
[----:B------:R-:W-:Y:S01]  /*c140*/  UMOV UR8, UR56 ;  /* 0x0000003800087c82 */ /* 0x000fe20008000000 */
[----:B------:R-:W-:Y:S01]  /*c150*/  UMOV UR9, UR57 ;  /* 0x0000003900097c82 */ /* 0x000fe20008000000 */
[----:B------:R-:W-:Y:S01]  /*c160*/  UMOV UR11, 0x40000040 ;  /* 0x40000040000b7882 */ /* 0x000fe20000000000 */
[----:B------:R-:W-:Y:S01]  /*c170*/  STL [R1+0x410], R3 ;  /* 0x0004100301007387 */ /* 0x000fe20000100800 */
[----:B------:R-:W-:Y:S01]  /*c180*/  UMOV UR10, UR4 ;  /* 0x00000004000a7c82 */ /* 0x000fe20008000000 */
[----:B------:R-:W-:Y:S02]  /*c190*/  UIADD3 UR54, UR60, 0x100, URZ ;  /* 0x000001003c367890 */ /* 0x000fe4000fffe03f */
[----:B------:R-:W-:Y:S01]  /*c1a0*/  STL [R1+0x40c], R2 ;  /* 0x00040c0201007387 */ /* 0x000fe20000100800 */
[----:B------:R-:W-:Y:S01]  /*c1b0*/  UMOV UR55, 0x40000040 ;  /* 0x4000004000377882 */ /* 0x000fe20000000000 */
[----:B------:R-:W-:-:S02]  /*c1c0*/  UIADD3 UR50, UR60, 0x180, URZ ;  /* 0x000001803c327890 */ /* 0x000fc4000fffe03f */
[----:B------:R-:W-:Y:S04]  /*c1d0*/  STL [R1+0x408], R0 ;  /* 0x0004080001007387 */ /* 0x000fe80000100800 */
[----:B------:R-:W-:Y:S04]  /*c1e0*/  STL [R1+0x42c], R7 ;  /* 0x00042c0701007387 */ /* 0x000fe80000100800 */
[----:B------:R-:W-:Y:S04]  /*c1f0*/  STL [R1+0x430], R8 ;  /* 0x0004300801007387 */ /* 0x000fe80000100800 */
[----:B------:R-:W2:Y:S04]  /*c200*/  LDL.LU.64 R96, [R1+0x120] ;  /* 0x0001200001607983 */ /* 0x000ea80000300a00 */
[----:B------:R-:W2:Y:S04]  /*c210*/  LDL.LU.64 R98, [R1+0x128] ;  /* 0x0001280001627983 */ /* 0x000ea80000300a00 */
[----:B------:R-:W2:Y:S04]  /*c220*/  LDL.LU.64 R100, [R1+0x130] ;  /* 0x0001300001647983 */ /* 0x000ea80000300a00 */
[----:B------:R-:W2:Y:S04]  /*c230*/  LDL.LU.64 R102, [R1+0x138] ;  /* 0x0001380001667983 */ /* 0x000ea80000300a00 */
[----:B------:R-:W2:Y:S04]  /*c240*/  LDL.LU.64 R120, [R1+0xc0] ;  /* 0x0000c00001787983 */ /* 0x000ea80000300a00 */
[----:B------:R-:W2:Y:S04]  /*c250*/  LDL.LU.64 R122, [R1+0xc8] ;  /* 0x0000c800017a7983 */ /* 0x000ea80000300a00 */
[----:B------:R-:W2:Y:S04]  /*c260*/  LDL.LU.64 R124, [R1+0xd0] ;  /* 0x0000d000017c7983 */ /* 0x000ea80000300a00 */
[----:B------:R-:W2:Y:S01]  /*c270*/  LDL.LU.64 R126, [R1+0xd8] ;  /* 0x0000d800017e7983 */ /* 0x000ea20000300a00 */
[----:B----4-:R-:W-:-:S06]  /*c280*/  WARPGROUP.ARRIVE ;  /* 0x00000000000079c5 */ /* 0x010fcc0000000000 */
[----:B------:R-:W-:Y:S03]  /*c290*/  HGMMA.64x16x16.F32.BF16 R168, gdesc[UR56], R168, gsb0 ;  /* 0x0020000038a879f0 */ /* 0x000fe600080018a8 */
[----:B------:R-:W-:Y:S02]  /*c2a0*/  WARPGROUP.DEPBAR.LE gsb0, 0x0 ;  /* 0x00008000000079c5 */ /* 0x000fe40000010000 */
[----:B---3--:R-:W-:Y:S01]  /*c2b0*/  WARPGROUP.ARRIVE ;  /* 0x00000000000079c5 */ /* 0x008fe20000000000 */
[----:B------:R-:W-:Y:S01]  /*c2c0*/  UMOV UR52, UR56 ;  /* 0x0000003800347c82 */ /* 0x000fe20008000000 */
[----:B------:R-:W-:Y:S01]  /*c2d0*/  UMOV UR53, UR57 ;  /* 0x0000003900357c82 */ /* 0x000fe20008000000 */
[----:B------:R-:W-:Y:S01]  /*c2e0*/  UMOV UR48, UR56 ;  /* 0x0000003800307c82 */ /* 0x000fe20008000000 */
[----:B------:R-:W-:Y:S01]  /*c2f0*/  UMOV UR49, UR57 ;  /* 0x0000003900317c82 */ /* 0x000fe20008000000 */
[----:B------:R-:W-:Y:S01]  /*c300*/  UMOV UR51, 0x40000040 ;  /* 0x4000004000337882 */ /* 0x000fe20000000000 */
[----:B------:R-:W-:Y:S01]  /*c310*/  HGMMA.64x16x16.F32.BF16 R192, gdesc[UR8], R192, gsb0 ;  /* 0x0020000008c079f0 */ /* 0x000fe200080018c0 */
[----:B------:R-:W-:Y:S01]  /*c320*/  UIADD3 UR46, UR60, 0x200, URZ ;  /* 0x000002003c2e7890 */ /* 0x000fe2000fffe03f */
[----:B------:R-:W-:Y:S01]  /*c330*/  MOV R234, R168 ;  /* 0x000000a800ea7202 */ /* 0x000fe20000000f00 */
[----:B------:R-:W-:Y:S01]  /*c340*/  UMOV UR44, UR56 ;  /* 0x00000038002c7c82 */ /* 0x000fe20008000000 */
[----:B------:R-:W-:Y:S01]  /*c350*/  UMOV UR45, UR57 ;  /* 0x00000039002d7c82 */ /* 0x000fe20008000000 */
[----:B------:R-:W-:Y:S01]  /*c360*/  UMOV UR47, 0x40000040 ;  /* 0x40000040002f7882 */ /* 0x000fe20000000000 */
[----:B------:R-:W-:Y:S01]  /*c370*/  UIADD3 UR42, UR60, 0x280, URZ ;  /* 0x000002803c2a7890 */ /* 0x000fe2000fffe03f */
[----:B------:R-:W-:Y:S01]  /*c380*/  IMAD.MOV.U32 R233, RZ, RZ, R169 ;  /* 0x000000ffffe97224 */ /* 0x000fe200078e00a9 */
        /* <DEDUP_REMOVED lines=39> */
[----:B------:R-:W-:Y:S04]  /*c600*/  STL.64 [R1+0x868], R30 ;  /* 0x0008681e01007387 */ /* 0x000fe80000100a00 */
[----:B------:R-:W-:Y:S04]  /*c610*/  STL.64 [R1+0x860], R28 ;  /* 0x0008601c01007387 */ /* 0x000fe80000100a00 */
[----:B------:R-:W-:Y:S04]  /*c620*/  STL.64 [R1+0x858], R26 ;  /* 0x0008581a01007387 */ /* 0x000fe80000100a00 */
[----:B------:R0:W-:Y:S04]  /*c630*/  STL.64 [R1+0x850], R24 ;  /* 0x0008501801007387 */ /* 0x0001e80000100a00 */
[----:B------:R-:W3:Y:S04]  /*c640*/  LDL.LU.64 R144, [R1+0x60] ;  /* 0x0000600001907983 */ /* 0x000ee80000300a00 */
[----:B------:R-:W3:Y:S04]  /*c650*/  LDL.LU.64 R146, [R1+0x68] ;  /* 0x0000680001927983 */ /* 0x000ee80000300a00 */
[----:B------:R-:W3:Y:S04]  /*c660*/  LDL.LU.64 R148, [R1+0x70] ;  /* 0x0000700001947983 */ /* 0x000ee80000300a00 */
[----:B------:R-:W3:Y:S04]  /*c670*/  LDL.LU.64 R150, [R1+0x78] ;  /* 0x0000780001967983 */ /* 0x000ee80000300a00 */
[----:B0-----:R-:W4:Y:S04]  /*c680*/  LDL.LU.64 R24, [R1] ;  /* 0x0000000001187983 */ /* 0x001f280000300a00 */
[----:B------:R-:W4:Y:S04]  /*c690*/  LDL.LU.64 R26, [R1+0x8] ;  /* 0x00000800011a7983 */ /* 0x000f280000300a00 */
[----:B------:R-:W4:Y:S04]  /*c6a0*/  LDL.LU.64 R28, [R1+0x10] ;  /* 0x00001000011c7983 */ /* 0x000f280000300a00 */
[----:B------:R-:W4:Y:S01]  /*c6b0*/  LDL.LU.64 R30, [R1+0x18] ;  /* 0x00001800011e7983 */ /* 0x000f220000300a00 */
[----:B--2---:R-:W-:-:S06]  /*c6c0*/  WARPGROUP.ARRIVE ;  /* 0x00000000000079c5 */ /* 0x004fcc0000000000 */
        /* <DEDUP_REMOVED lines=8> */
[----:B---3--:R-:W-:-:S06]  /*c750*/  WARPGROUP.ARRIVE ;  /* 0x00000000000079c5 */ /* 0x008fcc0000000000 */
[----:B------:R-:W-:Y:S03]  /*c760*/  HGMMA.64x16x16.F32.BF16 R144, gdesc[UR40], R144, gsb0 ;  /* 0x00200000289079f0 */ /* 0x000fe60008001890 */
[----:B------:R-:W-:Y:S02]  /*c770*/  WARPGROUP.DEPBAR.LE gsb0, 0x0 ;  /* 0x00008000000079c5 */ /* 0x000fe40000010000 */
[----:B----4-:R-:W-:-:S06]  /*c780*/  WARPGROUP.ARRIVE ;  /* 0x00000000000079c5 */ /* 0x010fcc0000000000 */
        /* <DEDUP_REMOVED lines=26> */
[----:B------:R-:W-:Y:S02]  /*c930*/  UMOV UR6, UR10 ;  /* 0x0000000a00067c82 */ /* 0x000fe40008000000 */
[----:B------:R-:W-:Y:S01]  /*c940*/  UMOV UR52, UR6 ;  /* 0x0000000600347c82 */ /* 0x000fe20008000000 */
[----:B------:R-:W-:Y:S01]  /*c950*/  UIADD3 UR6, UR60, 0x680, URZ ;  /* 0x000006803c067890 */ /* 0x000fe2000fffe03f */
[----:B------:R-:W-:Y:S01]  /*c960*/  UMOV UR7, UR11 ;  /* 0x0000000b00077c82 */ /* 0x000fe20008000000 */
[----:B------:R-:W-:Y:S01]  /*c970*/  UMOV UR49, UR5 ;  /* 0x0000000500317c82 */ /* 0x000fe20008000000 */
[----:B------:R-:W-:Y:S01]  /*c980*/  UMOV UR53, UR7 ;  /* 0x0000000700357c82 */ /* 0x000fe20008000000 */
[----:B------:R-:W-:Y:S01]  /*c990*/  UMOV UR4, UR56 ;  /* 0x0000003800047c82 */ /* 0x000fe20008000000 */
[----:B------:R-:W-:Y:S01]  /*c9a0*/  UMOV UR5, UR57 ;  /* 0x0000003900057c82 */ /* 0x000fe20008000000 */
[----:B------:R-:W-:Y:S01]  /*c9b0*/  UMOV UR7, 0x40000040 ;  /* 0x4000004000077882 */ /* 0x000fe20000000000 */
[----:B------:R-:W-:-:S02]  /*c9c0*/  WARPGROUP.DEPBAR.LE gsb0, 0x0 ;  /* 0x00008000000079c5 */ /* 0x000fc40000010000 */
        /* <DEDUP_REMOVED lines=30> */
[----:B------:R-:W-:Y:S01]  /*cbb0*/  MOV R48, R216 ;  /* 0x000000d800307202 */ /* 0x000fe20000000f00 */
[----:B------:R-:W-:Y:S01]  /*cbc0*/  IMAD.MOV.U32 R49, RZ, RZ, R217 ;  /* 0x000000ffff317224 */ /* 0x000fe200078e00d9 */
[----:B------:R-:W-:Y:S01]  /*cbd0*/  MOV R52, R220 ;  /* 0x000000dc00347202 */ /* 0x000fe20000000f00 */
[----:B------:R-:W-:Y:S01]  /*cbe0*/  IMAD.MOV.U32 R50, RZ, RZ, R218 ;  /* 0x000000ffff327224 */ /* 0x000fe200078e00da */
[----:B------:R-:W2:Y:S01]  /*cbf0*/  LDL.LU.64 R216, [R1+0x40] ;  /* 0x0000400001d87983 */ /* 0x000ea20000300a00 */
[----:B------:R-:W-:Y:S02]  /*cc00*/  IMAD.MOV.U32 R51, RZ, RZ, R219 ;  /* 0x000000ffff337224 */ /* 0x000fe400078e00db */
[----:B------:R-:W-:Y:S01]  /*cc10*/  IMAD.MOV.U32 R53, RZ, RZ, R221 ;  /* 0x000000ffff357224 */ /* 0x000fe200078e00dd */
[----:B------:R-:W2:Y:S01]  /*cc20*/  LDL.LU.64 R218, [R1+0x48] ;  /* 0x0000480001da7983 */ /* 0x000ea20000300a00 */
[----:B------:R-:W-:-:S02]  /*cc30*/  IMAD.MOV.U32 R54, RZ, RZ, R222 ;  /* 0x000000ffff367224 */ /* 0x000fc400078e00de */
[----:B------:R-:W-:Y:S01]  /*cc40*/  IMAD.MOV.U32 R55, RZ, RZ, R223 ;  /* 0x000000ffff377224 */ /* 0x000fe200078e00df */
[----:B------:R-:W2:Y:S04]  /*cc50*/  LDL.LU.64 R220, [R1+0x50] ;  /* 0x0000500001dc7983 */ /* 0x000ea80000300a00 */
[----:B------:R-:W2:Y:S01]  /*cc60*/  LDL.LU.64 R222, [R1+0x58] ;  /* 0x0000580001de7983 */ /* 0x000ea20000300a00 */
[----:B------:R-:W-:Y:S01]  /*cc70*/  UMOV UR20, UR8 ;  /* 0x0000000800147c82 */ /* 0x000fe20008000000 */
[----:B------:R-:W-:Y:S02]  /*cc80*/  UMOV UR21, UR9 ;  /* 0x0000000900157c82 */ /* 0x000fe40008000000 */
[----:B------:R-:W3:Y:S04]  /*cc90*/  LDL.LU.64 R192, [R1+0xa0] ;  /* 0x0000a00001c07983 */ /* 0x000ee80000300a00 */
[----:B------:R-:W3:Y:S04]  /*cca0*/  LDL.LU.64 R194, [R1+0xa8] ;  /* 0x0000a80001c27983 */ /* 0x000ee80000300a00 */
[----:B------:R-:W3:Y:S04]  /*ccb0*/  LDL.LU.64 R196, [R1+0xb0] ;  /* 0x0000b00001c47983 */ /* 0x000ee80000300a00 */
[----:B------:R-:W3:Y:S01]  /*ccc0*/  LDL.LU.64 R198, [R1+0xb8] ;  /* 0x0000b80001c67983 */ /* 0x000ee20000300a00 */
[----:B------:R-:W-:Y:S01]  /*ccd0*/  UMOV UR24, UR8 ;  /* 0x0000000800187c82 */ /* 0x000fe20008000000 */
[----:B------:R-:W-:-:S02]  /*cce0*/  UMOV UR25, UR9 ;  /* 0x0000000900197c82 */ /* 0x000fc40008000000 */
[----:B------:R-:W4:Y:S04]  /*ccf0*/  LDL.LU.64 R168, [R1+0x100] ;  /* 0x0001000001a87983 */ /* 0x000f280000300a00 */
[----:B------:R-:W4:Y:S04]  /*cd00*/  LDL.LU.64 R170, [R1+0x108] ;  /* 0x0001080001aa7983 */ /* 0x000f280000300a00 */
[----:B------:R-:W4:Y:S04]  /*cd10*/  LDL.LU.64 R172, [R1+0x110] ;  /* 0x0001100001ac7983 */ /* 0x000f280000300a00 */
[----:B------:R-:W4:Y:S01]  /*cd20*/  LDL.LU.64 R174, [R1+0x118] ;  /* 0x0001180001ae7983 */ /* 0x000f220000300a00 */
[----:B------:R-:W-:-:S02]  /*cd30*/  WARPGROUP.DEPBAR.LE gsb0, 0x0 ;  /* 0x00008000000079c5 */ /* 0x000fc40000010000 */
[----:B------:R-:W-:-:S06]  /*cd40*/  WARPGROUP.ARRIVE ;  /* 0x00000000000079c5 */ /* 0x000fcc0000000000 */
[----:B------:R-:W-:Y:S03]  /*cd50*/  HGMMA.64x16x16.F32.BF16 R128, gdesc[UR20], R128, gsb0 ;  /* 0x00200000148079f0 */ /* 0x000fe60008001880 */
[----:B------:R-:W-:Y:S02]  /*cd60*/  WARPGROUP.DEPBAR.LE gsb0, 0x0 ;  /* 0x00008000000079c5 */ /* 0x000fe40000010000 */
[----:B------:R-:W-:-:S06]  /*cd70*/  WARPGROUP.ARRIVE ;  /* 0x00000000000079c5 */ /* 0x000fcc0000000000 */
[----:B------:R-:W-:Y:S01]  /*cd80*/  HGMMA.64x16x16.F32.BF16 R152, gdesc[UR24], R152, gsb0 ;  /* 0x00200000189879f0 */ /* 0x000fe20008001898 */
[----:B------:R-:W-:Y:S01]  /*cd90*/  UMOV UR28, UR8 ;  /* 0x00000008001c7c82 */ /* 0x000fe20008000000 */
[----:B------:R-:W-:Y:S01]  /*cda0*/  UMOV UR29, UR9 ;  /* 0x00000009001d7c82 */ /* 0x000fe20008000000 */
[----:B------:R-:W-:Y:S01]  /*cdb0*/  MOV R72, R96 ;  /* 0x0000006000487202 */ /* 0x000fe20000000f00 */
[----:B------:R-:W-:Y:S01]  /*cdc0*/  IMAD.MOV.U32 R73, RZ, RZ, R97 ;  /* 0x000000ffff497224 */ /* 0x000fe200078e0061 */
[----:B------:R-:W-:Y:S02]  /*cdd0*/  WARPGROUP.DEPBAR.LE gsb0, 0x0 ;  /* 0x00008000000079c5 */ /* 0x000fe40000010000 */
[----:B------:R-:W-:-:S06]  /*cde0*/  WARPGROUP.ARRIVE ;  /* 0x00000000000079c5 */ /* 0x000fcc0000000000 */
[----:B------:R-:W-:Y:S01]  /*cdf0*/  HGMMA.64x16x16.F32.BF16 R176, gdesc[UR28], R176, gsb0 ;  /* 0x002000001cb079f0 */ /* 0x000fe200080018b0 */
        /* <DEDUP_REMOVED lines=10> */
[----:B------:R-:W-:-:S02]  /*cea0*/  IMAD.MOV.U32 R99, RZ, RZ, R123 ;  /* 0x000000ffff637224 */ /* 0x000fc400078e007b */
[----:B------:R-:W-:Y:S01]  /*ceb0*/  IMAD.MOV.U32 R121, RZ, RZ, R145 ;  /* 0x000000ffff797224 */ /* 0x000fe200078e0091 */
[----:B------:R-:W-:Y:S01]  /*cec0*/  MOV R124, R148 ;  /* 0x00000094007c7202 */ /* 0x000fe20000000f00 */
[----:B------:R-:W-:Y:S02]  /*ced0*/  IMAD.MOV.U32 R78, RZ, RZ, R102 ;  /* 0x000000ffff4e7224 */ /* 0x000fe400078e0066 */
[----:B------:R-:W-:Y:S02]  /*cee0*/  IMAD.MOV.U32 R79, RZ, RZ, R103 ;  /* 0x000000ffff4f7224 */ /* 0x000fe400078e0067 */
[----:B------:R-:W-:Y:S02]  /*cef0*/  IMAD.MOV.U32 R101, RZ, RZ, R125 ;  /* 0x000000ffff657224 */ /* 0x000fe400078e007d */
[----:B------:R-:W-:Y:S02]  /*cf00*/  IMAD.MOV.U32 R122, RZ, RZ, R146 ;  /* 0x000000ffff7a7224 */ /* 0x000fe400078e0092 */
[----:B------:R-:W-:-:S02]  /*cf10*/  IMAD.MOV.U32 R123, RZ, RZ, R147 ;  /* 0x000000ffff7b7224 */ /* 0x000fc400078e0093 */
[----:B------:R-:W-:Y:S01]  /*cf20*/  IMAD.MOV.U32 R145, RZ, RZ, R25 ;  /* 0x000000ffff917224 */ /* 0x000fe200078e0019 */
[----:B------:R-:W-:Y:S01]  /*cf30*/  MOV R148, R28 ;  /* 0x0000001c00947202 */ /* 0x000fe20000000f00 */
[----:B------:R-:W-:Y:S01]  /*cf40*/  IMAD.MOV.U32 R102, RZ, RZ, R126 ;  /* 0x000000ffff667224 */ /* 0x000fe200078e007e */
[----:B------:R-:W4:Y:S01]  /*cf50*/  LDL.LU.64 R24, [R1+0x160] ;  /* 0x0001600001187983 */ /* 0x000f220000300a00 */
[----:B------:R-:W-:Y:S02]  /*cf60*/  IMAD.MOV.U32 R103, RZ, RZ, R127 ;  /* 0x000000ffff677224 */ /* 0x000fe400078e007f */
[----:B------:R-:W-:Y:S02]  /*cf70*/  IMAD.MOV.U32 R125, RZ, RZ, R149 ;  /* 0x000000ffff7d7224 */ /* 0x000fe400078e0095 */
[----:B------:R-:W-:Y:S02]  /*cf80*/  IMAD.MOV.U32 R146, RZ, RZ, R26 ;  /* 0x000000ffff927224 */ /* 0x000fe400078e001a */
[----:B------:R-:W-:-:S02]  /*cf90*/  IMAD.MOV.U32 R147, RZ, RZ, R27 ;  /* 0x000000ffff937224 */ /* 0x000fc400078e001b */
[----:B------:R-:W-:Y:S01]  /*cfa0*/  IMAD.MOV.U32 R126, RZ, RZ, R150 ;  /* 0x000000ffff7e7224 */ /* 0x000fe200078e0096 */
[----:B------:R-:W4:Y:S01]  /*cfb0*/  LDL.LU.64 R26, [R1+0x168] ;  /* 0x00016800011a7983 */ /* 0x000f220000300a00 */
[----:B------:R-:W-:Y:S02]  /*cfc0*/  IMAD.MOV.U32 R127, RZ, RZ, R151 ;  /* 0x000000ffff7f7224 */ /* 0x000fe400078e0097 */
[----:B------:R-:W-:Y:S02]  /*cfd0*/  IMAD.MOV.U32 R149, RZ, RZ, R29 ;  /* 0x000000ffff957224 */ /* 0x000fe400078e001d */
[----:B------:R-:W-:Y:S01]  /*cfe0*/  IMAD.MOV.U32 R150, RZ, RZ, R30 ;  /* 0x000000ffff967224 */ /* 0x000fe200078e001e */
[----:B------:R-:W4:Y:S01]  /*cff0*/  LDL.LU.64 R28, [R1+0x170] ;  /* 0x00017000011c7983 */ /* 0x000f220000300a00 */
[----:B------:R-:W-:-:S03]  /*d000*/  IMAD.MOV.U32 R151, RZ, RZ, R31 ;  /* 0x000000ffff977224 */ /* 0x000fc600078e001f */
[----:B------:R-:W4:Y:S01]  /*d010*/  LDL.LU.64 R30, [R1+0x178] ;  /* 0x00017800011e7983 */ /* 0x000f220000300a00 */
[----:B------:R-:W-:Y:S02]  /*d020*/  WARPGROUP.DEPBAR.LE gsb0, 0x0 ;  /* 0x00008000000079c5 */ /* 0x000fe40000010000 */
        /* <DEDUP_REMOVED lines=17> */
[----:B---3--:R-:W-:-:S06]  /*d140*/  WARPGROUP.ARRIVE ;  /* 0x00000000000079c5 */ /* 0x008fcc0000000000 */
[----:B------:R-:W-:Y:S01]  /*d150*/  HGMMA.64x16x16.F32.BF16 R192, gdesc[UR44], R192, gsb0 ;  /* 0x002000002cc079f0 */ /* 0x000fe200080018c0 */
[----:B------:R-:W-:Y:S01]  /*d160*/  UMOV UR5, UR49 ;  /* 0x0000003100057c82 */ /* 0x000fe20008000000 */
[----:B------:R-:W-:Y:S01]  /*d170*/  UMOV UR48, UR8 ;  /* 0x0000000800307c82 */ /* 0x000fe20008000000 */
[----:B------:R-:W-:Y:S01]  /*d180*/  UMOV UR49, UR9 ;  /* 0x0000000900317c82 */ /* 0x000fe20008000000 */
[----:B------:R-:W-:Y:S02]  /*d190*/  WARPGROUP.DEPBAR.LE gsb0, 0x0 ;  /* 0x00008000000079c5 */ /* 0x000fe40000010000 */
[----:B----4-:R-:W-:-:S06]  /*d1a0*/  WARPGROUP.ARRIVE ;  /* 0x00000000000079c5 */ /* 0x010fcc0000000000 */
        /* <DEDUP_REMOVED lines=17> */
[----:B------:R0:W-:Y:S04]  /*d2c0*/  STL.64 [R1+0x160], R24 ;  /* 0x0001601801007387 */ /* 0x0001e80000100a00 */
[----:B------:R2:W-:Y:S04]  /*d2d0*/  STL.64 [R1+0x168], R26 ;  /* 0x0001681a01007387 */ /* 0x0005e80000100a00 */
[----:B------:R3:W-:Y:S04]  /*d2e0*/  STL.64 [R1+0x170], R28 ;  /* 0x0001701c01007387 */ /* 0x0007e80000100a00 */
[----:B------:R4:W-:Y:S04]  /*d2f0*/  STL.64 [R1+0x178], R30 ;  /* 0x0001781e01007387 */ /* 0x0009e80000100a00 */
[----:B0-----:R-:W4:Y:S04]  /*d300*/  LDL.LU.64 R24, [R1+0x220] ;  /* 0x0002200001187983 */ /* 0x001f280000300a00 */
[----:B--2---:R-:W2:Y:S04]  /*d310*/  LDL.LU.64 R26, [R1+0x228] ;  /* 0x00022800011a7983 */ /* 0x004ea80000300a00 */
[----:B---3--:R-:W2:Y:S04]  /*d320*/  LDL.LU.64 R28, [R1+0x230] ;  /* 0x00023000011c7983 */ /* 0x008ea80000300a00 */
[----:B----4-:R-:W2:Y:S04]  /*d330*/  LDL.LU.64 R30, [R1+0x238] ;  /* 0x00023800011e7983 */ /* 0x010ea80000300a00 */
[----:B------:R-:W3:Y:S04]  /*d340*/  LDL.LU.64 R216, [R1+0x200] ;  /* 0x0002000001d87983 */ /* 0x000ee80000300a00 */
[----:B------:R-:W3:Y:S04]  /*d350*/  LDL.LU.64 R218, [R1+0x208] ;  /* 0x0002080001da7983 */ /* 0x000ee80000300a00 */
[----:B------:R-:W3:Y:S04]  /*d360*/  LDL.LU.64 R220, [R1+0x210] ;  /* 0x0002100001dc7983 */ /* 0x000ee80000300a00 */
[----:B------:R-:W3:Y:S01]  /*d370*/  LDL.LU.64 R222, [R1+0x218] ;  /* 0x0002180001de7983 */ /* 0x000ee20000300a00 */
[----:B------:R-:W-:Y:S01]  /*d380*/  WARPGROUP.ARRIVE ;  /* 0x00000000000079c5 */ /* 0x000fe20000000000 */
[----:B------:R-:W-:Y:S01]  /*d390*/  MOV R10, R192 ;  /* 0x000000c0000a7202 */ /* 0x000fe20000000f00 */
[----:B------:R-:W-:Y:S01]  /*d3a0*/  IMAD.MOV.U32 R9, RZ, RZ, R193 ;  /* 0x000000ffff097224 */ /* 0x000fe200078e00c1 */
[----:B-1----:R-:W-:Y:S01]  /*d3b0*/  MOV R6, UR59 ;  /* 0x0000003b00067c02 */ /* 0x002fe20008000f00 */
[----:B------:R-:W-:Y:S01]  /*d3c0*/  IMAD.MOV.U32 R8, RZ, RZ, R194 ;  /* 0x000000ffff087224 */ /* 0x000fe200078e00c2 */
[----:B------:R-:W-:Y:S01]  /*d3d0*/  MOV R4, UR58 ;  /* 0x0000003a00047c02 */ /* 0x000fe20008000f00 */
[----:B------:R-:W-:Y:S01]  /*d3e0*/  IMAD.MOV.U32 R7, RZ, RZ, R195 ;  /* 0x000000ffff077224 */ /* 0x000fe200078e00c3 */
[----:B------:R-:W4:Y:S01]  /*d3f0*/  LDL.LU.64 R192, [R1+0x1a0] ;  /* 0x0001a00001c07983 */ /* 0x000f220000300a00 */
[----:B------:R-:W-:Y:S01]  /*d400*/  MOV R5, R196 ;  /* 0x000000c400057202 */ /* 0x000fe20000000f00 */
[----:B------:R-:W-:Y:S01]  /*d410*/  IMAD.MOV.U32 R3, RZ, RZ, R197 ;  /* 0x000000ffff037224 */ /* 0x000fe200078e00c5 */
[----:B------:R-:W-:Y:S01]  /*d420*/  UMOV UR56, UR8 ;  /* 0x0000000800387c82 */ /* 0x000fe20008000000 */
[----:B------:R-:W4:Y:S01]  /*d430*/  LDL.LU.64 R194, [R1+0x1a8] ;  /* 0x0001a80001c27983 */ /* 0x000f220000300a00 */
[----:B------:R-:W-:Y:S01]  /*d440*/  UMOV UR57, UR9 ;  /* 0x0000000900397c82 */ /* 0x000fe20008000000 */
[----:B------:R-:W-:Y:S01]  /*d450*/  UMOV UR58, UR12 ;  /* 0x0000000c003a7c82 */ /* 0x000fe20008000000 */
[----:B------:R-:W-:Y:S01]  /*d460*/  UMOV UR59, UR13 ;  /* 0x0000000d003b7c82 */ /* 0x000fe20008000000 */
[----:B------:R-:W-:Y:S01]  /*d470*/  IMAD.MOV.U32 R2, RZ, RZ, R198 ;  /* 0x000000ffff027224 */ /* 0x000fe200078e00c6 */
[----:B------:R-:W4:Y:S01]  /*d480*/  LDL.LU.64 R196, [R1+0x1b0] ;  /* 0x0001b00001c47983 */ /* 0x000f220000300a00 */
[----:B------:R-:W-:Y:S01]  /*d490*/  IMAD.MOV.U32 R0, RZ, RZ, R199 ;  /* 0x000000ffff007224 */ /* 0x000fe200078e00c7 */
[----:B------:R-:W-:Y:S02]  /*d4a0*/  HGMMA.64x16x16.F32.BF16 R12, gdesc[UR56], R12, gsb0 ;  /* 0x00200000380c79f0 */ /* 0x000fe4000800180c */
[----:B------:R-:W4:Y:S04]  /*d4b0*/  LDL.LU.64 R198, [R1+0x1b8] ;  /* 0x0001b80001c67983 */ /* 0x000f280000300a00 */
[----:B------:R-:W4:Y:S04]  /*d4c0*/  LDL.LU.64 R168, [R1+0xe0] ;  /* 0x0000e00001a87983 */ /* 0x000f280000300a00 */
[----:B------:R-:W4:Y:S04]  /*d4d0*/  LDL.LU.64 R170, [R1+0xe8] ;  /* 0x0000e80001aa7983 */ /* 0x000f280000300a00 */
[----:B------:R-:W4:Y:S04]  /*d4e0*/  LDL.LU.64 R172, [R1+0xf0] ;  /* 0x0000f00001ac7983 */ /* 0x000f280000300a00 */
[----:B------:R-:W4:Y:S01]  /*d4f0*/  LDL.LU.64 R174, [R1+0xf8] ;  /* 0x0000f80001ae7983 */ /* 0x000f220000300a00 */
[----:B------:R-:W-:-:S03]  /*d500*/  WARPGROUP.DEPBAR.LE gsb0, 0x0 ;  /* 0x00008000000079c5 */ /* 0x000fc60000010000 */
[----:B------:R-:W-:Y:S04]  /*d510*/  STL.64 [R1+0x700], R18 ;  /* 0x0007001201007387 */ /* 0x000fe80000100a00 */
[----:B------:R-:W-:Y:S04]  /*d520*/  STL.64 [R1+0x6f8], R16 ;  /* 0x0006f81001007387 */ /* 0x000fe80000100a00 */
[----:B------:R-:W-:Y:S04]  /*d530*/  STL.64 [R1+0x6f0], R14 ;  /* 0x0006f00e01007387 */ /* 0x000fe80000100a00 */
[----:B------:R0:W-:Y:S04]  /*d540*/  STL.64 [R1+0x6e8], R12 ;  /* 0x0006e80c01007387 */ /* 0x0001e80000100a00 */
[----:B0-----:R-:W4:Y:S04]  /*d550*/  LDL.LU.64 R12, [R1+0x140] ;  /* 0x00014000010c7983 */ /* 0x001f280000300a00 */
[----:B------:R-:W4:Y:S04]  /*d560*/  LDL.LU.64 R14, [R1+0x148] ;  /* 0x00014800010e7983 */ /* 0x000f280000300a00 */
[----:B------:R-:W4:Y:S04]  /*d570*/  LDL.LU.64 R16, [R1+0x150] ;  /* 0x0001500001107983 */ /* 0x000f280000300a00 */
[----:B------:R-:W4:Y:S01]  /*d580*/  LDL.LU.64 R18, [R1+0x158] ;  /* 0x0001580001127983 */ /* 0x000f220000300a00 */
[----:B------:R-:W-:-:S02]  /*d590*/  R2UR UR59, R6 ;  /* 0x00000000063b72ca */ /* 0x000fc400000e0000 */
[----:B------:R-:W-:Y:S01]  /*d5a0*/  R2UR UR58, R4 ;  /* 0x00000000043a72ca */ /* 0x000fe200000e0000 */
[----:B------:R-:W-:Y:S01]  /*d5b0*/  UMOV UR56, UR8 ;  /* 0x0000000800387c82 */ /* 0x000fe20008000000 */
[----:B------:R-:W-:Y:S01]  /*d5c0*/  UMOV UR57, UR9 ;  /* 0x0000000900397c82 */ /* 0x000fe20008000000 */
[----:B------:R-:W-:Y:S01]  /*d5d0*/  UIADD3 UR4, UR5, 0x800, URZ ;  /* 0x0000080005047890 */ /* 0x000fe2000fffe03f */
[----:B--2---:R-:W-:-:S09]  /*d5e0*/  WARPGROUP.ARRIVE ;  /* 0x00000000000079c5 */ /* 0x004fd20000000000 */
[----:B------:R-:W-:Y:S01]  /*d5f0*/  HGMMA.64x16x16.F32.BF16 R24, gdesc[UR56], R24, gsb0 ;  /* 0x00200000381879f0 */ /* 0x000fe20008001818 */
[----:B------:R-:W-:Y:S01]  /*d600*/  UMOV UR56, UR4 ;  /* 0x0000000400387c82 */ /* 0x000fe20008000000 */
[----:B------:R-:W-:Y:S01]  /*d610*/  UMOV UR57, 0x40000040 ;  /* 0x4000004000397882 */ /* 0x000fe20000000000 */
[----:B------:R-:W-:Y:S02]  /*d620*/  WARPGROUP.DEPBAR.LE gsb0, 0x0 ;  /* 0x00008000000079c5 */ /* 0x000fe40000010000 */
[----:B---3--:R-:W-:-:S06]  /*d630*/  WARPGROUP.ARRIVE ;  /* 0x00000000000079c5 */ /* 0x008fcc0000000000 */
[----:B------:R-:W-:Y:S01]  /*d640*/  HGMMA.64x16x16.F32.BF16 R216, gdesc[UR56], R216, gsb0 ;  /* 0x0020000038d879f0 */ /* 0x000fe200080018d8 */
[----:B------:R-:W-:Y:S01]  /*d650*/  UMOV UR58, UR12 ;  /* 0x0000000c003a7c82 */ /* 0x000fe20008000000 */
[----:B------:R-:W-:Y:S01]  /*d660*/  UMOV UR59, UR13 ;  /* 0x0000000d003b7c82 */ /* 0x000fe20008000000 */
[----:B------:R-:W-:Y:S02]  /*d670*/  WARPGROUP.DEPBAR.LE gsb0, 0x0 ;  /* 0x00008000000079c5 */ /* 0x000fe40000010000 */
[----:B----4-:R-:W-:-:S06]  /*d680*/  WARPGROUP.ARRIVE ;  /* 0x00000000000079c5 */ /* 0x010fcc0000000000 */
        /* <DEDUP_REMOVED lines=8> */
[----:B------:R-:W-:Y:S04]  /*d710*/  STL.64 [R1+0x220], R24 ;  /* 0x0002201801007387 */ /* 0x000fe80000100a00 */
[----:B------:R-:W-:Y:S04]  /*d720*/  STL.64 [R1+0x228], R26 ;  /* 0x0002281a01007387 */ /* 0x000fe80000100a00 */
[----:B------:R-:W-:Y:S04]  /*d730*/  STL.64 [R1+0x230], R28 ;  /* 0x0002301c01007387 */ /* 0x000fe80000100a00 */
[----:B------:R0:W-:Y:S04]  /*d740*/  STL.64 [R1+0x238], R30 ;  /* 0x0002381e01007387 */ /* 0x0001e80000100a00 */
[----:B0-----:R-:W2:Y:S04]  /*d750*/  LDL.LU.64 R30, [R1+0x868] ;  /* 0x00086800011e7983 */ /* 0x001ea80000300a00 */
[----:B------:R-:W3:Y:S04]  /*d760*/  LDL.LU.64 R28, [R1+0x860] ;  /* 0x00086000011c7983 */ /* 0x000ee80000300a00 */
[----:B------:R-:W4:Y:S04]  /*d770*/  LDL.LU.64 R26, [R1+0x858] ;  /* 0x00085800011a7983 */ /* 0x000f280000300a00 */
[----:B------:R-:W4:Y:S01]  /*d780*/  LDL.LU.64 R24, [R1+0x850] ;  /* 0x0008500001187983 */ /* 0x000f220000300a00 */
[----:B------:R-:W-:-:S02]  /*d790*/  WARPGROUP.DEPBAR.LE gsb0, 0x0 ;  /* 0x00008000000079c5 */ /* 0x000fc40000010000 */
[----:B------:R-:W-:-:S06]  /*d7a0*/  WARPGROUP.ARRIVE ;  /* 0x00000000000079c5 */ /* 0x000fcc0000000000 */
[----:B------:R-:W-:Y:S01]  /*d7b0*/  HGMMA.64x16x16.F32.BF16 R168, gdesc[UR48], R168, gsb0 ;  /* 0x0020000030a879f0 */ /* 0x000fe200080018a8 */
[----:B------:R-:W-:Y:S04]  /*d7c0*/  STL.64 [R1+0x200], R216 ;  /* 0x000200d801007387 */ /* 0x000fe80000100a00 */
[----:B------:R-:W-:Y:S04]  /*d7d0*/  STL.64 [R1+0x208], R218 ;  /* 0x000208da01007387 */ /* 0x000fe80000100a00 */
[----:B------:R-:W-:Y:S04]  /*d7e0*/  STL.64 [R1+0x210], R220 ;  /* 0x000210dc01007387 */ /* 0x000fe80000100a00 */
[----:B------:R0:W-:Y:S01]  /*d7f0*/  STL.64 [R1+0x218], R222 ;  /* 0x000218de01007387 */ /* 0x0001e20000100a00 */
[----:B------:R-:W-:-:S03]  /*d800*/  MOV R235, R19 ;  /* 0x0000001300eb7202 */ /* 0x000fc60000000f00 */
[----:B0-----:R-:W2:Y:S04]  /*d810*/  LDL.LU.64 R222, [R1+0x848] ;  /* 0x0008480001de7983 */ /* 0x001ea80000300a00 */
[----:B------:R-:W2:Y:S04]  /*d820*/  LDL.LU.64 R220, [R1+0x840] ;  /* 0x0008400001dc7983 */ /* 0x000ea80000300a00 */
[----:B------:R-:W2:Y:S04]  /*d830*/  LDL.LU.64 R218, [R1+0x838] ;  /* 0x0008380001da7983 */ /* 0x000ea80000300a00 */
[----:B------:R-:W2:Y:S04]  /*d840*/  LDL.LU.64 R216, [R1+0x830] ;  /* 0x0008300001d87983 */ /* 0x000ea80000300a00 */
[----:B------:R-:W-:Y:S04]  /*d850*/  STL.64 [R1+0x1a0], R192 ;  /* 0x0001a0c001007387 */ /* 0x000fe80000100a00 */
[----:B------:R-:W-:Y:S04]  /*d860*/  STL.64 [R1+0x1a8], R194 ;  /* 0x0001a8c201007387 */ /* 0x000fe80000100a00 */
[----:B------:R-:W-:Y:S04]  /*d870*/  STL.64 [R1+0x1b0], R196 ;  /* 0x0001b0c401007387 */ /* 0x000fe80000100a00 */
[----:B------:R0:W-:Y:S01]  /*d880*/  STL.64 [R1+0x1b8], R198 ;  /* 0x0001b8c601007387 */ /* 0x0001e20000100a00 */
[----:B------:R-:W-:-:S02]  /*d890*/  WARPGROUP.DEPBAR.LE gsb0, 0x0 ;  /* 0x00008000000079c5 */ /* 0x000fc40000010000 */
[----:B------:R-:W-:Y:S01]  /*d8a0*/  IMAD.MOV.U32 R19, RZ, RZ, R168 ;  /* 0x000000ffff137224 */ /* 0x000fe200078e00a8 */
[----:B0-----:R-:W3:Y:S04]  /*d8b0*/  LDL.LU.64 R198, [R1+0x828] ;  /* 0x0008280001c67983 */ /* 0x001ee80000300a00 */
[----:B------:R-:W3:Y:S04]  /*d8c0*/  LDL.LU.64 R196, [R1+0x820] ;  /* 0x0008200001c47983 */ /* 0x000ee80000300a00 */
[----:B------:R-:W3:Y:S04]  /*d8d0*/  LDL.LU.64 R194, [R1+0x818] ;  /* 0x0008180001c27983 */ /* 0x000ee80000300a00 */
[----:B------:R-:W3:Y:S04]  /*d8e0*/  LDL.LU.64 R192, [R1+0x810] ;  /* 0x0008100001c07983 */ /* 0x000ee80000300a00 */
[----:B------:R0:W-:Y:S04]  /*d8f0*/  STL.64 [R1+0x140], R12 ;  /* 0x0001400c01007387 */ /* 0x0001e80000100a00 */
[----:B------:R1:W-:Y:S04]  /*d900*/  STL.64 [R1+0x148], R14 ;  /* 0x0001480e01007387 */ /* 0x0003e80000100a00 */
[----:B------:R1:W-:Y:S04]  /*d910*/  STL.64 [R1+0x150], R16 ;  /* 0x0001501001007387 */ /* 0x0003e80000100a00 */
[----:B------:R1:W-:Y:S01]  /*d920*/  STL [R1+0x158], R18 ;  /* 0x0001581201007387 */ /* 0x0003e20000100800 */
[----:B0-----:R-:W-:Y:S01]  /*d930*/  MOV R12, R175 ;  /* 0x000000af000c7202 */ /* 0x001fe20000000f00 */
[----:B------:R-:W-:-:S02]  /*d940*/  IMAD.MOV.U32 R13, RZ, RZ, R174 ;  /* 0x000000ffff0d7224 */ /* 0x000fc400078e00ae */
[----:B------:R-:W-:Y:S01]  /*d950*/  STL [R1+0x708], R235 ;  /* 0x000708eb01007387 */ /* 0x000fe20000100800 */
[----:B-1----:R-:W-:Y:S02]  /*d960*/  IMAD.MOV.U32 R15, RZ, RZ, R172 ;  /* 0x000000ffff0f7224 */ /* 0x002fe400078e00ac */
[----:B------:R-:W-:Y:S01]  /*d970*/  IMAD.MOV.U32 R14, RZ, RZ, R173 ;  /* 0x000000ffff0e7224 */ /* 0x000fe200078e00ad */
[----:B------:R-:W-:Y:S01]  /*d980*/  MOV R16, R171 ;  /* 0x000000ab00107202 */ /* 0x000fe20000000f00 */
[----:B------:R-:W-:Y:S02]  /*d990*/  IMAD.MOV.U32 R17, RZ, RZ, R170 ;  /* 0x000000ffff117224 */ /* 0x000fe400078e00aa */
[----:B------:R-:W-:Y:S02]  /*d9a0*/  IMAD.MOV.U32 R18, RZ, RZ, R169 ;  /* 0x000000ffff127224 */ /* 0x000fe400078e00a9 */
[----:B------:R-:W4:Y:S04]  /*d9b0*/  LDL.LU.64 R168, [R1+0x20] ;  /* 0x0000200001a87983 */ /* 0x000f280000300a00 */
[----:B------:R-:W4:Y:S04]  /*d9c0*/  LDL.LU.64 R170, [R1+0x28] ;  /* 0x0000280001aa7983 */ /* 0x000f280000300a00 */
[----:B------:R-:W4:Y:S04]  /*d9d0*/  LDL.LU.64 R172, [R1+0x30] ;  /* 0x0000300001ac7983 */ /* 0x000f280000300a00 */
[----:B------:R-:W4:Y:S04]  /*d9e0*/  LDL.LU.64 R174, [R1+0x38] ;  /* 0x0000380001ae7983 */ /* 0x000f280000300a00 */
        /* <DEDUP_REMOVED lines=8> */
[----:B0-----:R-:W2:Y:S04]  /*da70*/  LDL.LU.64 R12, [R1+0x80] ;  /* 0x00008000010c7983 */ /* 0x001ea80000300a00 */
[----:B-1----:R-:W2:Y:S04]  /*da80*/  LDL.LU.64 R14, [R1+0x88] ;  /* 0x00008800010e7983 */ /* 0x002ea80000300a00 */
        /* <DEDUP_REMOVED lines=10> */
[----:B------:R-:W-:Y:S01]  /*db30*/  HGMMA.64x16x16.F32.BF16 R168, gdesc[UR40], R168, gsb0 ;  /* 0x0020000028a879f0 */ /* 0x000fe200080018a8 */
[----:B------:R-:W-:Y:S01]  /*db40*/  STL.64 [R1+0x80], R12 ;  /* 0x0000800c01007387 */ /* 0x000fe20000100a00 */
[----:B------:R-:W-:-:S03]  /*db50*/  IMAD.MOV.U32 R235, RZ, RZ, R19 ;  /* 0x000000ffffeb7224 */ /* 0x000fc600078e0013 */
[----:B------:R-:W-:Y:S04]  /*db60*/  STL.64 [R1+0x88], R14 ;  /* 0x0000880e01007387 */ /* 0x000fe80000100a00 */
[----:B------:R-:W-:Y:S04]  /*db70*/  STL.64 [R1+0x90], R16 ;  /* 0x0000901001007387 */ /* 0x000fe80000100a00 */
[----:B------:R0:W-:Y:S01]  /*db80*/  STL [R1+0x98], R18 ;  /* 0x0000981201007387 */ /* 0x0001e20000100800 */
[----:B------:R-:W-:Y:S02]  /*db90*/  WARPGROUP.DEPBAR.LE gsb0, 0x0 ;  /* 0x00008000000079c5 */ /* 0x000fe40000010000 */
[----:B0-----:R-:W-:Y:S01]  /*dba0*/  MOV R18, R174 ;  /* 0x000000ae00127202 */ /* 0x001fe20000000f00 */
[----:B------:R-:W-:Y:S01]  /*dbb0*/  IMAD.MOV.U32 R19, RZ, RZ, R175 ;  /* 0x000000ffff137224 */ /* 0x000fe200078e00af */
[----:B------:R-:W-:Y:S01]  /*dbc0*/  MOV R14, R170 ;  /* 0x000000aa000e7202 */ /* 0x000fe20000000f00 */
[----:B------:R-:W-:Y:S01]  /*dbd0*/  IMAD.MOV.U32 R16, RZ, RZ, R172 ;  /* 0x000000ffff107224 */ /* 0x000fe200078e00ac */
[----:B------:R-:W2:Y:S01]  /*dbe0*/  LDL.LU.64 R174, [R1+0x808] ;  /* 0x0008080001ae7983 */ /* 0x000ea20000300a00 */
[----:B------:R-:W-:-:S02]  /*dbf0*/  IMAD.MOV.U32 R17, RZ, RZ, R173 ;  /* 0x000000ffff117224 */ /* 0x000fc400078e00ad */
[----:B------:R-:W-:Y:S01]  /*dc00*/  IMAD.MOV.U32 R15, RZ, RZ, R171 ;  /* 0x000000ffff0f7224 */ /* 0x000fe200078e00ab */
[----:B------:R-:W2:Y:S01]  /*dc10*/  LDL.LU.64 R172, [R1+0x800] ;  /* 0x0008000001ac7983 */ /* 0x000ea20000300a00 */
[----:B------:R-:W-:Y:S02]  /*dc20*/  IMAD.MOV.U32 R12, RZ, RZ, R168 ;  /* 0x000000ffff0c7224 */ /* 0x000fe400078e00a8 */
[----:B------:R-:W-:Y:S01]  /*dc30*/  IMAD.MOV.U32 R13, RZ, RZ, R169 ;  /* 0x000000ffff0d7224 */ /* 0x000fe200078e00a9 */
[----:B------:R-:W2:Y:S04]  /*dc40*/  LDL.LU.64 R170, [R1+0x7f8] ;  /* 0x0007f80001aa7983 */ /* 0x000ea80000300a00 */
[----:B------:R-:W2:Y:S01]  /*dc50*/  LDL.LU.64 R168, [R1+0x7f0] ;  /* 0x0007f00001a87983 */ /* 0x000ea20000300a00 */
[----:B------:R-:W-:Y:S01]  /*dc60*/  WARPGROUP.ARRIVE ;  /* 0x00000000000079c5 */ /* 0x000fe20000000000 */
[----:B------:R-:W-:Y:S01]  /*dc70*/  UMOV UR36, UR56 ;  /* 0x0000003800247c82 */ /* 0x000fe20008000000 */
[----:B------:R-:W-:-:S04]  /*dc80*/  UMOV UR37, UR57 ;  /* 0x0000003900257c82 */ /* 0x000fc80008000000 */
[----:B------:R-:W-:Y:S01]  /*dc90*/  HGMMA.64x16x16.F32.BF16 R216, gdesc[UR36], R216, gsb0 ;  /* 0x0020000024d879f0 */ /* 0x000fe200080018d8 */
[----:B------:R-:W-:Y:S01]  /*dca0*/  UMOV UR32, UR56 ;  /* 0x0000003800207c82 */ /* 0x000fe20008000000 */
[----:B------:R-:W-:Y:S01]  /*dcb0*/  UMOV UR33, UR57 ;  /* 0x0000003900217c82 */ /* 0x000fe20008000000 */
[----:B------:R-:W-:Y:S02]  /*dcc0*/  WARPGROUP.DEPBAR.LE gsb0, 0x0 ;  /* 0x00008000000079c5 */ /* 0x000fe40000010000 */
[----:B------:R0:W-:Y:S01]  /*dcd0*/  STL.64 [R1+0x620], R222 ;  /* 0x000620de01007387 */ /* 0x0001e20000100a00 */
[----:B---3--:R-:W-:-:S03]  /*dce0*/  WARPGROUP.ARRIVE ;  /* 0x00000000000079c5 */ /* 0x008fc60000000000 */
[----:B------:R1:W-:Y:S03]  /*dcf0*/  STL.64 [R1+0x618], R220 ;  /* 0x000618dc01007387 */ /* 0x0003e60000100a00 */
[----:B------:R-:W-:Y:S01]  /*dd00*/  HGMMA.64x16x16.F32.BF16 R192, gdesc[UR32], R192, gsb0 ;  /* 0x0020000020c079f0 */ /* 0x000fe200080018c0 */
[----:B------:R3:W-:Y:S04]  /*dd10*/  STL.64 [R1+0x610], R218 ;  /* 0x000610da01007387 */ /* 0x0007e80000100a00 */
[----:B------:R4:W-:Y:S01]  /*dd20*/  STL.64 [R1+0x608], R216 ;  /* 0x000608d801007387 */ /* 0x0009e20000100a00 */
[----:B0-----:R-:W-:Y:S01]  /*dd30*/  MOV R222, R150 ;  /* 0x0000009600de7202 */ /* 0x001fe20000000f00 */
[----:B-1----:R-:W-:Y:S01]  /*dd40*/  IMAD.MOV.U32 R220, RZ, RZ, R148 ;  /* 0x000000ffffdc7224 */ /* 0x002fe200078e0094 */
[----:B---3--:R-:W-:Y:S01]  /*dd50*/  MOV R218, R146 ;  /* 0x0000009200da7202 */ /* 0x008fe20000000f00 */
[----:B------:R-:W-:-:S02]  /*dd60*/  IMAD.MOV.U32 R219, RZ, RZ, R147 ;  /* 0x000000ffffdb7224 */ /* 0x000fc400078e0093 */
[----:B----4-:R-:W-:Y:S02]  /*dd70*/  IMAD.MOV.U32 R216, RZ, RZ, R144 ;  /* 0x000000ffffd87224 */ /* 0x010fe400078e0090 */
[----:B------:R-:W3:Y:S01]  /*dd80*/  LDL.LU R144, [R1+0x7e8] ;  /* 0x0007e80001907983 */ /* 0x000ee20000300800 */
[----:B------:R-:W-:-:S03]  /*dd90*/  IMAD.MOV.U32 R217, RZ, RZ, R145 ;  /* 0x000000ffffd97224 */ /* 0x000fc600078e0091 */
[----:B------:R-:W3:Y:S01]  /*dda0*/  LDL.LU R145, [R1+0x7e4] ;  /* 0x0007e40001917983 */ /* 0x000ee20000300800 */
[----:B------:R-:W-:-:S03]  /*ddb0*/  IMAD.MOV.U32 R221, RZ, RZ, R149 ;  /* 0x000000ffffdd7224 */ /* 0x000fc600078e0095 */
[----:B------:R-:W3:Y:S01]  /*ddc0*/  LDL.LU R146, [R1+0x7e0] ;  /* 0x0007e00001927983 */ /* 0x000ee20000300800 */
[----:B------:R-:W-:-:S03]  /*ddd0*/  IMAD.MOV.U32 R223, RZ, RZ, R151 ;  /* 0x000000ffffdf7224 */ /* 0x000fc600078e0097 */
[----:B------:R-:W3:Y:S04]  /*dde0*/  LDL.LU R147, [R1+0x7dc] ;  /* 0x0007dc0001937983 */ /* 0x000ee80000300800 */
[----:B------:R-:W3:Y:S04]  /*ddf0*/  LDL.LU R148, [R1+0x7d8] ;  /* 0x0007d80001947983 */ /* 0x000ee80000300800 */
[----:B------:R-:W3:Y:S04]  /*de00*/  LDL.LU R149, [R1+0x7d4] ;  /* 0x0007d40001957983 */ /* 0x000ee80000300800 */
[----:B------:R-:W3:Y:S04]  /*de10*/  LDL.LU R150, [R1+0x7d0] ;  /* 0x0007d00001967983 */ /* 0x000ee80000300800 */
[----:B------:R-:W3:Y:S01]  /*de20*/  LDL.LU R151, [R1+0x7cc] ;  /* 0x0007cc0001977983 */ /* 0x000ee20000300800 */
[----:B------:R-:W-:-:S03]  /*de30*/  WARPGROUP.DEPBAR.LE gsb0, 0x0 ;  /* 0x00008000000079c5 */ /* 0x000fc60000010000 */
[----:B------:R0:W-:Y:S04]  /*de40*/  STL.64 [R1+0x640], R198 ;  /* 0x000640c601007387 */ /* 0x0001e80000100a00 */
[----:B------:R1:W-:Y:S01]  /*de50*/  STL.64 [R1+0x638], R196 ;  /* 0x000638c401007387 */ /* 0x0003e20000100a00 */
[----:B------:R-:W-:-:S03]  /*de60*/  UMOV UR28, UR56 ;  /* 0x00000038001c7c82 */ /* 0x000fc60008000000 */
[----:B------:R4:W-:Y:S01]  /*de70*/  STL.64 [R1+0x630], R194 ;  /* 0x000630c201007387 */ /* 0x0009e20000100a00 */
[----:B------:R-:W-:-:S03]  /*de80*/  UMOV UR29, UR57 ;  /* 0x00000039001d7c82 */ /* 0x000fc60008000000 */
[----:B------:R4:W-:Y:S01]  /*de90*/  STL.64 [R1+0x628], R192 ;  /* 0x000628c001007387 */ /* 0x0009e20000100a00 */
[----:B0-----:R-:W-:Y:S01]  /*dea0*/  MOV R198, R126 ;  /* 0x0000007e00c67202 */ /* 0x001fe20000000f00 */
[----:B-1----:R-:W-:Y:S01]  /*deb0*/  IMAD.MOV.U32 R196, RZ, RZ, R124 ;  /* 0x000000ffffc47224 */ /* 0x002fe200078e007c */
[----:B----4-:R-:W-:Y:S01]  /*dec0*/  MOV R194, R122 ;  /* 0x0000007a00c27202 */ /* 0x010fe20000000f00 */
[----:B------:R-:W-:Y:S02]  /*ded0*/  IMAD.MOV.U32 R195, RZ, RZ, R123 ;  /* 0x000000ffffc37224 */ /* 0x000fe400078e007b */
[----:B------:R-:W-:Y:S02]  /*dee0*/  IMAD.MOV.U32 R192, RZ, RZ, R120 ;  /* 0x000000ffffc07224 */ /* 0x000fe400078e0078 */
[----:B------:R-:W4:Y:S01]  /*def0*/  LDL.LU R120, [R1+0x7c8] ;  /* 0x0007c80001787983 */ /* 0x000f220000300800 */
[----:B------:R-:W-:-:S03]  /*df00*/  IMAD.MOV.U32 R193, RZ, RZ, R121 ;  /* 0x000000ffffc17224 */ /* 0x000fc600078e0079 */
[----:B------:R-:W4:Y:S01]  /*df10*/  LDL.LU R121, [R1+0x7c4] ;  /* 0x0007c40001797983 */ /* 0x000f220000300800 */
[----:B------:R-:W-:-:S03]  /*df20*/  IMAD.MOV.U32 R197, RZ, RZ, R125 ;  /* 0x000000ffffc57224 */ /* 0x000fc600078e007d */
[----:B------:R-:W4:Y:S01]  /*df30*/  LDL.LU R122, [R1+0x7c0] ;  /* 0x0007c000017a7983 */ /* 0x000f220000300800 */
[----:B------:R-:W-:-:S03]  /*df40*/  IMAD.MOV.U32 R199, RZ, RZ, R127 ;  /* 0x000000ffffc77224 */ /* 0x000fc600078e007f */
[----:B------:R-:W4:Y:S04]  /*df50*/  LDL.LU R123, [R1+0x7bc] ;  /* 0x0007bc00017b7983 */ /* 0x000f280000300800 */
[----:B------:R-:W4:Y:S04]  /*df60*/  LDL.LU R124, [R1+0x7b8] ;  /* 0x0007b800017c7983 */ /* 0x000f280000300800 */
[----:B------:R-:W4:Y:S04]  /*df70*/  LDL.LU R125, [R1+0x7b4] ;  /* 0x0007b400017d7983 */ /* 0x000f280000300800 */
[----:B------:R-:W4:Y:S04]  /*df80*/  LDL.LU R126, [R1+0x7b0] ;  /* 0x0007b000017e7983 */ /* 0x000f280000300800 */
[----:B------:R-:W4:Y:S01]  /*df90*/  LDL.LU R127, [R1+0x7ac] ;  /* 0x0007ac00017f7983 */ /* 0x000f220000300800 */
[----:B--2---:R-:W-:-:S06]  /*dfa0*/  WARPGROUP.ARRIVE ;  /* 0x00000000000079c5 */ /* 0x004fcc0000000000 */
[----:B------:R-:W-:Y:S03]  /*dfb0*/  HGMMA.64x16x16.F32.BF16 R168, gdesc[UR28], R168, gsb0 ;  /* 0x002000001ca879f0 */ /* 0x000fe600080018a8 */
[----:B------:R-:W-:Y:S02]  /*dfc0*/  WARPGROUP.DEPBAR.LE gsb0, 0x0 ;  /* 0x00008000000079c5 */ /* 0x000fe40000010000 */
[----:B------:R0:W-:Y:S04]  /*dfd0*/  STL.64 [R1+0x660], R174 ;  /* 0x000660ae01007387 */ /* 0x0001e80000100a00 */
[----:B------:R1:W-:Y:S04]  /*dfe0*/  STL.64 [R1+0x658], R172 ;  /* 0x000658ac01007387 */ /* 0x0003e80000100a00 */
[----:B------:R2:W-:Y:S04]  /*dff0*/  STL.64 [R1+0x650], R170 ;  /* 0x000650aa01007387 */ /* 0x0005e80000100a00 */
[----:B------:R2:W-:Y:S01]  /*e000*/  STL.64 [R1+0x648], R168 ;  /* 0x000648a801007387 */ /* 0x0005e20000100a00 */
[----:B0-----:R-:W-:Y:S01]  /*e010*/  MOV R174, R102 ;  /* 0x0000006600ae7202 */ /* 0x001fe20000000f00 */
[----:B-1----:R-:W-:Y:S01]  /*e020*/  IMAD.MOV.U32 R172, RZ, RZ, R100 ;  /* 0x000000ffffac7224 */ /* 0x002fe200078e0064 */
[----:B--2---:R-:W-:Y:S01]  /*e030*/  MOV R170, R98 ;  /* 0x0000006200aa7202 */ /* 0x004fe20000000f00 */
[----:B------:R-:W-:-:S02]  /*e040*/  IMAD.MOV.U32 R171, RZ, RZ, R99 ;  /* 0x000000ffffab7224 */ /* 0x000fc400078e0063 */
[----:B------:R-:W-:Y:S02]  /*e050*/  IMAD.MOV.U32 R168, RZ, RZ, R96 ;  /* 0x000000ffffa87224 */ /* 0x000fe400078e0060 */
[----:B------:R-:W2:Y:S01]  /*e060*/  LDL.LU R96, [R1+0x7a8] ;  /* 0x0007a80001607983 */ /* 0x000ea20000300800 */
[----:B------:R-:W-:-:S03]  /*e070*/  IMAD.MOV.U32 R169, RZ, RZ, R97 ;  /* 0x000000ffffa97224 */ /* 0x000fc600078e0061 */
[----:B------:R-:W2:Y:S01]  /*e080*/  LDL.LU R97, [R1+0x7a4] ;  /* 0x0007a40001617983 */ /* 0x000ea20000300800 */
[----:B------:R-:W-:-:S03]  /*e090*/  IMAD.MOV.U32 R173, RZ, RZ, R101 ;  /* 0x000000ffffad7224 */ /* 0x000fc600078e0065 */
[----:B------:R-:W2:Y:S01]  /*e0a0*/  LDL.LU R98, [R1+0x7a0] ;  /* 0x0007a00001627983 */ /* 0x000ea20000300800 */
[----:B------:R-:W-:-:S03]  /*e0b0*/  IMAD.MOV.U32 R175, RZ, RZ, R103 ;  /* 0x000000ffffaf7224 */ /* 0x000fc600078e0067 */
[----:B------:R-:W2:Y:S04]  /*e0c0*/  LDL.LU R99, [R1+0x79c] ;  /* 0x00079c0001637983 */ /* 0x000ea80000300800 */
[----:B------:R-:W2:Y:S04]  /*e0d0*/  LDL.LU R100, [R1+0x798] ;  /* 0x0007980001647983 */ /* 0x000ea80000300800 */
[----:B------:R-:W2:Y:S04]  /*e0e0*/  LDL.LU R101, [R1+0x794] ;  /* 0x0007940001657983 */ /* 0x000ea80000300800 */
[----:B------:R-:W2:Y:S04]  /*e0f0*/  LDL.LU R102, [R1+0x790] ;  /* 0x0007900001667983 */ /* 0x000ea80000300800 */
[----:B------:R-:W2:Y:S01]  /*e100*/  LDL.LU R103, [R1+0x78c] ;  /* 0x00078c0001677983 */ /* 0x000ea20000300800 */
[----:B---3--:R-:W-:Y:S01]  /*e110*/  WARPGROUP.ARRIVE ;  /* 0x00000000000079c5 */ /* 0x008fe20000000000 */
[----:B------:R-:W-:Y:S01]  /*e120*/  UMOV UR24, UR56 ;  /* 0x0000003800187c82 */ /* 0x000fe20008000000 */
[----:B------:R-:W-:-:S04]  /*e130*/  UMOV UR25, UR57 ;  /* 0x0000003900197c82 */ /* 0x000fc80008000000 */
[----:B------:R-:W-:Y:S01]  /*e140*/  HGMMA.64x16x16.F32.BF16 R144, gdesc[UR24], R144, gsb0 ;  /* 0x00200000189079f0 */ /* 0x000fe20008001890 */
[----:B------:R-:W-:Y:S01]  /*e150*/  UMOV UR20, UR56 ;  /* 0x0000003800147c82 */ /* 0x000fe20008000000 */
[----:B------:R-:W-:Y:S01]  /*e160*/  UMOV UR21, UR57 ;  /* 0x0000003900157c82 */ /* 0x000fe20008000000 */
[----:B------:R-:W-:Y:S02]  /*e170*/  WARPGROUP.DEPBAR.LE gsb0, 0x0 ;  /* 0x00008000000079c5 */ /* 0x000fe40000010000 */
[----:B------:R0:W-:Y:S01]  /*e180*/  STL.64 [R1+0x680], R150 ;  /* 0x0006809601007387 */ /* 0x0001e20000100a00 */
[----:B----4-:R-:W-:-:S03]  /*e190*/  WARPGROUP.ARRIVE ;  /* 0x00000000000079c5 */ /* 0x010fc60000000000 */
        /* <DEDUP_REMOVED lines=79> */
[----:B------:R0:W-:Y:S04]  /*e690*/  STL.64 [R1+0x6e0], R78 ;  /* 0x0006e04e01007387 */ /* 0x0001e80000100a00 */
[----:B------:R1:W-:Y:S04]  /*e6a0*/  STL.64 [R1+0x6d8], R76 ;  /* 0x0006d84c01007387 */ /* 0x0003e80000100a00 */
[----:B------:R3:W-:Y:S04]  /*e6b0*/  STL.64 [R1+0x6d0], R74 ;  /* 0x0006d04a01007387 */ /* 0x0007e80000100a00 */
[----:B------:R4:W-:Y:S01]  /*e6c0*/  STL.64 [R1+0x6c8], R72 ;  /* 0x0006c84801007387 */ /* 0x0009e20000100a00 */
[----:B0-----:R-:W-:Y:S01]  /*e6d0*/  MOV R78, R20 ;  /* 0x00000014004e7202 */ /* 0x001fe20000000f00 */
[----:B------:R-:W-:-:S02]  /*e6e0*/  IMAD.MOV.U32 R79, RZ, RZ, R11 ;  /* 0x000000ffff4f7224 */ /* 0x000fc400078e000b */
[----:B-1----:R-:W-:Y:S02]  /*e6f0*/  IMAD.MOV.U32 R76, RZ, RZ, R22 ;  /* 0x000000ffff4c7224 */ /* 0x002fe400078e0016 */
[----:B------:R-:W-:Y:S01]  /*e700*/  IMAD.MOV.U32 R77, RZ, RZ, R21 ;  /* 0x000000ffff4d7224 */ /* 0x000fe200078e0015 */
[----:B---3--:R-:W-:Y:S01]  /*e710*/  MOV R74, R232 ;  /* 0x000000e8004a7202 */ /* 0x008fe20000000f00 */
[----:B------:R-:W-:Y:S02]  /*e720*/  IMAD.MOV.U32 R75, RZ, RZ, R23 ;  /* 0x000000ffff4b7224 */ /* 0x000fe400078e0017 */
[----:B----4-:R-:W-:Y:S02]  /*e730*/  IMAD.MOV.U32 R72, RZ, RZ, R234 ;  /* 0x000000ffff487224 */ /* 0x010fe400078e00ea */
[----:B------:R-:W-:Y:S01]  /*e740*/  IMAD.MOV.U32 R73, RZ, RZ, R233 ;  /* 0x000000ffff497224 */ /* 0x000fe200078e00e9 */
[----:B------:R-:W-:Y:S02]  /*e750*/  UIADD3 UR16, UR47, 0x2, URZ ;  /* 0x000000022f107890 */ /* 0x000fe4000fffe03f */
[----:B------:R-:W-:Y:S01]  /*e760*/  UIADD3 UR58, UR60, 0x2, URZ ;  /* 0x000000023c3a7890 */ /* 0x000fe2000fffe03f */
[----:B------:R-:W-:Y:S01]  /*e770*/  UMOV UR57, 0x40000040 ;  /* 0x4000004000397882 */ /* 0x000fe20000000000 */
[----:B------:R-:W-:-:S03]  /*e780*/  UMOV UR59, 0x40000040 ;  /* 0x40000040003b7882 */ /* 0x000fc60000000000 */
        /* <DEDUP_REMOVED lines=147> */
[----:B------:R0:W-:Y:S04]  /*f0c0*/  STL.64 [R1+0xc0], R168 ;  /* 0x0000c0a801007387 */ /* 0x0001e80000100a00 */
[----:B------:R1:W-:Y:S04]  /*f0d0*/  STL.64 [R1+0xc8], R170 ;  /* 0x0000c8aa01007387 */ /* 0x0003e80000100a00 */
[----:B------:R2:W-:Y:S04]  /*f0e0*/  STL.64 [R1+0xd0], R172 ;  /* 0x0000d0ac01007387 */ /* 0x0005e80000100a00 */
[----:B------:R3:W-:Y:S04]  /*f0f0*/  STL.64 [R1+0xd8], R174 ;  /* 0x0000d8ae01007387 */ /* 0x0007e80000100a00 */
[----:B------:R-:W-:Y:S04]  /*f100*/  STL.64 [R1+0x60], R192 ;  /* 0x000060c001007387 */ /* 0x000fe80000100a00 */
[----:B------:R-:W-:Y:S04]  /*f110*/  STL.64 [R1+0x68], R194 ;  /* 0x000068c201007387 */ /* 0x000fe80000100a00 */
[----:B------:R-:W-:Y:S04]  /*f120*/  STL.64 [R1+0x70], R196 ;  /* 0x000070c401007387 */ /* 0x000fe80000100a00 */
[----:B------:R-:W-:Y:S04]  /*f130*/  STL.64 [R1+0x78], R198 ;  /* 0x000078c601007387 */ /* 0x000fe80000100a00 */
[----:B------:R4:W-:Y:S04]  /*f140*/  STL.64 [R1], R216 ;  /* 0x000000d801007387 */ /* 0x0009e80000100a00 */
[----:B------:R4:W-:Y:S04]  /*f150*/  STL.64 [R1+0x8], R218 ;  /* 0x000008da01007387 */ /* 0x0009e80000100a00 */
[----:B------:R4:W-:Y:S04]  /*f160*/  STL.64 [R1+0x10], R220 ;  /* 0x000010dc01007387 */ /* 0x0009e80000100a00 */
[----:B------:R4:W-:Y:S04]  /*f170*/  STL.64 [R1+0x18], R222 ;  /* 0x000018de01007387 */ /* 0x0009e80000100a00 */
[----:B0-----:R-:W4:Y:S04]  /*f180*/  LDL.LU.64 R168, [R1+0x40] ;  /* 0x0000400001a87983 */ /* 0x001f280000300a00 */
[----:B-1----:R-:W4:Y:S04]  /*f190*/  LDL.LU.64 R170, [R1+0x48] ;  /* 0x0000480001aa7983 */ /* 0x002f280000300a00 */
[----:B--2---:R-:W2:Y:S04]  /*f1a0*/  LDL.LU.64 R172, [R1+0x50] ;  /* 0x0000500001ac7983 */ /* 0x004ea80000300a00 */
[----:B---3--:R-:W2:Y:S01]  /*f1b0*/  LDL.LU.64 R174, [R1+0x58] ;  /* 0x0000580001ae7983 */ /* 0x008ea20000300a00 */
[----:B------:R-:W-:-:S02]  /*f1c0*/  WARPGROUP.DEPBAR.LE gsb0, 0x0 ;  /* 0x00008000000079c5 */ /* 0x000fc40000010000 */
[----:B------:R-:W-:Y:S01]  /*f1d0*/  WARPGROUP.ARRIVE ;  /* 0x00000000000079c5 */ /* 0x000fe20000000000 */
[----:B------:R-:W-:Y:S01]  /*f1e0*/  UMOV UR20, UR4 ;  /* 0x0000000400147c82 */ /* 0x000fe20008000000 */
[----:B------:R-:W-:Y:S01]  /*f1f0*/  UMOV UR21, UR5 ;  /* 0x0000000500157c82 */ /* 0x000fe20008000000 */
[----:B------:R-:W-:Y:S01]  /*f200*/  UMOV UR24, UR4 ;  /* 0x0000000400187c82 */ /* 0x000fe20008000000 */
[----:B------:R-:W-:Y:S01]  /*f210*/  UMOV UR25, UR5 ;  /* 0x0000000500197c82 */ /* 0x000fe20008000000 */
[----:B----4-:R-:W3:Y:S01]  /*f220*/  LDL.LU.64 R216, [R1+0x100] ;  /* 0x0001000001d87983 */ /* 0x010ee20000300a00 */
[----:B------:R-:W-:Y:S03]  /*f230*/  HGMMA.64x16x16.F32.BF16 R128, gdesc[UR20], R128, gsb0 ;  /* 0x00200000148079f0 */ /* 0x000fe60008001880 */
[----:B------:R-:W3:Y:S04]  /*f240*/  LDL.LU.64 R218, [R1+0x108] ;  /* 0x0001080001da7983 */ /* 0x000ee80000300a00 */
[----:B------:R-:W3:Y:S04]  /*f250*/  LDL.LU.64 R220, [R1+0x110] ;  /* 0x0001100001dc7983 */ /* 0x000ee80000300a00 */
[----:B------:R-:W3:Y:S01]  /*f260*/  LDL.LU.64 R222, [R1+0x118] ;  /* 0x0001180001de7983 */ /* 0x000ee20000300a00 */
        /* <DEDUP_REMOVED lines=33> */
[----:B------:R-:W-:-:S03]  /*f480*/  WARPGROUP.DEPBAR.LE gsb0, 0x0 ;  /* 0x00008000000079c5 */ /* 0x000fc60000010000 */
[----:B------:R-:W-:-:S06]  /*f490*/  WARPGROUP.ARRIVE ;  /* 0x00000000000079c5 */ /* 0x000fcc0000000000 */
[----:B------:R-:W-:Y:S01]  /*f4a0*/  HGMMA.64x16x16.F32.BF16 R192, gdesc[UR44], R192, gsb0 ;  /* 0x002000002cc079f0 */ /* 0x000fe200080018c0 */
[----:B------:R-:W-:Y:S01]  /*f4b0*/  UMOV UR9, UR49 ;  /* 0x0000003100097c82 */ /* 0x000fe20008000000 */
[----:B------:R-:W-:Y:S01]  /*f4c0*/  UMOV UR48, UR4 ;  /* 0x0000000400307c82 */ /* 0x000fe20008000000 */
[----:B------:R-:W-:Y:S01]  /*f4d0*/  UMOV UR49, UR5 ;  /* 0x0000000500317c82 */ /* 0x000fe20008000000 */
[----:B------:R-:W-:Y:S02]  /*f4e0*/  WARPGROUP.DEPBAR.LE gsb0, 0x0 ;  /* 0x00008000000079c5 */ /* 0x000fe40000010000 */
[----:B---3--:R-:W-:-:S06]  /*f4f0*/  WARPGROUP.ARRIVE ;  /* 0x00000000000079c5 */ /* 0x008fcc0000000000 */
        /* <DEDUP_REMOVED lines=8> */
[----:B------:R0:W-:Y:S04]  /*f580*/  STL.64 [R1+0xa0], R192 ;  /* 0x0000a0c001007387 */ /* 0x0001e80000100a00 */
[----:B------:R1:W-:Y:S04]  /*f590*/  STL.64 [R1+0xa8], R194 ;  /* 0x0000a8c201007387 */ /* 0x0003e80000100a00 */
[----:B------:R2:W-:Y:S04]  /*f5a0*/  STL.64 [R1+0xb0], R196 ;  /* 0x0000b0c401007387 */ /* 0x0005e80000100a00 */
[----:B------:R3:W-:Y:S01]  /*f5b0*/  STL.64 [R1+0xb8], R198 ;  /* 0x0000b8c601007387 */ /* 0x0007e20000100a00 */
[----:B------:R-:W-:-:S02]  /*f5c0*/  WARPGROUP.DEPBAR.LE gsb0, 0x0 ;  /* 0x00008000000079c5 */ /* 0x000fc40000010000 */
[----:B------:R-:W-:Y:S01]  /*f5d0*/  IMAD.MOV.U32 R234, RZ, RZ, R216 ;  /* 0x000000ffffea7224 */ /* 0x000fe200078e00d8 */
[----:B------:R-:W-:Y:S01]  /*f5e0*/  MOV R232, R218 ;  /* 0x000000da00e87202 */ /* 0x000fe20000000f00 */
[----:B------:R-:W-:Y:S02]  /*f5f0*/  IMAD.MOV.U32 R233, RZ, RZ, R217 ;  /* 0x000000ffffe97224 */ /* 0x000fe400078e00d9 */
[----:B------:R-:W-:Y:S01]  /*f600*/  IMAD.MOV.U32 R216, RZ, RZ, R12 ;  /* 0x000000ffffd87224 */ /* 0x000fe200078e000c */
[----:B------:R-:W-:Y:S01]  /*f610*/  MOV R218, R14 ;  /* 0x0000000e00da7202 */ /* 0x000fe20000000f00 */
[----:B------:R-:W4:Y:S01]  /*f620*/  LDL.LU R12, [R1+0x728] ;  /* 0x00072800010c7983 */ /* 0x000f220000300800 */
[----:B------:R-:W-:Y:S02]  /*f630*/  IMAD.MOV.U32 R217, RZ, RZ, R13 ;  /* 0x000000ffffd97224 */ /* 0x000fe400078e000d */
[----:B------:R-:W-:Y:S01]  /*f640*/  IMAD.MOV.U32 R23, RZ, RZ, R219 ;  /* 0x000000ffff177224 */ /* 0x000fe200078e00db */
[----:B------:R-:W4:Y:S01]  /*f650*/  LDL.LU R13, [R1+0x724] ;  /* 0x00072400010d7983 */ /* 0x000f220000300800 */
[----:B------:R-:W-:-:S02]  /*f660*/  IMAD.MOV.U32 R22, RZ, RZ, R220 ;  /* 0x000000ffff167224 */ /* 0x000fc400078e00dc */
[----:B------:R-:W-:Y:S01]  /*f670*/  IMAD.MOV.U32 R219, RZ, RZ, R15 ;  /* 0x000000ffffdb7224 */ /* 0x000fe200078e000f */
[----:B------:R-:W4:Y:S01]  /*f680*/  LDL.LU R14, [R1+0x720] ;  /* 0x00072000010e7983 */ /* 0x000f220000300800 */
[----:B------:R-:W-:Y:S01]  /*f690*/  IMAD.MOV.U32 R21, RZ, RZ, R221 ;  /* 0x000000ffff157224 */ /* 0x000fe200078e00dd */
[----:B------:R-:W-:Y:S01]  /*f6a0*/  MOV R20, R222 ;  /* 0x000000de00147202 */ /* 0x000fe20000000f00 */
[----:B------:R-:W-:Y:S01]  /*f6b0*/  IMAD.MOV.U32 R220, RZ, RZ, R16 ;  /* 0x000000ffffdc7224 */ /* 0x000fe200078e0010 */
[----:B------:R-:W4:Y:S01]  /*f6c0*/  LDL.LU R15, [R1+0x71c] ;  /* 0x00071c00010f7983 */ /* 0x000f220000300800 */
[----:B------:R-:W-:Y:S01]  /*f6d0*/  IMAD.MOV.U32 R221, RZ, RZ, R17 ;  /* 0x000000ffffdd7224 */ /* 0x000fe200078e0011 */
[----:B------:R-:W-:Y:S01]  /*f6e0*/  MOV R222, R18 ;  /* 0x0000001200de7202 */ /* 0x000fe20000000f00 */
[----:B------:R-:W-:Y:S01]  /*f6f0*/  IMAD.MOV.U32 R11, RZ, RZ, R223 ;  /* 0x000000ffff0b7224 */ /* 0x000fe200078e00df */
[----:B------:R-:W4:Y:S01]  /*f700*/  LDL.LU R16, [R1+0x718] ;  /* 0x0007180001107983 */ /* 0x000f220000300800 */
[----:B------:R-:W-:-:S03]  /*f710*/  IMAD.MOV.U32 R223, RZ, RZ, R19 ;  /* 0x000000ffffdf7224 */ /* 0x000fc600078e0013 */
[----:B------:R-:W4:Y:S04]  /*f720*/  LDL.LU R17, [R1+0x714] ;  /* 0x0007140001117983 */ /* 0x000f280000300800 */
[----:B------:R-:W4:Y:S04]  /*f730*/  LDL.LU R18, [R1+0x710] ;  /* 0x0007100001127983 */ /* 0x000f280000300800 */
[----:B------:R-:W4:Y:S04]  /*f740*/  LDL.LU R19, [R1+0x70c] ;  /* 0x00070c0001137983 */ /* 0x000f280000300800 */
[----:B0-----:R-:W4:Y:S04]  /*f750*/  LDL.LU R192, [R1+0x80] ;  /* 0x0000800001c07983 */ /* 0x001f280000300800 */
[----:B------:R-:W4:Y:S04]  /*f760*/  LDL.LU R193, [R1+0x84] ;  /* 0x0000840001c17983 */ /* 0x000f280000300800 */
[----:B-1----:R-:W4:Y:S01]  /*f770*/  LDL.LU R194, [R1+0x88] ;  /* 0x0000880001c27983 */ /* 0x002f220000300800 */
[----:B------:R-:W-:-:S03]  /*f780*/  MOV R2, R174 ;  /* 0x000000ae00027202 */ /* 0x000fc60000000f00 */
[----:B------:R-:W4:Y:S01]  /*f790*/  LDL.LU R195, [R1+0x8c] ;  /* 0x00008c0001c37983 */ /* 0x000f220000300800 */
[----:B------:R-:W-:-:S03]  /*f7a0*/  IMAD.MOV.U32 R0, RZ, RZ, R175 ;  /* 0x000000ffff007224 */ /* 0x000fc600078e00af */
[----:B--2---:R-:W2:Y:S01]  /*f7b0*/  LDL.LU R196, [R1+0x90] ;  /* 0x0000900001c47983 */ /* 0x004ea20000300800 */
[----:B---3--:R-:W-:-:S03]  /*f7c0*/  IMAD.MOV.U32 R199, RZ, RZ, R235 ;  /* 0x000000ffffc77224 */ /* 0x008fc600078e00eb */
[----:B------:R-:W2:Y:S01]  /*f7d0*/  LDL.LU R197, [R1+0x94] ;  /* 0x0000940001c57983 */ /* 0x000ea20000300800 */
[----:B------:R-:W-:Y:S01]  /*f7e0*/  IMAD.MOV.U32 R5, RZ, RZ, R172 ;  /* 0x000000ffff057224 */ /* 0x000fe200078e00ac */
[----:B------:R-:W-:Y:S01]  /*f7f0*/  MOV R8, R170 ;  /* 0x000000aa00087202 */ /* 0x000fe20000000f00 */
[----:B------:R-:W-:Y:S01]  /*f800*/  IMAD.MOV.U32 R3, RZ, RZ, R173 ;  /* 0x000000ffff037224 */ /* 0x000fe200078e00ad */
[----:B------:R-:W2:Y:S01]  /*f810*/  LDL.LU R198, [R1+0x98] ;  /* 0x0000980001c67983 */ /* 0x000ea20000300800 */
[----:B------:R-:W-:-:S03]  /*f820*/  IMAD.MOV.U32 R7, RZ, RZ, R171 ;  /* 0x000000ffff077224 */ /* 0x000fc600078e00ab */
[----:B------:R-:W3:Y:S01]  /*f830*/  LDL.LU R235, [R1+0x708] ;  /* 0x0007080001eb7983 */ /* 0x000ee20000300800 */
[----:B------:R-:W-:Y:S02]  /*f840*/  IMAD.MOV.U32 R10, RZ, RZ, R168 ;  /* 0x000000ffff0a7224 */ /* 0x000fe400078e00a8 */
[----:B------:R-:W-:Y:S02]  /*f850*/  IMAD.MOV.U32 R9, RZ, RZ, R169 ;  /* 0x000000ffff097224 */ /* 0x000fe400078e00a9 */
[----:B----4-:R-:W-:Y:S02]  /*f860*/  IMAD.MOV.U32 R175, RZ, RZ, R12 ;  /* 0x000000ffffaf7224 */ /* 0x010fe400078e000c */
[----:B------:R-:W-:Y:S02]  /*f870*/  IMAD.MOV.U32 R174, RZ, RZ, R13 ;  /* 0x000000ffffae7224 */ /* 0x000fe400078e000d */
[----:B------:R-:W4:Y:S01]  /*f880*/  LDL.LU.64 R12, [R1+0x160] ;  /* 0x00016000010c7983 */ /* 0x000f220000300a00 */
[----:B------:R-:W-:Y:S01]  /*f890*/  MOV R173, R14 ;  /* 0x0000000e00ad7202 */ /* 0x000fe20000000f00 */
[----:B------:R-:W-:-:S02]  /*f8a0*/  IMAD.MOV.U32 R172, RZ, RZ, R15 ;  /* 0x000000ffffac7224 */ /* 0x000fc400078e000f */
[----:B------:R-:W4:Y:S01]  /*f8b0*/  LDL.LU.64 R14, [R1+0x168] ;  /* 0x00016800010e7983 */ /* 0x000f220000300a00 */
[----:B------:R-:W-:Y:S02]  /*f8c0*/  IMAD.MOV.U32 R171, RZ, RZ, R16 ;  /* 0x000000ffffab7224 */ /* 0x000fe400078e0010 */
[----:B------:R-:W-:Y:S02]  /*f8d0*/  IMAD.MOV.U32 R170, RZ, RZ, R17 ;  /* 0x000000ffffaa7224 */ /* 0x000fe400078e0011 */
[----:B------:R-:W4:Y:S01]  /*f8e0*/  LDL.LU.64 R16, [R1+0x170] ;  /* 0x0001700001107983 */ /* 0x000f220000300a00 */
[----:B------:R-:W-:Y:S01]  /*f8f0*/  MOV R169, R18 ;  /* 0x0000001200a97202 */ /* 0x000fe20000000f00 */
[----:B------:R-:W-:Y:S02]  /*f900*/  IMAD.MOV.U32 R168, RZ, RZ, R19 ;  /* 0x000000ffffa87224 */ /* 0x000fe400078e0013 */
[----:B------:R-:W4:Y:S01]  /*f910*/  LDL.LU.64 R18, [R1+0x178] ;  /* 0x0001780001127983 */ /* 0x000f220000300a00 */
[----:B------:R-:W-:Y:S01]  /*f920*/  UMOV UR12, UR52 ;  /* 0x00000034000c7c82 */ /* 0x000fe20008000000 */
[----:B------:R-:W-:Y:S01]  /*f930*/  UMOV UR13, UR53 ;  /* 0x00000035000d7c82 */ /* 0x000fe20008000000 */
[----:B------:R-:W-:Y:S01]  /*f940*/  UMOV UR52, UR4 ;  /* 0x0000000400347c82 */ /* 0x000fe20008000000 */
[----:B------:R-:W-:Y:S01]  /*f950*/  UMOV UR53, UR5 ;  /* 0x0000000500357c82 */ /* 0x000fe20008000000 */
        /* <DEDUP_REMOVED lines=25> */
[----:B------:R-:W2:Y:S01]  /*faf0*/  LDL.LU R145, [R1+0x144] ;  /* 0x0001440001917983 */ /* 0x000ea20000300800 */
[----:B---3--:R-:W-:-:S03]  /*fb00*/  IMAD.MOV.U32 R151, RZ, RZ, R235 ;  /* 0x000000ffff977224 */ /* 0x008fc600078e00eb */
[----:B------:R-:W3:Y:S04]  /*fb10*/  LDL.LU R146, [R1+0x148] ;  /* 0x0001480001927983 */ /* 0x000ee80000300800 */
[----:B------:R-:W3:Y:S04]  /*fb20*/  LDL.LU R147, [R1+0x14c] ;  /* 0x00014c0001937983 */ /* 0x000ee80000300800 */
[----:B------:R-:W3:Y:S04]  /*fb30*/  LDL.LU R148, [R1+0x150] ;  /* 0x0001500001947983 */ /* 0x000ee80000300800 */
[----:B------:R-:W3:Y:S04]  /*fb40*/  LDL.LU R149, [R1+0x154] ;  /* 0x0001540001957983 */ /* 0x000ee80000300800 */
[----:B------:R-:W3:Y:S01]  /*fb50*/  LDL.LU R150, [R1+0x158] ;  /* 0x0001580001967983 */ /* 0x000ee20000300800 */
[----:B----4-:R-:W-:-:S06]  /*fb60*/  WARPGROUP.ARRIVE ;  /* 0x00000000000079c5 */ /* 0x010fcc0000000000 */
[----:B------:R-:W-:Y:S03]  /*fb70*/  HGMMA.64x16x16.F32.BF16 R12, gdesc[UR52], R12, gsb0 ;  /* 0x00200000340c79f0 */ /* 0x000fe6000800180c */
[----:B------:R-:W-:Y:S02]  /*fb80*/  WARPGROUP.DEPBAR.LE gsb0, 0x0 ;  /* 0x00008000000079c5 */ /* 0x000fe40000010000 */
[----:B------:R-:W-:Y:S01]  /*fb90*/  IMAD.MOV.U32 R215, RZ, RZ, R18 ;  /* 0x000000ffffd77224 */ /* 0x000fe200078e0012 */
[----:B------:R-:W-:Y:S01]  /*fba0*/  MOV R213, R16 ;  /* 0x0000001000d57202 */ /* 0x000fe20000000f00 */
[----:B------:R-:W-:Y:S02]  /*fbb0*/  IMAD.MOV.U32 R235, RZ, RZ, R19 ;  /* 0x000000ffffeb7224 */ /* 0x000fe400078e0013 */
[----:B------:R-:W-:Y:S01]  /*fbc0*/  IMAD.MOV.U32 R214, RZ, RZ, R17 ;  /* 0x000000ffffd67224 */ /* 0x000fe200078e0011 */
[----:B------:R-:W4:Y:S01]  /*fbd0*/  LDL.LU.64 R18, [R1+0x700] ;  /* 0x0007000001127983 */ /* 0x000f220000300a00 */
[----:B------:R-:W-:Y:S01]  /*fbe0*/  IMAD.MOV.U32 R211, RZ, RZ, R14 ;  /* 0x000000ffffd37224 */ /* 0x000fe200078e000e */
[----:B------:R-:W-:Y:S01]  /*fbf0*/  MOV R209, R12 ;  /* 0x0000000c00d17202 */ /* 0x000fe20000000f00 */
[----:B------:R-:W-:Y:S01]  /*fc00*/  IMAD.MOV.U32 R212, RZ, RZ, R15 ;  /* 0x000000ffffd47224 */ /* 0x000fe200078e000f */
[----:B------:R-:W4:Y:S01]  /*fc10*/  LDL.LU.64 R16, [R1+0x6f8] ;  /* 0x0006f80001107983 */ /* 0x000f220000300a00 */
[----:B------:R-:W-:-:S03]  /*fc20*/  IMAD.MOV.U32 R210, RZ, RZ, R13 ;  /* 0x000000ffffd27224 */ /* 0x000fc600078e000d */
[----:B------:R-:W4:Y:S04]  /*fc30*/  LDL.LU.64 R14, [R1+0x6f0] ;  /* 0x0006f000010e7983 */ /* 0x000f280000300a00 */
[----:B------:R-:W4:Y:S01]  /*fc40*/  LDL.LU.64 R12, [R1+0x6e8] ;  /* 0x0006e800010c7983 */ /* 0x000f220000300a00 */
[----:B------:R-:W-:Y:S01]  /*fc50*/  MOV R6, UR59 ;  /* 0x0000003b00067c02 */ /* 0x000fe20008000f00 */
[----:B------:R-:W-:Y:S01]  /*fc60*/  UMOV UR56, UR4 ;  /* 0x0000000400387c82 */ /* 0x000fe20008000000 */
[----:B------:R-:W-:Y:S01]  /*fc70*/  MOV R4, UR58 ;  /* 0x0000003a00047c02 */ /* 0x000fe20008000f00 */
[----:B------:R-:W-:Y:S01]  /*fc80*/  UMOV UR57, UR5 ;  /* 0x0000000500397c82 */ /* 0x000fe20008000000 */
[----:B------:R-:W-:Y:S01]  /*fc90*/  UMOV UR58, UR12 ;  /* 0x0000000c003a7c82 */ /* 0x000fe20008000000 */
[----:B------:R-:W-:Y:S01]  /*fca0*/  UMOV UR59, UR13 ;  /* 0x0000000d003b7c82 */ /* 0x000fe20008000000 */
[----:B------:R-:W-:Y:S01]  /*fcb0*/  UIADD3 UR8, UR9, 0x802, URZ ;  /* 0x0000080209087890 */ /* 0x000fe2000fffe03f */
[----:B----4-:R-:W-:-:S06]  /*fcc0*/  WARPGROUP.ARRIVE ;  /* 0x00000000000079c5 */ /* 0x010fcc0000000000 */
[----:B------:R-:W-:Y:S01]  /*fcd0*/  HGMMA.64x16x16.F32.BF16 R12, gdesc[UR56], R12, gsb0 ;  /* 0x00200000380c79f0 */ /* 0x000fe2000800180c */
[----:B------:R-:W-:Y:S02]  /*fce0*/  R2UR UR59, R6 ;  /* 0x00000000063b72ca */ /* 0x000fe400000e0000 */
[----:B------:R-:W-:Y:S01]  /*fcf0*/  R2UR UR58, R4 ;  /* 0x00000000043a72ca */ /* 0x000fe200000e0000 */
[----:B------:R-:W-:Y:S01]  /*fd00*/  UMOV UR56, UR4 ;  /* 0x0000000400387c82 */ /* 0x000fe20008000000 */
[----:B------:R-:W-:Y:S01]  /*fd10*/  UMOV UR57, UR5 ;  /* 0x0000000500397c82 */ /* 0x000fe20008000000 */
[----:B------:R-:W-:Y:S02]  /*fd20*/  WARPGROUP.DEPBAR.LE gsb0, 0x0 ;  /* 0x00008000000079c5 */ /* 0x000fe40000010000 */
[----:B--2---:R-:W-:-:S08]  /*fd30*/  WARPGROUP.ARRIVE ;  /* 0x00000000000079c5 */ /* 0x004fd00000000000 */
        /* <DEDUP_REMOVED lines=132> */
[----:B-1----:R-:W2:Y:S01]  /*10580*/  LDL.LU.64 R170, [R1+0x1e8] ;  /* 0x0001e80001aa7983 */ /* 0x002ea20000300a00 */
[----:B------:R-:W-:-:S03]  /*10590*/  WARPGROUP.DEPBAR.LE gsb0, 0x0 ;  /* 0x00008000000079c5 */ /* 0x000fc60000010000 */
        /* <DEDUP_REMOVED lines=15> */
[----:B------:R-:W2:Y:S04]  /*10690*/  LDL.LU R149, [R1+0x254] ;  /* 0x0002540001957983 */ /* 0x000ea80000300800 */
[----:B------:R-:W2:Y:S04]  /*106a0*/  LDL.LU R150, [R1+0x258] ;  /* 0x0002580001967983 */ /* 0x000ea80000300800 */
[----:B------:R-:W2:Y:S01]  /*106b0*/  LDL.LU R151, [R1+0x25c] ;  /* 0x00025c0001977983 */ /* 0x000ea20000300800 */
        /* <DEDUP_REMOVED lines=26> */
[----:B------:R-:W-:-:S03]  /*10860*/  UMOV UR59, 0x40000040 ;  /* 0x40000040003b7882 */ /* 0x000fc60000000000 */
[----:B------:R-:W-:Y:S01]  /*10870*/  UMOV UR56, UR16 ;  /* 0x0000001000387c82 */ /* 0x000fe20008000000 */
[----:B------:R-:W-:Y:S04]  /*10880*/  STL [R1+0x524], R120 ;  /* 0x0005247801007387 */ /* 0x000fe80000100800 */
[----:B------:R-:W-:Y:S04]  /*10890*/  STL [R1+0x520], R121 ;  /* 0x0005207901007387 */ /* 0x000fe80000100800 */
[----:B------:R-:W-:Y:S04]  /*108a0*/  STL [R1+0x51c], R122 ;  /* 0x00051c7a01007387 */ /* 0x000fe80000100800 */
[----:B------:R-:W-:Y:S01]  /*108b0*/  STL [R1+0x518], R123 ;  /* 0x0005187b01007387 */ /* 0x000fe20000100800 */
[----:B------:R-:W-:-:S02]  /*108c0*/  WARPGROUP.DEPBAR.LE gsb0, 0x0 ;  /* 0x00008000000079c5 */ /* 0x000fc40000010000 */
[----:B--2---:R-:W-:-:S06]  /*108d0*/  WARPGROUP.ARRIVE ;  /* 0x00000000000079c5 */ /* 0x004fcc0000000000 */
        /* <DEDUP_REMOVED lines=25> */
[----:B------:R-:W-:Y:S01]  /*10a70*/  STL.64 [R1+0x5b0], R30 ;  /* 0x0005b01e01007387 */ /* 0x000fe20000100a00 */
[----:B------:R-:W-:-:S03]  /*10a80*/  WARPGROUP.DEPBAR.LE gsb0, 0x0 ;  /* 0x00008000000079c5 */ /* 0x000fc60000010000 */
[----:B------:R-:W-:Y:S01]  /*10a90*/  STL.64 [R1+0x5a8], R28 ;  /* 0x0005a81c01007387 */ /* 0x000fe20000100a00 */
[----:B------:R-:W-:-:S03]  /*10aa0*/  UIADD3 UR8, UR60, 0x84, URZ ;  /* 0x000000843c087890 */ /* 0x000fc6000fffe03f */
[----:B------:R-:W-:Y:S04]  /*10ab0*/  STL.64 [R1+0x5a0], R26 ;  /* 0x0005a01a01007387 */ /* 0x000fe80000100a00 */
[----:B------:R-:W-:Y:S04]  /*10ac0*/  STL.64 [R1+0x598], R24 ;  /* 0x0005981801007387 */ /* 0x000fe80000100a00 */
[----:B------:R0:W-:Y:S01]  /*10ad0*/  STL.64 [R1+0x240], R144 ;  /* 0x0002409001007387 */ /* 0x0001e20000100a00 */
[----:B------:R-:W-:-:S03]  /*10ae0*/  WARPGROUP.ARRIVE ;  /* 0x00000000000079c5 */ /* 0x000fc60000000000 */
[----:B------:R1:W-:Y:S04]  /*10af0*/  STL.64 [R1+0x248], R146 ;  /* 0x0002489201007387 */ /* 0x0003e80000100a00 */
[----:B------:R2:W-:Y:S04]  /*10b00*/  STL.64 [R1+0x250], R148 ;  /* 0x0002509401007387 */ /* 0x0005e80000100a00 */
[----:B------:R3:W-:Y:S04]  /*10b10*/  STL.64 [R1+0x258], R150 ;  /* 0x0002589601007387 */ /* 0x0007e80000100a00 */
[----:B0-----:R-:W4:Y:S01]  /*10b20*/  LDL.LU.64 R144, [R1+0x120] ;  /* 0x0001200001907983 */ /* 0x001f220000300a00 */
[----:B------:R-:W-:-:S03]  /*10b30*/  UMOV UR40, UR56 ;  /* 0x0000003800287c82 */ /* 0x000fc60008000000 */
[----:B-1----:R-:W4:Y:S01]  /*10b40*/  LDL.LU.64 R146, [R1+0x128] ;  /* 0x0001280001927983 */ /* 0x002f220000300a00 */
[----:B------:R-:W-:Y:S01]  /*10b50*/  UMOV UR41, UR57 ;  /* 0x0000003900297c82 */ /* 0x000fe20008000000 */
[----:B------:R-:W-:Y:S02]  /*10b60*/  UMOV UR42, UR8 ;  /* 0x00000008002a7c82 */ /* 0x000fe40008000000 */
[----:B--2---:R-:W4:Y:S01]  /*10b70*/  LDL.LU.64 R148, [R1+0x130] ;  /* 0x0001300001947983 */ /* 0x004f220000300a00 */
[----:B------:R-:W-:Y:S02]  /*10b80*/  UMOV UR43, 0x40000040 ;  /* 0x40000040002b7882 */ /* 0x000fe40000000000 */
[----:B------:R-:W-:Y:S01]  /*10b90*/  HGMMA.64x16x16.F32.BF16 R168, gdesc[UR40], R168, gsb0 ;  /* 0x0020000028a879f0 */ /* 0x000fe200080018a8 */
[----:B---3--:R-:W4:Y:S02]  /*10ba0*/  LDL.LU.64 R150, [R1+0x138] ;  /* 0x0001380001967983 */ /* 0x008f240000300a00 */
[----:B------:R-:W-:-:S02]  /*10bb0*/  WARPGROUP.DEPBAR.LE gsb0, 0x0 ;  /* 0x00008000000079c5 */ /* 0x000fc40000010000 */
        /* <DEDUP_REMOVED lines=8> */
[----:B------:R-:W-:Y:S02]  /*10c40*/  IMAD.MOV.U32 R54, RZ, RZ, R174 ;  /* 0x000000ffff367224 */ /* 0x000fe400078e00ae */
[----:B------:R-:W-:Y:S01]  /*10c50*/  IMAD.MOV.U32 R55, RZ, RZ, R175 ;  /* 0x000000ffff377224 */ /* 0x000fe200078e00af */
[----:B------:R-:W2:Y:S04]  /*10c60*/  LDL.LU.64 R172, [R1+0xd0] ;  /* 0x0000d00001ac7983 */ /* 0x000ea80000300a00 */
[----:B------:R-:W2:Y:S01]  /*10c70*/  LDL.LU.64 R174, [R1+0xd8] ;  /* 0x0000d80001ae7983 */ /* 0x000ea20000300a00 */
[----:B------:R-:W-:-:S03]  /*10c80*/  UIADD3 UR54, UR60, 0x104, URZ ;  /* 0x000001043c367890 */ /* 0x000fc6000fffe03f */
[----:B------:R-:W-:Y:S01]  /*10c90*/  STL.64 [R1+0x5d0], R54 ;  /* 0x0005d03601007387 */ /* 0x000fe20000100a00 */
[----:B------:R-:W-:-:S03]  /*10ca0*/  WARPGROUP.ARRIVE ;  /* 0x00000000000079c5 */ /* 0x000fc60000000000 */
[----:B------:R-:W-:Y:S04]  /*10cb0*/  STL.64 [R1+0x5c8], R52 ;  /* 0x0005c83401007387 */ /* 0x000fe80000100a00 */
[----:B------:R-:W-:Y:S04]  /*10cc0*/  STL.64 [R1+0x5c0], R50 ;  /* 0x0005c03201007387 */ /* 0x000fe80000100a00 */
[----:B------:R0:W-:Y:S04]  /*10cd0*/  STL.64 [R1+0x5b8], R48 ;  /* 0x0005b83001007387 */ /* 0x0001e80000100a00 */
[----:B------:R-:W3:Y:S01]  /*10ce0*/  LDL.LU.64 R24, [R1+0x60] ;  /* 0x0000600001187983 */ /* 0x000ee20000300a00 */
[----:B------:R-:W-:-:S03]  /*10cf0*/  UMOV UR52, UR56 ;  /* 0x0000003800347c82 */ /* 0x000fc60008000000 */
[----:B------:R-:W3:Y:S01]  /*10d00*/  LDL.LU.64 R26, [R1+0x68] ;  /* 0x00006800011a7983 */ /* 0x000ee20000300a00 */
[----:B------:R-:W-:Y:S01]  /*10d10*/  UMOV UR53, UR57 ;  /* 0x0000003900357c82 */ /* 0x000fe20008000000 */
[----:B------:R-:W-:Y:S02]  /*10d20*/  UMOV UR55, 0x40000040 ;  /* 0x4000004000377882 */ /* 0x000fe40000000000 */
[----:B------:R-:W3:Y:S01]  /*10d30*/  LDL.LU.64 R28, [R1+0x70] ;  /* 0x00007000011c7983 */ /* 0x000ee20000300a00 */
[----:B------:R-:W-:Y:S03]  /*10d40*/  HGMMA.64x16x16.F32.BF16 R216, gdesc[UR52], R216, gsb0 ;  /* 0x0020000034d879f0 */ /* 0x000fe600080018d8 */
[----:B------:R-:W3:Y:S01]  /*10d50*/  LDL.LU.64 R30, [R1+0x78] ;  /* 0x00007800011e7983 */ /* 0x000ee20000300a00 */
[----:B------:R-:W-:Y:S02]  /*10d60*/  WARPGROUP.DEPBAR.LE gsb0, 0x0 ;  /* 0x00008000000079c5 */ /* 0x000fe40000010000 */
[----:B------:R-:W-:Y:S01]  /*10d70*/  MOV R100, R216 ;  /* 0x000000d800647202 */ /* 0x000fe20000000f00 */
[----:B------:R-:W-:Y:S01]  /*10d80*/  IMAD.MOV.U32 R101, RZ, RZ, R217 ;  /* 0x000000ffff657224 */ /* 0x000fe200078e00d9 */
[----:B------:R-:W-:Y:S01]  /*10d90*/  MOV R72, R220 ;  /* 0x000000dc00487202 */ /* 0x000fe20000000f00 */
[----:B------:R-:W-:Y:S01]  /*10da0*/  IMAD.MOV.U32 R102, RZ, RZ, R218 ;  /* 0x000000ffff667224 */ /* 0x000fe200078e00da */
[----:B------:R-:W3:Y:S01]  /*10db0*/  LDL.LU.64 R216, [R1] ;  /* 0x0000000001d87983 */ /* 0x000ee20000300a00 */
[----:B------:R-:W-:-:S02]  /*10dc0*/  IMAD.MOV.U32 R103, RZ, RZ, R219 ;  /* 0x000000ffff677224 */ /* 0x000fc400078e00db */
[----:B------:R-:W-:Y:S01]  /*10dd0*/  IMAD.MOV.U32 R73, RZ, RZ, R221 ;  /* 0x000000ffff497224 */ /* 0x000fe200078e00dd */
[----:B------:R-:W3:Y:S01]  /*10de0*/  LDL.LU.64 R218, [R1+0x8] ;  /* 0x0000080001da7983 */ /* 0x000ee20000300a00 */
[----:B------:R-:W-:Y:S02]  /*10df0*/  IMAD.MOV.U32 R74, RZ, RZ, R222 ;  /* 0x000000ffff4a7224 */ /* 0x000fe400078e00de */
[----:B------:R-:W-:Y:S01]  /*10e00*/  IMAD.MOV.U32 R75, RZ, RZ, R223 ;  /* 0x000000ffff4b7224 */ /* 0x000fe200078e00df */
        /* <DEDUP_REMOVED lines=9> */
[----:B------:R-:W-:Y:S01]  /*10ea0*/  UMOV UR4, UR42 ;  /* 0x0000002a00047c82 */ /* 0x000fe20008000000 */
[----:B------:R-:W-:Y:S01]  /*10eb0*/  UIADD3 UR42, UR60, 0x284, URZ ;  /* 0x000002843c2a7890 */ /* 0x000fe2000fffe03f */
[----:B----4-:R-:W-:-:S06]  /*10ec0*/  WARPGROUP.ARRIVE ;  /* 0x00000000000079c5 */ /* 0x010fcc0000000000 */
[----:B------:R-:W-:Y:S01]  /*10ed0*/  HGMMA.64x16x16.F32.BF16 R144, gdesc[UR48], R144, gsb0 ;  /* 0x00200000309079f0 */ /* 0x000fe20008001890 */
[----:B------:R-:W-:Y:S01]  /*10ee0*/  UMOV UR49, UR47 ;  /* 0x0000002f00317c82 */ /* 0x000fe20008000000 */
[----:B------:R-:W-:Y:S01]  /*10ef0*/  UMOV UR47, 0x40000040 ;  /* 0x40000040002f7882 */ /* 0x000fe20000000000 */
[----:B------:R-:W-:Y:S02]  /*10f00*/  WARPGROUP.DEPBAR.LE gsb0, 0x0 ;  /* 0x00008000000079c5 */ /* 0x000fe40000010000 */
[----:B--2---:R-:W-:-:S06]  /*10f10*/  WARPGROUP.ARRIVE ;  /* 0x00000000000079c5 */ /* 0x004fcc0000000000 */
[----:B------:R-:W-:Y:S01]  /*10f20*/  HGMMA.64x16x16.F32.BF16 R168, gdesc[UR44], R168, gsb0 ;  /* 0x002000002ca879f0 */ /* 0x000fe200080018a8 */
[----:B------:R-:W-:Y:S01]  /*10f30*/  UMOV UR5, UR43 ;  /* 0x0000002b00057c82 */ /* 0x000fe20008000000 */
[----:B------:R-:W-:Y:S01]  /*10f40*/  UMOV UR40, UR56 ;  /* 0x0000003800287c82 */ /* 0x000fe20008000000 */
[----:B------:R-:W-:Y:S01]  /*10f50*/  UMOV UR41, UR57 ;  /* 0x0000003900297c82 */ /* 0x000fe20008000000 */
[----:B------:R-:W-:Y:S01]  /*10f60*/  UMOV UR43, 0x40000040 ;  /* 0x40000040002b7882 */ /* 0x000fe20000000000 */
[----:B------:R-:W-:Y:S02]  /*10f70*/  WARPGROUP.DEPBAR.LE gsb0, 0x0 ;  /* 0x00008000000079c5 */ /* 0x000fe40000010000 */
[----:B---3--:R-:W-:-:S06]  /*10f80*/  WARPGROUP.ARRIVE ;  /* 0x00000000000079c5 */ /* 0x008fcc0000000000 */
        /* <DEDUP_REMOVED lines=8> */
[----:B------:R-:W-:Y:S01]  /*11010*/  MOV R96, R148 ;  /* 0x0000009400607202 */ /* 0x000fe20000000f00 */
[----:B------:R-:W-:Y:S01]  /*11020*/  IMAD.MOV.U32 R97, RZ, RZ, R149 ;  /* 0x000000ffff617224 */ /* 0x000fe200078e0095 */
[----:B------:R-:W-:Y:S01]  /*11030*/  MOV R148, R168 ;  /* 0x000000a800947202 */ /* 0x000fe20000000f00 */
[----:B------:R-:W-:Y:S02]  /*11040*/  IMAD.MOV.U32 R98, RZ, RZ, R150 ;  /* 0x000000ffff627224 */ /* 0x000fe400078e0096 */
[----:B------:R-:W-:Y:S02]  /*11050*/  IMAD.MOV.U32 R149, RZ, RZ, R169 ;  /* 0x000000ffff957224 */ /* 0x000fe400078e00a9 */
[----:B------:R-:W-:Y:S01]  /*11060*/  IMAD.MOV.U32 R150, RZ, RZ, R170 ;  /* 0x000000ffff967224 */ /* 0x000fe200078e00aa */
[----:B------:R-:W-:Y:S02]  /*11070*/  WARPGROUP.DEPBAR.LE gsb0, 0x0 ;  /* 0x00008000000079c5 */ /* 0x000fe40000010000 */
[----:B------:R-:W-:Y:S01]  /*11080*/  MOV R196, R216 ;  /* 0x000000d800c47202 */ /* 0x000fe20000000f00 */
        /* <DEDUP_REMOVED lines=15> */
[----:B------:R-:W-:Y:S02]  /*11180*/  IMAD.MOV.U32 R221, RZ, RZ, R214 ;  /* 0x000000ffffdd7224 */ /* 0x000fe400078e00d6 */
[----:B------:R-:W-:Y:S01]  /*11190*/  IMAD.MOV.U32 R222, RZ, RZ, R215 ;  /* 0x000000ffffde7224 */ /* 0x000fe200078e00d7 */
[----:B------:R-:W2:Y:S04]  /*111a0*/  LDL.LU R213, [R1+0x5f0] ;  /* 0x0005f00001d57983 */ /* 0x000ea80000300800 */
[----:B------:R-:W2:Y:S04]  /*111b0*/  LDL.LU R214, [R1+0x5ec] ;  /* 0x0005ec0001d67983 */ /* 0x000ea80000300800 */
[----:B------:R-:W2:Y:S01]  /*111c0*/  LDL.LU R215, [R1+0x5e8] ;  /* 0x0005e80001d77983 */ /* 0x000ea20000300800 */
        /* <DEDUP_REMOVED lines=26> */
[----:B--2---:R-:W-:Y:S01]  /*11370*/  WARPGROUP.ARRIVE ;  /* 0x00000000000079c5 */ /* 0x004fe20000000000 */
[----:B------:R-:W-:Y:S01]  /*11380*/  UMOV UR53, UR5 ;  /* 0x0000000500357c82 */ /* 0x000fe20008000000 */
[----:B------:R-:W-:Y:S01]  /*11390*/  UMOV UR7, 0x40000040 ;  /* 0x4000004000077882 */ /* 0x000fe20000000000 */
[----:B------:R-:W-:Y:S01]  /*113a0*/  UIADD3 UR10, UR60, 0x704, URZ ;  /* 0x000007043c0a7890 */ /* 0x000fe2000fffe03f */
[----:B------:R-:W-:-:S02]  /*113b0*/  UMOV UR8, UR56 ;  /* 0x0000003800087c82 */ /* 0x000fc40008000000 */
[----:B------:R-:W-:Y:S01]  /*113c0*/  HGMMA.64x16x16.F32.BF16 R208, gdesc[UR32], R208, gsb0 ;  /* 0x0020000020d079f0 */ /* 0x000fe200080018d0 */
[----:B------:R-:W-:Y:S01]  /*113d0*/  UMOV UR9, UR57 ;  /* 0x0000003900097c82 */ /* 0x000fe20008000000 */
[----:B------:R-:W-:Y:S01]  /*113e0*/  UMOV UR11, 0x40000040 ;  /* 0x40000040000b7882 */ /* 0x000fe20000000000 */
[----:B------:R-:W-:Y:S01]  /*113f0*/  IMAD.MOV.U32 R125, RZ, RZ, R145 ;  /* 0x000000ffff7d7224 */ /* 0x000fe200078e0091 */
[----:B------:R-:W-:Y:S01]  /*11400*/  MOV R124, R144 ;  /* 0x00000090007c7202 */ /* 0x000fe20000000f00 */
[----:B------:R-:W-:Y:S01]  /*11410*/  IMAD.MOV.U32 R126, RZ, RZ, R146 ;  /* 0x000000ffff7e7224 */ /* 0x000fe200078e0092 */
[----:B------:R-:W2:Y:S01]  /*11420*/  LDL.LU.64 R16, [R1+0xa0] ;  /* 0x0000a00001107983 */ /* 0x000ea20000300a00 */
[----:B------:R-:W-:Y:S02]  /*11430*/  WARPGROUP.DEPBAR.LE gsb0, 0x0 ;  /* 0x00008000000079c5 */ /* 0x000fe40000010000 */
[----:B------:R-:W-:Y:S01]  /*11440*/  WARPGROUP.ARRIVE ;  /* 0x00000000000079c5 */ /* 0x000fe20000000000 */
[----:B------:R-:W-:Y:S01]  /*11450*/  UMOV UR4, UR56 ;  /* 0x0000003800047c82 */ /* 0x000fe20008000000 */
[----:B------:R-:W-:Y:S01]  /*11460*/  UMOV UR5, UR57 ;  /* 0x0000003900057c82 */ /* 0x000fe20008000000 */
[----:B------:R-:W-:Y:S01]  /*11470*/  IMAD.MOV.U32 R123, RZ, RZ, R175 ;  /* 0x000000ffff7b7224 */ /* 0x000fe200078e00af */
[----:B------:R-:W-:Y:S01]  /*11480*/  MOV R144, R28 ;  /* 0x0000001c00907202 */ /* 0x000fe20000000f00 */
[----:B------:R-:W-:Y:S01]  /*11490*/  IMAD.MOV.U32 R145, RZ, RZ, R29 ;  /* 0x000000ffff917224 */ /* 0x000fe200078e001d */
[----:B------:R-:W-:Y:S01]  /*114a0*/  HGMMA.64x16x16.F32.BF16 R184, gdesc[UR28], R184, gsb0 ;  /* 0x002000001cb879f0 */ /* 0x000fe200080018b8 */
[----:B------:R-:W-:Y:S01]  /*114b0*/  IMAD.MOV.U32 R146, RZ, RZ, R30 ;  /* 0x000000ffff927224 */ /* 0x000fe200078e001e */
[----:B------:R-:W2:Y:S01]  /*114c0*/  LDL.LU.64 R18, [R1+0xa8] ;  /* 0x0000a80001127983 */ /* 0x000ea20000300a00 */
[----:B------:R-:W-:-:S02]  /*114d0*/  WARPGROUP.DEPBAR.LE gsb0, 0x0 ;  /* 0x00008000000079c5 */ /* 0x000fc40000010000 */
        /* <DEDUP_REMOVED lines=45> */
[----:B------:R-:W-:Y:S02]  /*117b0*/  IMAD.MOV.U32 R30, RZ, RZ, R20 ;  /* 0x000000ffff1e7224 */ /* 0x000fe400078e0014 */
[----:B------:R-:W-:Y:S01]  /*117c0*/  IMAD.MOV.U32 R27, RZ, RZ, R23 ;  /* 0x000000ffff1b7224 */ /* 0x000fe200078e0017 */
[----:B------:R-:W2:Y:S01]  /*117d0*/  LDL.LU.64 R20, [R1+0xb0] ;  /* 0x0000b00001147983 */ /* 0x000ea20000300a00 */
[----:B------:R-:W-:-:S03]  /*117e0*/  IMAD.MOV.U32 R28, RZ, RZ, R22 ;  /* 0x000000ffff1c7224 */ /* 0x000fc600078e0016 */
[----:B------:R-:W2:Y:S01]  /*117f0*/  LDL.LU.64 R22, [R1+0xb8] ;  /* 0x0000b80001167983 */ /* 0x000ea20000300a00 */
        /* <DEDUP_REMOVED lines=20> */
[----:B0-----:R-:W-:Y:S01]  /*11940*/  MOV R48, R10 ;  /* 0x0000000a00307202 */ /* 0x001fe20000000f00 */
[----:B------:R-:W-:Y:S01]  /*11950*/  IMAD.MOV.U32 R49, RZ, RZ, R9 ;  /* 0x000000ffff317224 */ /* 0x000fe200078e0009 */
[----:B------:R-:W-:Y:S01]  /*11960*/  MOV R51, R7 ;  /* 0x0000000700337202 */ /* 0x000fe20000000f00 */
[----:B------:R-:W-:Y:S01]  /*11970*/  IMAD.MOV.U32 R50, RZ, RZ, R8 ;  /* 0x000000ffff327224 */ /* 0x000fe200078e0008 */
[----:B------:R-:W-:Y:S01]  /*11980*/  MOV R54, R2 ;  /* 0x0000000200367202 */ /* 0x000fe20000000f00 */
        /* <DEDUP_REMOVED lines=10> */
[----:B------:R-:W-:Y:S01]  /*11a30*/  STL [R1+0x4b4], R208 ;  /* 0x0004b4d001007387 */ /* 0x000fe20000100800 */
[----:B------:R-:W-:Y:S02]  /*11a40*/  WARPGROUP.DEPBAR.LE gsb0, 0x0 ;  /* 0x00008000000079c5 */ /* 0x000fe40000010000 */
[----:B--2---:R-:W-:-:S06]  /*11a50*/  WARPGROUP.ARRIVE ;  /* 0x00000000000079c5 */ /* 0x004fcc0000000000 */
[----:B------:R-:W-:Y:S01]  /*11a60*/  HGMMA.64x16x16.F32.BF16 R16, gdesc[UR44], R16, gsb0 ;  /* 0x002000002c1079f0 */ /* 0x000fe20008001810 */
[----:B------:R-:W-:Y:S01]  /*11a70*/  STL [R1+0x4b0], R209 ;  /* 0x0004b0d101007387 */ /* 0x000fe20000100800 */
[----:B------:R-:W-:Y:S01]  /*11a80*/  IMAD.MOV.U32 R127, RZ, RZ, R147 ;  /* 0x000000ffff7f7224 */ /* 0x000fe200078e0093 */
[----:B------:R-:W-:Y:S01]  /*11a90*/  MOV R120, R172 ;  /* 0x000000ac00787202 */ /* 0x000fe20000000f00 */
[----:B------:R-:W-:Y:S01]  /*11aa0*/  IMAD.MOV.U32 R121, RZ, RZ, R173 ;  /* 0x000000ffff797224 */ /* 0x000fe200078e00ad */
        /* <DEDUP_REMOVED lines=9> */
[----:B------:R-:W-:-:S02]  /*11b40*/  IMAD.MOV.U32 R24, RZ, RZ, R234 ;  /* 0x000000ffff187224 */ /* 0x000fc400078e00ea */
[----:B------:R-:W-:Y:S01]  /*11b50*/  IMAD.MOV.U32 R25, RZ, RZ, R233 ;  /* 0x000000ffff197224 */ /* 0x000fe200078e00e9 */
[----:B------:R-:W-:Y:S01]  /*11b60*/  STL [R1+0x4a0], R213 ;  /* 0x0004a0d501007387 */ /* 0x000fe20000100800 */
[----:B------:R-:W-:-:S03]  /*11b70*/  IMAD.MOV.U32 R31, RZ, RZ, R11 ;  /* 0x000000ffff1f7224 */ /* 0x000fc600078e000b */
[----:B------:R-:W-:Y:S04]  /*11b80*/  STL [R1+0x49c], R214 ;  /* 0x00049cd601007387 */ /* 0x000fe80000100800 */
[----:B------:R-:W-:Y:S04]  /*11b90*/  STL [R1+0x498], R215 ;  /* 0x000498d701007387 */ /* 0x000fe80000100800 */
[----:B------:R0:W-:Y:S04]  /*11ba0*/  STL.64 [R1+0x40], R48 ;  /* 0x0000403001007387 */ /* 0x0001e80000100a00 */
[----:B------:R1:W-:Y:S04]  /*11bb0*/  STL.64 [R1+0x48], R50 ;  /* 0x0000483201007387 */ /* 0x0003e80000100a00 */
[----:B------:R2:W-:Y:S01]  /*11bc0*/  STL.64 [R1+0x50], R52 ;  /* 0x0000503401007387 */ /* 0x0005e20000100a00 */
[----:B------:R-:W-:-:S03]  /*11bd0*/  UMOV UR5, UR49 ;  /* 0x0000003100057c82 */ /* 0x000fc60008000000 */
[----:B------:R3:W-:Y:S01]  /*11be0*/  STL.64 [R1+0x58], R54 ;  /* 0x0000583601007387 */ /* 0x0007e20000100a00 */
[----:B------:R-:W-:-:S03]  /*11bf0*/  UMOV UR48, UR8 ;  /* 0x0000000800307c82 */ /* 0x000fc60008000000 */
[----:B0-----:R-:W4:Y:S01]  /*11c00*/  LDL.LU.64 R48, [R1+0x220] ;  /* 0x0002200001307983 */ /* 0x001f220000300a00 */
[----:B------:R-:W-:-:S03]  /*11c10*/  UMOV UR49, UR9 ;  /* 0x0000000900317c82 */ /* 0x000fc60008000000 */
[----:B-1----:R-:W4:Y:S01]  /*11c20*/  LDL.LU.64 R50, [R1+0x228] ;  /* 0x0002280001327983 */ /* 0x002f220000300a00 */
[----:B------:R-:W-:Y:S02]  /*11c30*/  WARPGROUP.DEPBAR.LE gsb0, 0x0 ;  /* 0x00008000000079c5 */ /* 0x000fe40000010000 */
[----:B------:R-:W-:Y:S01]  /*11c40*/  WARPGROUP.ARRIVE ;  /* 0x00000000000079c5 */ /* 0x000fe20000000000 */
[----:B--2---:R-:W4:Y:S01]  /*11c50*/  LDL.LU.64 R52, [R1+0x230] ;  /* 0x0002300001347983 */ /* 0x004f220000300a00 */
[----:B------:R-:W-:Y:S01]  /*11c60*/  IMAD.MOV.U32 R210, RZ, RZ, R18 ;  /* 0x000000ffffd27224 */ /* 0x000fe200078e0012 */
[----:B------:R-:W-:Y:S01]  /*11c70*/  MOV R209, R17 ;  /* 0x0000001100d17202 */ /* 0x000fe20000000f00 */
[----:B------:R-:W-:Y:S01]  /*11c80*/  IMAD.MOV.U32 R211, RZ, RZ, R19 ;  /* 0x000000ffffd37224 */ /* 0x000fe200078e0013 */
[----:B---3--:R-:W4:Y:S01]  /*11c90*/  LDL.LU.64 R54, [R1+0x238] ;  /* 0x0002380001367983 */ /* 0x008f220000300a00 */
[----:B------:R-:W-:Y:S01]  /*11ca0*/  IMAD.MOV.U32 R208, RZ, RZ, R16 ;  /* 0x000000ffffd07224 */ /* 0x000fe200078e0010 */
[----:B------:R-:W-:Y:S02]  /*11cb0*/  HGMMA.64x16x16.F32.BF16 R24, gdesc[UR48], R24, gsb0 ;  /* 0x00200000301879f0 */ /* 0x000fe40008001818 */
[----:B------:R-:W2:Y:S04]  /*11cc0*/  LDL.LU.64 R18, [R1+0x5e0] ;  /* 0x0005e00001127983 */ /* 0x000ea80000300a00 */
[----:B------:R-:W2:Y:S01]  /*11cd0*/  LDL.LU.64 R16, [R1+0x5d8] ;  /* 0x0005d80001107983 */ /* 0x000ea20000300a00 */
[----:B------:R-:W-:-:S02]  /*11ce0*/  IMAD.MOV.U32 R99, RZ, RZ, R151 ;  /* 0x000000ffff637224 */ /* 0x000fc400078e0097 */
[----:B------:R-:W-:Y:S02]  /*11cf0*/  IMAD.MOV.U32 R151, RZ, RZ, R171 ;  /* 0x000000ffff977224 */ /* 0x000fe400078e00ab */
[----:B------:R-:W-:Y:S01]  /*11d00*/  IMAD.MOV.U32 R171, RZ, RZ, R223 ;  /* 0x000000ffffab7224 */ /* 0x000fe200078e00df */
[----:B------:R-:W-:Y:S01]  /*11d10*/  MOV R223, R235 ;  /* 0x000000eb00df7202 */ /* 0x000fe20000000f00 */
        /* <DEDUP_REMOVED lines=17> */
[----:B-1----:R-:W4:Y:S04]  /*11e30*/  LDL.LU.64 R218, [R1+0x208] ;  /* 0x0002080001da7983 */ /* 0x002f280000300a00 */
[----:B---3--:R-:W3:Y:S04]  /*11e40*/  LDL.LU.64 R220, [R1+0x210] ;  /* 0x0002100001dc7983 */ /* 0x008ee80000300a00 */
[----:B------:R-:W3:Y:S01]  /*11e50*/  LDL.LU.64 R222, [R1+0x218] ;  /* 0x0002180001de7983 */ /* 0x000ee20000300a00 */
[----:B------:R-:W-:Y:S01]  /*11e60*/  MOV R6, UR59 ;  /* 0x0000003b00067c02 */ /* 0x000fe20008000f00 */
[----:B------:R-:W-:Y:S01]  /*11e70*/  UMOV UR56, UR8 ;  /* 0x0000000800387c82 */ /* 0x000fe20008000000 */
[----:B------:R-:W-:Y:S01]  /*11e80*/  MOV R4, UR58 ;  /* 0x0000003a00047c02 */ /* 0x000fe20008000f00 */
[----:B------:R-:W-:Y:S01]  /*11e90*/  UMOV UR57, UR9 ;  /* 0x0000000900397c82 */ /* 0x000fe20008000000 */
[----:B------:R-:W-:Y:S01]  /*11ea0*/  UMOV UR58, UR12 ;  /* 0x0000000c003a7c82 */ /* 0x000fe20008000000 */
[----:B------:R-:W-:Y:S01]  /*11eb0*/  UMOV UR59, UR13 ;  /* 0x0000000d003b7c82 */ /* 0x000fe20008000000 */
[----:B------:R-:W-:Y:S01]  /*11ec0*/  UIADD3 UR4, UR5, 0x804, URZ ;  /* 0x0000080405047890 */ /* 0x000fe2000fffe03f */
[----:B------:R-:W-:Y:S01]  /*11ed0*/  MOV R212, R20 ;  /* 0x0000001400d47202 */ /* 0x000fe20000000f00 */
[----:B------:R-:W-:Y:S01]  /*11ee0*/  IMAD.MOV.U32 R213, RZ, RZ, R21 ;  /* 0x000000ffffd57224 */ /* 0x000fe200078e0015 */
[----:B------:R-:W-:Y:S01]  /*11ef0*/  MOV R215, R23 ;  /* 0x0000001700d77202 */ /* 0x000fe20000000f00 */
[----:B------:R-:W-:Y:S01]  /*11f00*/  IMAD.MOV.U32 R214, RZ, RZ, R22 ;  /* 0x000000ffffd67224 */ /* 0x000fe200078e0016 */
[----:B--2---:R-:W-:-:S06]  /*11f10*/  WARPGROUP.ARRIVE ;  /* 0x00000000000079c5 */ /* 0x004fcc0000000000 */
[----:B------:R-:W-:Y:S01]  /*11f20*/  HGMMA.64x16x16.F32.BF16 R12, gdesc[UR56], R12, gsb0 ;  /* 0x00200000380c79f0 */ /* 0x000fe2000800180c */
[----:B------:R-:W-:Y:S02]  /*11f30*/  R2UR UR59, R6 ;  /* 0x00000000063b72ca */ /* 0x000fe400000e0000 */
[----:B------:R-:W-:Y:S01]  /*11f40*/  R2UR UR58, R4 ;  /* 0x00000000043a72ca */ /* 0x000fe200000e0000 */
[----:B------:R-:W-:Y:S01]  /*11f50*/  UMOV UR56, UR8 ;  /* 0x0000000800387c82 */ /* 0x000fe20008000000 */
[----:B------:R-:W-:Y:S01]  /*11f60*/  UMOV UR57, UR9 ;  /* 0x0000000900397c82 */ /* 0x000fe20008000000 */
[----:B------:R-:W-:Y:S02]  /*11f70*/  WARPGROUP.DEPBAR.LE gsb0, 0x0 ;  /* 0x00008000000079c5 */ /* 0x000fe40000010000 */
[----:B----4-:R-:W-:-:S08]  /*11f80*/  WARPGROUP.ARRIVE ;  /* 0x00000000000079c5 */ /* 0x010fd00000000000 */
[----:B------:R-:W-:Y:S01]  /*11f90*/  HGMMA.64x16x16.F32.BF16 R48, gdesc[UR56], R48, gsb0 ;  /* 0x00200000383079f0 */ /* 0x000fe20008001830 */
[----:B------:R-:W-:Y:S04]  /*11fa0*/  STL.64 [R1+0x1c0], R12 ;  /* 0x0001c00c01007387 */ /* 0x000fe80000100a00 */
[----:B------:R-:W-:Y:S01]  /*11fb0*/  STL.64 [R1+0x1c8], R14 ;  /* 0x0001c80e01007387 */ /* 0x000fe20000100a00 */
[----:B------:R-:W-:-:S03]  /*11fc0*/  UMOV UR56, UR4 ;  /* 0x0000000400387c82 */ /* 0x000fc60008000000 */
[----:B------:R0:W-:Y:S01]  /*11fd0*/  STL.64 [R1+0x1d0], R16 ;  /* 0x0001d01001007387 */ /* 0x0001e20000100a00 */
[----:B------:R-:W-:-:S03]  /*11fe0*/  UMOV UR57, 0x40000040 ;  /* 0x4000004000397882 */ /* 0x000fc60000000000 */
[----:B------:R1:W-:Y:S04]  /*11ff0*/  STL [R1+0x1d8], R18 ;  /* 0x0001d81201007387 */ /* 0x0003e80000100800 */
[----:B------:R-:W2:Y:S04]  /*12000*/  LDL.LU.64 R20, [R1+0x1a0] ;  /* 0x0001a00001147983 */ /* 0x000ea80000300a00 */
[----:B------:R-:W2:Y:S04]  /*12010*/  LDL.LU.64 R22, [R1+0x1a8] ;  /* 0x0001a80001167983 */ /* 0x000ea80000300a00 */
[----:B------:R-:W2:Y:S04]  /*12020*/  LDL.LU.64 R24, [R1+0x1b0] ;  /* 0x0001b00001187983 */ /* 0x000ea80000300a00 */
[----:B------:R-:W2:Y:S01]  /*12030*/  LDL.LU.64 R26, [R1+0x1b8] ;  /* 0x0001b800011a7983 */ /* 0x000ea20000300a00 */
[----:B------:R-:W-:-:S02]  /*12040*/  WARPGROUP.DEPBAR.LE gsb0, 0x0 ;  /* 0x00008000000079c5 */ /* 0x000fc40000010000 */
[----:B---3--:R-:W-:-:S06]  /*12050*/  WARPGROUP.ARRIVE ;  /* 0x00000000000079c5 */ /* 0x008fcc0000000000 */
[----:B------:R-:W-:Y:S01]  /*12060*/  HGMMA.64x16x16.F32.BF16 R216, gdesc[UR56], R216, gsb0 ;  /* 0x0020000038d879f0 */ /* 0x000fe200080018d8 */
[----:B------:R-:W-:Y:S01]  /*12070*/  IMAD.MOV.U32 R8, RZ, RZ, R19 ;  /* 0x000000ffff087224 */ /* 0x000fe200078e0013 */
[----:B------:R-:W-:Y:S01]  /*12080*/  MOV R3, R55 ;  /* 0x0000003700037202 */ /* 0x000fe20000000f00 */
[----:B------:R-:W-:Y:S01]  /*12090*/  IMAD.MOV.U32 R5, RZ, RZ, R54 ;  /* 0x000000ffff057224 */ /* 0x000fe200078e0036 */
[----:B0-----:R-:W-:Y:S01]  /*120a0*/  MOV R16, R52 ;  /* 0x0000003400107202 */ /* 0x001fe20000000f00 */
[----:B------:R-:W-:Y:S01]  /*120b0*/  IMAD.MOV.U32 R9, RZ, RZ, R53 ;  /* 0x000000ffff097224 */ /* 0x000fe200078e0035 */
[----:B------:R0:W-:Y:S01]  /*120c0*/  STL [R1+0x434], R8 ;  /* 0x0004340801007387 */ /* 0x0001e20000100800 */
[----:B------:R-:W-:Y:S01]  /*120d0*/  IMAD.MOV.U32 R17, RZ, RZ, R51 ;  /* 0x000000ffff117224 */ /* 0x000fe200078e0033 */
[----:B------:R-:W-:Y:S01]  /*120e0*/  MOV R19, R49 ;  /* 0x0000003100137202 */ /* 0x000fe20000000f00 */
[----:B-1----:R-:W-:Y:S01]  /*120f0*/  IMAD.MOV.U32 R18, RZ, RZ, R50 ;  /* 0x000000ffff127224 */ /* 0x002fe200078e0032 */
[----:B------:R-:W-:Y:S01]  /*12100*/  STL [R1+0x454], R3 ;  /* 0x0004540301007387 */ /* 0x000fe20000100800 */
[----:B------:R-:W-:-:S03]  /*12110*/  IMAD.MOV.U32 R7, RZ, RZ, R48 ;  /* 0x000000ffff077224 */ /* 0x000fc600078e0030 */
[----:B------:R-:W-:Y:S04]  /*12120*/  STL [R1+0x450], R5 ;  /* 0x0004500501007387 */ /* 0x000fe80000100800 */
[----:B------:R-:W-:Y:S04]  /*12130*/  STL [R1+0x44c], R9 ;  /* 0x00044c0901007387 */ /* 0x000fe80000100800 */
[----:B------:R-:W-:Y:S04]  /*12140*/  STL [R1+0x448], R16 ;  /* 0x0004481001007387 */ /* 0x000fe80000100800 */
[----:B------:R-:W-:Y:S04]  /*12150*/  STL [R1+0x444], R17 ;  /* 0x0004441101007387 */ /* 0x000fe80000100800 */
[----:B------:R-:W-:Y:S04]  /*12160*/  STL [R1+0x440], R18 ;  /* 0x0004401201007387 */ /* 0x000fe80000100800 */
[----:B------:R-:W-:Y:S04]  /*12170*/  STL [R1+0x43c], R19 ;  /* 0x00043c1301007387 */ /* 0x000fe80000100800 */
[----:B------:R-:W-:Y:S01]  /*12180*/  STL [R1+0x438], R7 ;  /* 0x0004380701007387 */ /* 0x000fe20000100800 */
[----:B------:R-:W-:-:S03]  /*12190*/  WARPGROUP.DEPBAR.LE gsb0, 0x0 ;  /* 0x00008000000079c5 */ /* 0x000fc60000010000 */
[----:B------:R1:W-:Y:S04]  /*121a0*/  STL.64 [R1+0x200], R216 ;  /* 0x000200d801007387 */ /* 0x0003e80000100a00 */
[----:B------:R3:W-:Y:S04]  /*121b0*/  STL.64 [R1+0x208], R218 ;  /* 0x000208da01007387 */ /* 0x0007e80000100a00 */
[----:B------:R4:W-:Y:S01]  /*121c0*/  STL.64 [R1+0x210], R220 ;  /* 0x000210dc01007387 */ /* 0x0009e20000100a00 */
[----:B0-----:R-:W-:-:S03]  /*121d0*/  IMAD.MOV.U32 R8, RZ, RZ, R223 ;  /* 0x000000ffff087224 */ /* 0x001fc600078e00df */
[----:B------:R0:W-:Y:S04]  /*121e0*/  STL [R1+0x218], R222 ;  /* 0x000218de01007387 */ /* 0x0001e80000100800 */
[----:B-1----:R-:W2:Y:S04]  /*121f0*/  LDL.LU.64 R216, [R1+0x140] ;  /* 0x0001400001d87983 */ /* 0x002ea80000300a00 */
[----:B---3--:R-:W3:Y:S04]  /*12200*/  LDL.LU.64 R218, [R1+0x148] ;  /* 0x0001480001da7983 */ /* 0x008ee80000300a00 */
[----:B----4-:R-:W3:Y:S04]  /*12210*/  LDL.LU.64 R220, [R1+0x150] ;  /* 0x0001500001dc7983 */ /* 0x010ee80000300a00 */
[----:B0-----:R-:W3:Y:S04]  /*12220*/  LDL.LU.64 R222, [R1+0x158] ;  /* 0x0001580001de7983 */ /* 0x001ee80000300a00 */
[----:B------:R-:W-:Y:S04]  /*12230*/  STL [R1+0x458], R8 ;  /* 0x0004580801007387 */ /* 0x000fe80000100800 */
[----:B------:R-:W4:Y:S01]  /*12240*/  LDL.LU.64 R48, [R1+0xe0] ;  /* 0x0000e00001307983 */ /* 0x000f220000300a00 */
[----:B------:R-:W-:-:S03]  /*12250*/  UMOV UR58, UR12 ;  /* 0x0000000c003a7c82 */ /* 0x000fc60008000000 */
[----:B------:R-:W4:Y:S01]  /*12260*/  LDL.LU.64 R50, [R1+0xe8] ;  /* 0x0000e80001327983 */ /* 0x000f220000300a00 */
[----:B------:R-:W-:-:S03]  /*12270*/  UMOV UR59, UR13 ;  /* 0x0000000d003b7c82 */ /* 0x000fc60008000000 */
[----:B------:R-:W4:Y:S04]  /*12280*/  LDL.LU.64 R52, [R1+0xf0] ;  /* 0x0000f00001347983 */ /* 0x000f280000300a00 */
[----:B------:R-:W4:Y:S01]  /*12290*/  LDL.LU.64 R54, [R1+0xf8] ;  /* 0x0000f80001367983 */ /* 0x000f220000300a00 */
[----:B------:R-:W-:Y:S01]  /*122a0*/  UMOV UR52, UR56 ;  /* 0x0000003800347c82 */ /* 0x000fe20008000000 */
[----:B------:R-:W-:Y:S01]  /*122b0*/  UMOV UR53, UR57 ;  /* 0x0000003900357c82 */ /* 0x000fe20008000000 */
[----:B--2---:R-:W-:-:S06]  /*122c0*/  WARPGROUP.ARRIVE ;  /* 0x00000000000079c5 */ /* 0x004fcc0000000000 */
[----:B------:R-:W-:Y:S03]  /*122d0*/  HGMMA.64x16x16.F32.BF16 R20, gdesc[UR56], R20, gsb0 ;  /* 0x00200000381479f0 */ /* 0x000fe60008001814 */
[----:B------:R-:W-:Y:S02]  /*122e0*/  WARPGROUP.DEPBAR.LE gsb0, 0x0 ;  /* 0x00008000000079c5 */ /* 0x000fe40000010000 */
[----:B------:R-:W-:Y:S01]  /*122f0*/  MOV R17, R24 ;  /* 0x0000001800117202 */ /* 0x000fe20000000f00 */
[----:B------:R-:W-:Y:S01]  /*12300*/  IMAD.MOV.U32 R18, RZ, RZ, R25 ;  /* 0x000000ffff127224 */ /* 0x000fe200078e0019 */
[----:B------:R-:W-:Y:S01]  /*12310*/  MOV R7, R27 ;  /* 0x0000001b00077202 */ /* 0x000fe20000000f00 */
[----:B------:R-:W-:Y:S01]  /*12320*/  IMAD.MOV.U32 R19, RZ, RZ, R26 ;  /* 0x000000ffff137224 */ /* 0x000fe200078e001a */
[----:B------:R-:W2:Y:S04]  /*12330*/  LDL.LU.64 R24, [R1+0x80] ;  /* 0x0000800001187983 */ /* 0x000ea80000300a00 */
[----:B------:R-:W2:Y:S04]  /*12340*/  LDL.LU.64 R26, [R1+0x88] ;  /* 0x00008800011a7983 */ /* 0x000ea80000300a00 */
[----:B------:R-:W2:Y:S04]  /*12350*/  LDL.LU.64 R28, [R1+0x90] ;  /* 0x00009000011c7983 */ /* 0x000ea80000300a00 */
[----:B------:R-:W2:Y:S01]  /*12360*/  LDL.LU.64 R30, [R1+0x98] ;  /* 0x00009800011e7983 */ /* 0x000ea20000300a00 */
[----:B------:R-:W-:Y:S01]  /*12370*/  IMAD.MOV.U32 R3, RZ, RZ, R20 ;  /* 0x000000ffff037224 */ /* 0x000fe200078e0014 */
[----:B------:R-:W-:Y:S01]  /*12380*/  MOV R5, R21 ;  /* 0x0000001500057202 */ /* 0x000fe20000000f00 */
[----:B---3--:R-:W-:-:S06]  /*12390*/  WARPGROUP.ARRIVE ;  /* 0x00000000000079c5 */ /* 0x008fcc0000000000 */
[----:B------:R-:W-:Y:S01]  /*123a0*/  HGMMA.64x16x16.F32.BF16 R216, gdesc[UR52], R216, gsb0 ;  /* 0x0020000034d879f0 */ /* 0x000fe200080018d8 */
[----:B------:R-:W-:Y:S01]  /*123b0*/  IMAD.MOV.U32 R9, RZ, RZ, R22 ;  /* 0x000000ffff097224 */ /* 0x000fe200078e0016 */
        /* <DEDUP_REMOVED lines=8> */
[----:B------:R0:W-:Y:S01]  /*12440*/  STL [R1+0x45c], R17 ;  /* 0x00045c1101007387 */ /* 0x0001e20000100800 */
[----:B------:R-:W-:-:S02]  /*12450*/  WARPGROUP.DEPBAR.LE gsb0, 0x0 ;  /* 0x00008000000079c5 */ /* 0x000fc40000010000 */
[----:B------:R-:W-:Y:S01]  /*12460*/  IMAD.MOV.U32 R2, RZ, RZ, R216 ;  /* 0x000000ffff027224 */ /* 0x000fe200078e00d8 */
[----:B------:R-:W-:Y:S01]  /*12470*/  MOV R235, R218 ;  /* 0x000000da00eb7202 */ /* 0x000fe20000000f00 */
[----:B------:R-:W-:Y:S01]  /*12480*/  IMAD.MOV.U32 R0, RZ, RZ, R217 ;  /* 0x000000ffff007224 */ /* 0x000fe200078e00d9 */
[----:B------:R-:W-:Y:S01]  /*12490*/  MOV R232, R221 ;  /* 0x000000dd00e87202 */ /* 0x000fe20000000f00 */
[----:B------:R-:W-:Y:S01]  /*124a0*/  IMAD.MOV.U32 R234, RZ, RZ, R219 ;  /* 0x000000ffffea7224 */ /* 0x000fe200078e00db */
[----:B------:R-:W3:Y:S01]  /*124b0*/  LDL.LU.64 R216, [R1+0x20] ;  /* 0x0000200001d87983 */ /* 0x000ee20000300a00 */
[----:B------:R-:W-:Y:S02]  /*124c0*/  IMAD.MOV.U32 R233, RZ, RZ, R220 ;  /* 0x000000ffffe97224 */ /* 0x000fe400078e00dc */
[----:B------:R-:W-:Y:S01]  /*124d0*/  IMAD.MOV.U32 R23, RZ, RZ, R222 ;  /* 0x000000ffff177224 */ /* 0x000fe200078e00de */
[----:B------:R-:W3:Y:S01]  /*124e0*/  LDL.LU.64 R218, [R1+0x28] ;  /* 0x0000280001da7983 */ /* 0x000ee20000300a00 */
[----:B------:R-:W-:-:S03]  /*124f0*/  IMAD.MOV.U32 R22, RZ, RZ, R223 ;  /* 0x000000ffff167224 */ /* 0x000fc600078e00df */
[----:B------:R-:W3:Y:S04]  /*12500*/  LDL.LU.64 R220, [R1+0x30] ;  /* 0x0000300001dc7983 */ /* 0x000ee80000300a00 */
[----:B------:R-:W3:Y:S01]  /*12510*/  LDL.LU.64 R222, [R1+0x38] ;  /* 0x0000380001de7983 */ /* 0x000ee20000300a00 */
[----:B----4-:R-:W-:Y:S01]  /*12520*/  WARPGROUP.ARRIVE ;  /* 0x00000000000079c5 */ /* 0x010fe20000000000 */
[----:B------:R-:W-:Y:S01]  /*12530*/  UMOV UR48, UR56 ;  /* 0x0000003800307c82 */ /* 0x000fe20008000000 */
[----:B------:R-:W-:-:S04]  /*12540*/  UMOV UR49, UR57 ;  /* 0x0000003900317c82 */ /* 0x000fc80008000000 */
[----:B------:R-:W-:Y:S01]  /*12550*/  HGMMA.64x16x16.F32.BF16 R48, gdesc[UR48], R48, gsb0 ;  /* 0x00200000303079f0 */ /* 0x000fe20008001830 */
[----:B------:R-:W-:Y:S01]  /*12560*/  UMOV UR44, UR56 ;  /* 0x00000038002c7c82 */ /* 0x000fe20008000000 */
[----:B------:R-:W-:Y:S01]  /*12570*/  UMOV UR45, UR57 ;  /* 0x00000039002d7c82 */ /* 0x000fe20008000000 */
[----:B------:R-:W-:Y:S02]  /*12580*/  WARPGROUP.DEPBAR.LE gsb0, 0x0 ;  /* 0x00008000000079c5 */ /* 0x000fe40000010000 */
[----:B------:R-:W-:Y:S01]  /*12590*/  UMOV UR40, UR56 ;  /* 0x0000003800287c82 */ /* 0x000fe20008000000 */
[----:B------:R-:W-:Y:S01]  /*125a0*/  UMOV UR41, UR57 ;  /* 0x0000003900297c82 */ /* 0x000fe20008000000 */
[----:B------:R-:W-:Y:S01]  /*125b0*/  STL [R1+0x494], R23 ;  /* 0x0004941701007387 */ /* 0x000fe20000100800 */
[----:B--2---:R-:W-:-:S06]  /*125c0*/  WARPGROUP.ARRIVE ;  /* 0x00000000000079c5 */ /* 0x004fcc0000000000 */
[----:B------:R-:W-:Y:S01]  /*125d0*/  HGMMA.64x16x16.F32.BF16 R24, gdesc[UR44], R24, gsb0 ;  /* 0x002000002c1879f0 */ /* 0x000fe20008001818 */
[----:B------:R-:W-:Y:S04]  /*125e0*/  STL [R1+0x490], R232 ;  /* 0x000490e801007387 */ /* 0x000fe80000100800 */
[----:B------:R-:W-:Y:S01]  /*125f0*/  STL [R1+0x48c], R233 ;  /* 0x00048ce901007387 */ /* 0x000fe20000100800 */
[----:B------:R-:W-:-:S03]  /*12600*/  WARPGROUP.DEPBAR.LE gsb0, 0x0 ;  /* 0x00008000000079c5 */ /* 0x000fc60000010000 */
[----:B------:R-:W-:Y:S01]  /*12610*/  STL [R1+0x488], R234 ;  /* 0x000488ea01007387 */ /* 0x000fe20000100800 */
[----:B0-----:R-:W-:Y:S01]  /*12620*/  MOV R17, R54 ;  /* 0x0000003600117202 */ /* 0x001fe20000000f00 */
[----:B------:R-:W-:Y:S02]  /*12630*/  IMAD.MOV.U32 R8, RZ, RZ, R55 ;  /* 0x000000ffff087224 */ /* 0x000fe400078e0037 */
[----:B------:R-:W-:Y:S01]  /*12640*/  STL [R1+0x484], R235 ;  /* 0x000484eb01007387 */ /* 0x000fe20000100800 */
[----:B------:R-:W-:-:S03]  /*12650*/  IMAD.MOV.U32 R9, RZ, RZ, R52 ;  /* 0x000000ffff097224 */ /* 0x000fc600078e0034 */
[----:B------:R-:W-:Y:S01]  /*12660*/  STL [R1+0x480], R0 ;  /* 0x0004800001007387 */ /* 0x000fe20000100800 */
[----:B------:R-:W-:Y:S01]  /*12670*/  IMAD.MOV.U32 R16, RZ, RZ, R53 ;  /* 0x000000ffff107224 */ /* 0x000fe200078e0035 */
[----:B------:R-:W-:Y:S02]  /*12680*/  MOV R5, R51 ;  /* 0x0000003300057202 */ /* 0x000fe40000000f00 */
[----:B------:R0:W-:Y:S01]  /*12690*/  STL [R1+0x47c], R2 ;  /* 0x00047c0201007387 */ /* 0x0001e20000100800 */
[----:B------:R-:W-:Y:S01]  /*126a0*/  IMAD.MOV.U32 R3, RZ, RZ, R50 ;  /* 0x000000ffff037224 */ /* 0x000fe200078e0032 */
[----:B------:R-:W-:Y:S02]  /*126b0*/  MOV R19, R48 ;  /* 0x0000003000137202 */ /* 0x000fe40000000f00 */
[----:B------:R-:W2:Y:S01]  /*126c0*/  LDL.LU.64 R54, [R1+0x5d0] ;  /* 0x0005d00001367983 */ /* 0x000ea20000300a00 */
[----:B------:R-:W-:Y:S01]  /*126d0*/  IMAD.MOV.U32 R18, RZ, RZ, R49 ;  /* 0x000000ffff127224 */ /* 0x000fe200078e0031 */
[----:B---3--:R-:W-:-:S02]  /*126e0*/  WARPGROUP.ARRIVE ;  /* 0x00000000000079c5 */ /* 0x008fc40000000000 */
[----:B------:R-:W3:Y:S01]  /*126f0*/  LDL.LU.64 R52, [R1+0x5c8] ;  /* 0x0005c80001347983 */ /* 0x000ee20000300a00 */
[----:B0-----:R-:W-:Y:S01]  /*12700*/  IMAD.MOV.U32 R2, RZ, RZ, R30 ;  /* 0x000000ffff027224 */ /* 0x001fe200078e001e */
[----:B------:R-:W-:Y:S02]  /*12710*/  MOV R7, R31 ;  /* 0x0000001f00077202 */ /* 0x000fe40000000f00 */
[----:B------:R-:W4:Y:S01]  /*12720*/  LDL.LU.64 R50, [R1+0x5c0] ;  /* 0x0005c00001327983 */ /* 0x000f220000300a00 */
[----:B------:R-:W-:Y:S01]  /*12730*/  HGMMA.64x16x16.F32.BF16 R216, gdesc[UR40], R216, gsb0 ;  /* 0x0020000028d879f0 */ /* 0x000fe200080018d8 */
[----:B------:R-:W-:Y:S01]  /*12740*/  MOV R235, R28 ;  /* 0x0000001c00eb7202 */ /* 0x000fe20000000f00 */
        /* <DEDUP_REMOVED lines=8> */
[----:B------:R-:W4:Y:S04]  /*127d0*/  LDL.LU.64 R26, [R1+0x5a0] ;  /* 0x0005a000011a7983 */ /* 0x000f280000300a00 */
[----:B------:R-:W4:Y:S01]  /*127e0*/  LDL.LU.64 R24, [R1+0x598] ;  /* 0x0005980001187983 */ /* 0x000f220000300a00 */
[----:B------:R-:W-:Y:S02]  /*127f0*/  WARPGROUP.DEPBAR.LE gsb0, 0x0 ;  /* 0x00008000000079c5 */ /* 0x000fe40000010000 */
[----:B------:R-:W-:Y:S01]  /*12800*/  IMAD.MOV.U32 R11, RZ, RZ, R222 ;  /* 0x000000ffff0b7224 */ /* 0x000fe200078e00de */
[----:B------:R-:W-:Y:S01]  /*12810*/  MOV R12, R221 ;  /* 0x000000dd000c7202 */ /* 0x000fe20000000f00 */
[----:B------:R-:W-:Y:S01]  /*12820*/  IMAD.MOV.U32 R10, RZ, RZ, R223 ;  /* 0x000000ffff0a7224 */ /* 0x000fe200078e00df */
[----:B------:R-:W-:Y:S01]  /*12830*/  MOV R15, R218 ;  /* 0x000000da000f7202 */ /* 0x000fe20000000f00 */
[----:B------:R-:W-:Y:S01]  /*12840*/  IMAD.MOV.U32 R13, RZ, RZ, R220 ;  /* 0x000000ffff0d7224 */ /* 0x000fe200078e00dc */
[----:B------:R-:W2:Y:S01]  /*12850*/  LDL.LU.64 R222, [R1+0x590] ;  /* 0x0005900001de7983 */ /* 0x000ea20000300a00 */
[----:B------:R-:W-:-:S02]  /*12860*/  IMAD.MOV.U32 R14, RZ, RZ, R219 ;  /* 0x000000ffff0e7224 */ /* 0x000fc400078e00db */
[----:B------:R-:W-:Y:S01]  /*12870*/  IMAD.MOV.U32 R21, RZ, RZ, R216 ;  /* 0x000000ffff157224 */ /* 0x000fe200078e00d8 */
[----:B------:R-:W2:Y:S01]  /*12880*/  LDL.LU.64 R220, [R1+0x588] ;  /* 0x0005880001dc7983 */ /* 0x000ea20000300a00 */
[----:B------:R-:W-:-:S03]  /*12890*/  IMAD.MOV.U32 R20, RZ, RZ, R217 ;  /* 0x000000ffff147224 */ /* 0x000fc600078e00d9 */
[----:B------:R-:W2:Y:S04]  /*128a0*/  LDL.LU.64 R218, [R1+0x580] ;  /* 0x0005800001da7983 */ /* 0x000ea80000300a00 */
[----:B------:R-:W2:Y:S01]  /*128b0*/  LDL.LU.64 R216, [R1+0x578] ;  /* 0x0005780001d87983 */ /* 0x000ea20000300a00 */
[----:B------:R-:W-:Y:S01]  /*128c0*/  UMOV UR36, UR56 ;  /* 0x0000003800247c82 */ /* 0x000fe20008000000 */
[----:B------:R-:W-:Y:S01]  /*128d0*/  UMOV UR37, UR57 ;  /* 0x0000003900257c82 */ /* 0x000fe20008000000 */
[----:B--2---:R-:W-:-:S06]  /*128e0*/  WARPGROUP.ARRIVE ;  /* 0x00000000000079c5 */ /* 0x004fcc0000000000 */
[----:B------:R-:W-:Y:S03]  /*128f0*/  HGMMA.64x16x16.F32.BF16 R216, gdesc[UR36], R216, gsb0 ;  /* 0x0020000024d879f0 */ /* 0x000fe600080018d8 */
[----:B------:R-:W-:Y:S02]  /*12900*/  WARPGROUP.DEPBAR.LE gsb0, 0x0 ;  /* 0x00008000000079c5 */ /* 0x000fe40000010000 */
[----:B------:R-:W-:Y:S04]  /*12910*/  STL.64 [R1+0x2e0], R222 ;  /* 0x0002e0de01007387 */ /* 0x000fe80000100a00 */
[----:B------:R-:W-:Y:S04]  /*12920*/  STL.64 [R1+0x2d8], R220 ;  /* 0x0002d8dc01007387 */ /* 0x000fe80000100a00 */
[----:B------:R0:W-:Y:S04]  /*12930*/  STL.64 [R1+0x2d0], R218 ;  /* 0x0002d0da01007387 */ /* 0x0001e80000100a00 */
[----:B------:R1:W-:Y:S01]  /*12940*/  STL.64 [R1+0x2c8], R216 ;  /* 0x0002c8d801007387 */ /* 0x0003e20000100a00 */
[----:B0-----:R-:W-:Y:S01]  /*12950*/  IMAD.MOV.U32 R218, RZ, RZ, R198 ;  /* 0x000000ffffda7224 */ /* 0x001fe200078e00c6 */
[----:B------:R-:W-:-:S02]  /*12960*/  MOV R219, R199 ;  /* 0x000000c700db7202 */ /* 0x000fc40000000f00 */
[----:B-1----:R-:W-:Y:S01]  /*12970*/  MOV R216, R196 ;  /* 0x000000c400d87202 */ /* 0x002fe20000000f00 */
[----:B------:R-:W-:Y:S01]  /*12980*/  IMAD.MOV.U32 R217, RZ, RZ, R197 ;  /* 0x000000ffffd97224 */ /* 0x000fe200078e00c5 */
[----:B------:R-:W2:Y:S04]  /*12990*/  LDL.LU R196, [R1+0x574] ;  /* 0x0005740001c47983 */ /* 0x000ea80000300800 */
[----:B------:R-:W2:Y:S04]  /*129a0*/  LDL.LU R197, [R1+0x570] ;  /* 0x0005700001c57983 */ /* 0x000ea80000300800 */
[----:B------:R-:W2:Y:S04]  /*129b0*/  LDL.LU R198, [R1+0x56c] ;  /* 0x00056c0001c67983 */ /* 0x000ea80000300800 */
[----:B------:R-:W2:Y:S01]  /*129c0*/  LDL.LU R199, [R1+0x568] ;  /* 0x0005680001c77983 */ /* 0x000ea20000300800 */
[----:B------:R-:W-:Y:S01]  /*129d0*/  UMOV UR32, UR56 ;  /* 0x0000003800207c82 */ /* 0x000fe20008000000 */
[----:B------:R-:W-:Y:S01]  /*129e0*/  UMOV UR33, UR57 ;  /* 0x0000003900217c82 */ /* 0x000fe20008000000 */
[----:B------:R-:W-:Y:S01]  /*129f0*/  IMAD.MOV.U32 R220, RZ, RZ, R168 ;  /* 0x000000ffffdc7224 */ /* 0x000fe200078e00a8 */
[----:B------:R-:W-:Y:S01]  /*12a00*/  MOV R222, R170 ;  /* 0x000000aa00de7202 */ /* 0x000fe20000000f00 */
[----:B------:R-:W3:Y:S01]  /*12a10*/  LDL.LU R168, [R1+0x564] ;  /* 0x0005640001a87983 */ /* 0x000ee20000300800 */
[----:B------:R-:W-:-:S02]  /*12a20*/  IMAD.MOV.U32 R221, RZ, RZ, R169 ;  /* 0x000000ffffdd7224 */ /* 0x000fc400078e00a9 */
[----:B------:R-:W-:Y:S01]  /*12a30*/  IMAD.MOV.U32 R223, RZ, RZ, R171 ;  /* 0x000000ffffdf7224 */ /* 0x000fe200078e00ab */
[----:B------:R-:W3:Y:S04]  /*12a40*/  LDL.LU R169, [R1+0x560] ;  /* 0x0005600001a97983 */ /* 0x000ee80000300800 */
[----:B------:R-:W3:Y:S04]  /*12a50*/  LDL.LU R170, [R1+0x55c] ;  /* 0x00055c0001aa7983 */ /* 0x000ee80000300800 */
[----:B------:R-:W3:Y:S01]  /*12a60*/  LDL.LU R171, [R1+0x558] ;  /* 0x0005580001ab7983 */ /* 0x000ee20000300800 */
[----:B--2---:R-:W-:-:S06]  /*12a70*/  WARPGROUP.ARRIVE ;  /* 0x00000000000079c5 */ /* 0x004fcc0000000000 */
[----:B------:R-:W-:Y:S03]  /*12a80*/  HGMMA.64x16x16.F32.BF16 R192, gdesc[UR32], R192, gsb0 ;  /* 0x0020000020c079f0 */ /* 0x000fe600080018c0 */
[----:B------:R-:W-:Y:S02]  /*12a90*/  WARPGROUP.DEPBAR.LE gsb0, 0x0 ;  /* 0x00008000000079c5 */ /* 0x000fe40000010000 */
[----:B------:R-:W-:Y:S04]  /*12aa0*/  STL.64 [R1+0x300], R198 ;  /* 0x000300c601007387 */ /* 0x000fe80000100a00 */
[----:B------:R-:W-:Y:S04]  /*12ab0*/  STL.64 [R1+0x2f8], R196 ;  /* 0x0002f8c401007387 */ /* 0x000fe80000100a00 */
[----:B------:R0:W-:Y:S04]  /*12ac0*/  STL.64 [R1+0x2f0], R194 ;  /* 0x0002f0c201007387 */ /* 0x0001e80000100a00 */
[----:B------:R1:W-:Y:S01]  /*12ad0*/  STL.64 [R1+0x2e8], R192 ;  /* 0x0002e8c001007387 */ /* 0x0003e20000100a00 */
[----:B0-----:R-:W-:-:S02]  /*12ae0*/  IMAD.MOV.U32 R194, RZ, RZ, R174 ;  /* 0x000000ffffc27224 */ /* 0x001fc400078e00ae */
[----:B-1----:R-:W-:Y:S01]  /*12af0*/  IMAD.MOV.U32 R192, RZ, RZ, R172 ;  /* 0x000000ffffc07224 */ /* 0x002fe200078e00ac */
[----:B------:R-:W-:Y:S01]  /*12b00*/  MOV R193, R173 ;  /* 0x000000ad00c17202 */ /* 0x000fe20000000f00 */
[----:B------:R-:W3:Y:S01]  /*12b10*/  LDL.LU R172, [R1+0x554] ;  /* 0x0005540001ac7983 */ /* 0x000ee20000300800 */
[----:B------:R-:W-:-:S03]  /*12b20*/  IMAD.MOV.U32 R195, RZ, RZ, R175 ;  /* 0x000000ffffc37224 */ /* 0x000fc600078e00af */
[----:B------:R-:W3:Y:S04]  /*12b30*/  LDL.LU R173, [R1+0x550] ;  /* 0x0005500001ad7983 */ /* 0x000ee80000300800 */
[----:B------:R-:W3:Y:S04]  /*12b40*/  LDL.LU R174, [R1+0x54c] ;  /* 0x00054c0001ae7983 */ /* 0x000ee80000300800 */
[----:B------:R-:W3:Y:S01]  /*12b50*/  LDL.LU R175, [R1+0x548] ;  /* 0x0005480001af7983 */ /* 0x000ee20000300800 */
[----:B------:R-:W-:Y:S01]  /*12b60*/  UMOV UR28, UR56 ;  /* 0x00000038001c7c82 */ /* 0x000fe20008000000 */
[----:B------:R-:W-:Y:S01]  /*12b70*/  UMOV UR29, UR57 ;  /* 0x00000039001d7c82 */ /* 0x000fe20008000000 */
[----:B------:R-:W-:Y:S01]  /*12b80*/  MOV R196, R144 ;  /* 0x0000009000c47202 */ /* 0x000fe20000000f00 */
[----:B------:R-:W-:Y:S01]  /*12b90*/  IMAD.MOV.U32 R197, RZ, RZ, R145 ;  /* 0x000000ffffc57224 */ /* 0x000fe200078e0091 */
[----:B------:R-:W2:Y:S01]  /*12ba0*/  LDL.LU R144, [R1+0x544] ;  /* 0x0005440001907983 */ /* 0x000ea20000300800 */
[----:B------:R-:W-:Y:S01]  /*12bb0*/  IMAD.MOV.U32 R198, RZ, RZ, R146 ;  /* 0x000000ffffc67224 */ /* 0x000fe200078e0092 */
[----:B------:R-:W-:-:S02]  /*12bc0*/  MOV R199, R147 ;  /* 0x0000009300c77202 */ /* 0x000fc40000000f00 */
[----:B------:R-:W2:Y:S04]  /*12bd0*/  LDL.LU R145, [R1+0x540] ;  /* 0x0005400001917983 */ /* 0x000ea80000300800 */
[----:B------:R-:W2:Y:S04]  /*12be0*/  LDL.LU R146, [R1+0x53c] ;  /* 0x00053c0001927983 */ /* 0x000ea80000300800 */
[----:B------:R-:W2:Y:S01]  /*12bf0*/  LDL.LU R147, [R1+0x538] ;  /* 0x0005380001937983 */ /* 0x000ea20000300800 */
        /* <DEDUP_REMOVED lines=36> */
[----:B------:R-:W3:Y:S04]  /*12e40*/  LDL.LU R124, [R1+0x514] ;  /* 0x00051400017c7983 */ /* 0x000ee80000300800 */
[----:B------:R-:W3:Y:S04]  /*12e50*/  LDL.LU R125, [R1+0x510] ;  /* 0x00051000017d7983 */ /* 0x000ee80000300800 */
[----:B------:R-:W3:Y:S04]  /*12e60*/  LDL.LU R126, [R1+0x50c] ;  /* 0x00050c00017e7983 */ /* 0x000ee80000300800 */
[----:B------:R-:W3:Y:S01]  /*12e70*/  LDL.LU R127, [R1+0x508] ;  /* 0x00050800017f7983 */ /* 0x000ee20000300800 */
        /* <DEDUP_REMOVED lines=20> */
[----:B------:R-:W2:Y:S01]  /*12fc0*/  LDL.LU R100, [R1+0x4f4] ;  /* 0x0004f40001647983 */ /* 0x000ea20000300800 */
[----:B------:R-:W-:-:S03]  /*12fd0*/  IMAD.MOV.U32 R123, RZ, RZ, R103 ;  /* 0x000000ffff7b7224 */ /* 0x000fc600078e0067 */
[----:B------:R-:W2:Y:S04]  /*12fe0*/  LDL.LU R101, [R1+0x4f0] ;  /* 0x0004f00001657983 */ /* 0x000ea80000300800 */
[----:B------:R-:W2:Y:S04]  /*12ff0*/  LDL.LU R102, [R1+0x4ec] ;  /* 0x0004ec0001667983 */ /* 0x000ea80000300800 */
[----:B------:R-:W2:Y:S01]  /*13000*/  LDL.LU R103, [R1+0x4e8] ;  /* 0x0004e80001677983 */ /* 0x000ea20000300800 */
[----:B------:R-:W-:Y:S01]  /*13010*/  UMOV UR16, UR56 ;  /* 0x0000003800107c82 */ /* 0x000fe20008000000 */
[----:B------:R-:W-:Y:S01]  /*13020*/  UMOV UR17, UR57 ;  /* 0x0000003900117c82 */ /* 0x000fe20008000000 */
[----:B------:R-:W-:Y:S01]  /*13030*/  MOV R124, R72 ;  /* 0x00000048007c7202 */ /* 0x000fe20000000f00 */
[----:B------:R-:W-:Y:S01]  /*13040*/  IMAD.MOV.U32 R125, RZ, RZ, R73 ;  /* 0x000000ffff7d7224 */ /* 0x000fe200078e0049 */
[----:B------:R-:W3:Y:S01]  /*13050*/  LDL.LU R72, [R1+0x4e4] ;  /* 0x0004e40001487983 */ /* 0x000ee20000300800 */
[----:B------:R-:W-:Y:S01]  /*13060*/  IMAD.MOV.U32 R126, RZ, RZ, R74 ;  /* 0x000000ffff7e7224 */ /* 0x000fe200078e004a */
[----:B------:R-:W-:-:S02]  /*13070*/  MOV R127, R75 ;  /* 0x0000004b007f7202 */ /* 0x000fc40000000f00 */
        /* <DEDUP_REMOVED lines=18> */
[----:B------:R-:W-:Y:S01]  /*131a0*/  IMAD.MOV.U32 R100, RZ, RZ, R52 ;  /* 0x000000ffff647224 */ /* 0x000fe200078e0034 */
[----:B------:R-:W-:Y:S01]  /*131b0*/  MOV R101, R53 ;  /* 0x0000003500657202 */ /* 0x000fe20000000f00 */
[----:B------:R-:W-:Y:S01]  /*131c0*/  IMAD.MOV.U32 R102, RZ, RZ, R54 ;  /* 0x000000ffff667224 */ /* 0x000fe200078e0036 */
        /* <DEDUP_REMOVED lines=9> */
[----:B------:R-:W-:Y:S01]  /*13260*/  UMOV UR5, UR57 ;  /* 0x0000003900057c82 */ /* 0x000fe20008000000 */
[----:B---3--:R-:W-:-:S06]  /*13270*/  WARPGROUP.ARRIVE ;  /* 0x00000000000079c5 */ /* 0x008fcc0000000000 */
        /* <DEDUP_REMOVED lines=14> */
[----:B----4-:R-:W-:-:S06]  /*13360*/  WARPGROUP.ARRIVE ;  /* 0x00000000000079c5 */ /* 0x010fcc0000000000 */
        /* <DEDUP_REMOVED lines=20> */
[----:B------:R-:W-:Y:S01]  /*134b0*/  UMOV UR55, 0x40000040 ;  /* 0x4000004000377882 */ /* 0x000fe20000000000 */
        /* <DEDUP_REMOVED lines=76> */
[----:B0-----:R-:W-:Y:S01]  /*13980*/  MOV R216, R208 ;  /* 0x000000d000d87202 */ /* 0x001fe20000000f00 */
[----:B------:R-:W-:-:S02]  /*13990*/  IMAD.MOV.U32 R217, RZ, RZ, R209 ;  /* 0x000000ffffd97224 */ /* 0x000fc400078e00d1 */
[----:B------:R-:W4:Y:S01]  /*139a0*/  LDL.LU R208, [R1+0x4b4] ;  /* 0x0004b40001d07983 */ /* 0x000f220000300800 */
[----:B-1----:R-:W-:Y:S01]  /*139b0*/  IMAD.MOV.U32 R218, RZ, RZ, R210 ;  /* 0x000000ffffda7224 */ /* 0x002fe200078e00d2 */
[----:B------:R-:W-:Y:S02]  /*139c0*/  MOV R219, R211 ;  /* 0x000000d300db7202 */ /* 0x000fe40000000f00 */
        /* <DEDUP_REMOVED lines=37> */
[----:B------:R-:W-:-:S02]  /*13c20*/  UIADD3 UR10, UR60, 0x686, URZ ;  /* 0x000006863c0a7890 */ /* 0x000fc4000fffe03f */
[----:B------:R-:W-:Y:S01]  /*13c30*/  UIADD3 UR6, UR60, 0x706, URZ ;  /* 0x000007063c067890 */ /* 0x000fe2000fffe03f */
[----:B------:R-:W2:Y:S01]  /*13c40*/  LDL.LU R197, [R1+0x54] ;  /* 0x0000540001c57983 */ /* 0x000ea20000300800 */
[----:B----4-:R-:W-:Y:S01]  /*13c50*/  WARPGROUP.ARRIVE ;  /* 0x00000000000079c5 */ /* 0x010fe20000000000 */
[----:B------:R-:W-:Y:S01]  /*13c60*/  UMOV UR60, UR15 ;  /* 0x0000000f003c7c82 */ /* 0x000fe20008000000 */
[----:B------:R-:W-:Y:S01]  /*13c70*/  UMOV UR12, UR56 ;  /* 0x00000038000c7c82 */ /* 0x000fe20008000000 */
[----:B------:R-:W-:Y:S01]  /*13c80*/  UMOV UR13, UR57 ;  /* 0x00000039000d7c82 */ /* 0x000fe20008000000 */
[----:B------:R-:W-:Y:S01]  /*13c90*/  UMOV UR8, UR56 ;  /* 0x0000003800087c82 */ /* 0x000fe20008000000 */
[----:B------:R-:W-:Y:S01]  /*13ca0*/  UMOV UR9, UR57 ;  /* 0x0000003900097c82 */ /* 0x000fe20008000000 */
[----:B------:R-:W-:Y:S01]  /*13cb0*/  HGMMA.64x16x16.F32.BF16 R208, gdesc[UR32], R208, gsb0 ;  /* 0x0020000020d079f0 */ /* 0x000fe200080018d0 */
[----:B------:R-:W-:Y:S01]  /*13cc0*/  UMOV UR11, 0x40000040 ;  /* 0x40000040000b7882 */ /* 0x000fe20000000000 */
[----:B------:R-:W-:Y:S01]  /*13cd0*/  UMOV UR52, UR4 ;  /* 0x0000000400347c82 */ /* 0x000fe20008000000 */
[----:B------:R-:W-:Y:S01]  /*13ce0*/  UMOV UR53, UR5 ;  /* 0x0000000500357c82 */ /* 0x000fe20008000000 */
[----:B------:R-:W-:Y:S01]  /*13cf0*/  UMOV UR7, 0x40000040 ;  /* 0x4000004000077882 */ /* 0x000fe20000000000 */
[----:B------:R-:W2:Y:S01]  /*13d00*/  LDL.LU R198, [R1+0x58] ;  /* 0x0000580001c67983 */ /* 0x000ea20000300800 */
[----:B------:R-:W-:-:S02]  /*13d10*/  WARPGROUP.DEPBAR.LE gsb0, 0x0 ;  /* 0x00008000000079c5 */ /* 0x000fc40000010000 */
[----:B------:R-:W-:Y:S01]  /*13d20*/  WARPGROUP.ARRIVE ;  /* 0x00000000000079c5 */ /* 0x000fe20000000000 */
[----:B------:R-:W-:Y:S01]  /*13d30*/  UMOV UR15, 0x40000040 ;  /* 0x40000040000f7882 */ /* 0x000fe20000000000 */
[----:B------:R-:W-:Y:S01]  /*13d40*/  UMOV UR4, UR56 ;  /* 0x0000003800047c82 */ /* 0x000fe20008000000 */
[----:B------:R-:W-:Y:S01]  /*13d50*/  UMOV UR5, UR57 ;  /* 0x0000003900057c82 */ /* 0x000fe20008000000 */
[----:B------:R-:W2:Y:S02]  /*13d60*/  LDL.LU R199, [R1+0x5c] ;  /* 0x00005c0001c77983 */ /* 0x000ea40000300800 */
        /* <DEDUP_REMOVED lines=85> */
[----:B------:R-:W-:Y:S01]  /*142c0*/  MOV R193, R232 ;  /* 0x000000e800c17202 */ /* 0x000fe20000000f00 */
[----:B-1----:R-:W-:Y:S02]  /*142d0*/  IMAD.MOV.U32 R194, RZ, RZ, R233 ;  /* 0x000000ffffc27224 */ /* 0x002fe400078e00e9 */
[----:B------:R-:W-:Y:S01]  /*142e0*/  IMAD.MOV.U32 R195, RZ, RZ, R234 ;  /* 0x000000ffffc37224 */ /* 0x000fe200078e00ea */
[----:B--2---:R-:W-:Y:S01]  /*142f0*/  MOV R196, R235 ;  /* 0x000000eb00c47202 */ /* 0x004fe20000000f00 */
[----:B------:R-:W-:Y:S02]  /*14300*/  IMAD.MOV.U32 R197, RZ, RZ, R0 ;  /* 0x000000ffffc57224 */ /* 0x000fe400078e0000 */
[----:B---3--:R-:W-:Y:S01]  /*14310*/  IMAD.MOV.U32 R198, RZ, RZ, R2 ;  /* 0x000000ffffc67224 */ /* 0x008fe200078e0002 */
[----:B------:R-:W-:Y:S01]  /*14320*/  MOV R199, R7 ;  /* 0x0000000700c77202 */ /* 0x000fe20000000f00 */
[----:B------:R-:W-:-:S02]  /*14330*/  WARPGROUP.DEPBAR.LE gsb0, 0x0 ;  /* 0x00008000000079c5 */ /* 0x000fc40000010000 */
[----:B------:R0:W-:Y:S04]  /*14340*/  STL.64 [R1+0xa0], R216 ;  /* 0x0000a0d801007387 */ /* 0x0001e80000100a00 */
[----:B------:R1:W-:Y:S04]  /*14350*/  STL.64 [R1+0xa8], R218 ;  /* 0x0000a8da01007387 */ /* 0x0003e80000100a00 */
[----:B------:R2:W-:Y:S04]  /*14360*/  STL.64 [R1+0xb0], R220 ;  /* 0x0000b0dc01007387 */ /* 0x0005e80000100a00 */
[----:B------:R3:W-:Y:S04]  /*14370*/  STL.64 [R1+0xb8], R222 ;  /* 0x0000b8de01007387 */ /* 0x0007e80000100a00 */
[----:B------:R-:W2:Y:S04]  /*14380*/  LDL.LU R232, [R1+0x490] ;  /* 0x0004900001e87983 */ /* 0x000ea80000300800 */
[----:B------:R-:W3:Y:S04]  /*14390*/  LDL.LU R233, [R1+0x48c] ;  /* 0x00048c0001e97983 */ /* 0x000ee80000300800 */
[----:B------:R-:W4:Y:S01]  /*143a0*/  LDL.LU R234, [R1+0x488] ;  /* 0x0004880001ea7983 */ /* 0x000f220000300800 */
[----:B------:R-:W-:-:S03]  /*143b0*/  IMAD.MOV.U32 R168, RZ, RZ, R19 ;  /* 0x000000ffffa87224 */ /* 0x000fc600078e0013 */
[----:B------:R-:W2:Y:S01]  /*143c0*/  LDL.LU R235, [R1+0x484] ;  /* 0x0004840001eb7983 */ /* 0x000ea20000300800 */
[----:B------:R-:W-:-:S03]  /*143d0*/  IMAD.MOV.U32 R169, RZ, RZ, R18 ;  /* 0x000000ffffa97224 */ /* 0x000fc600078e0012 */
[----:B------:R-:W3:Y:S01]  /*143e0*/  LDL.LU R0, [R1+0x480] ;  /* 0x0004800001007983 */ /* 0x000ee20000300800 */
[----:B------:R-:W-:-:S03]  /*143f0*/  MOV R170, R3 ;  /* 0x0000000300aa7202 */ /* 0x000fc60000000f00 */
        /* <DEDUP_REMOVED lines=8> */
[----:B------:R-:W4:Y:S04]  /*14480*/  LDL.LU R3, [R1+0x46c] ;  /* 0x00046c0001037983 */ /* 0x000f280000300800 */
[----:B------:R-:W4:Y:S04]  /*14490*/  LDL.LU R5, [R1+0x468] ;  /* 0x0004680001057983 */ /* 0x000f280000300800 */
[----:B------:R-:W4:Y:S04]  /*144a0*/  LDL.LU R9, [R1+0x464] ;  /* 0x0004640001097983 */ /* 0x000f280000300800 */
[----:B------:R-:W4:Y:S04]  /*144b0*/  LDL.LU R16, [R1+0x460] ;  /* 0x0004600001107983 */ /* 0x000f280000300800 */
[----:B------:R-:W4:Y:S01]  /*144c0*/  LDL.LU R17, [R1+0x45c] ;  /* 0x00045c0001117983 */ /* 0x000f220000300800 */
[----:B------:R-:W-:-:S03]  /*144d0*/  IMAD.MOV.U32 R175, RZ, RZ, R8 ;  /* 0x000000ffffaf7224 */ /* 0x000fc600078e0008 */
[----:B------:R-:W4:Y:S01]  /*144e0*/  LDL.LU R8, [R1+0x458] ;  /* 0x0004580001087983 */ /* 0x000f220000300800 */
[----:B--2---:R-:W-:Y:S01]  /*144f0*/  IMAD.MOV.U32 R127, RZ, RZ, R7 ;  /* 0x000000ffff7f7224 */ /* 0x004fe200078e0007 */
[----:B---3--:R-:W-:Y:S02]  /*14500*/  MOV R126, R19 ;  /* 0x00000013007e7202 */ /* 0x008fe40000000f00 */
[----:B----4-:R-:W-:Y:S02]  /*14510*/  MOV R120, R3 ;  /* 0x0000000300787202 */ /* 0x010fe40000000f00 */
[----:B------:R-:W2:Y:S01]  /*14520*/  LDL.LU R3, [R1+0x454] ;  /* 0x0004540001037983 */ /* 0x000ea20000300800 */
[----:B------:R-:W-:-:S03]  /*14530*/  IMAD.MOV.U32 R121, RZ, RZ, R5 ;  /* 0x000000ffff797224 */ /* 0x000fc600078e0005 */
[----:B------:R-:W3:Y:S01]  /*14540*/  LDL.LU R5, [R1+0x450] ;  /* 0x0004500001057983 */ /* 0x000ee20000300800 */
[----:B------:R-:W-:-:S03]  /*14550*/  IMAD.MOV.U32 R122, RZ, RZ, R9 ;  /* 0x000000ffff7a7224 */ /* 0x000fc600078e0009 */
[----:B------:R-:W4:Y:S01]  /*14560*/  LDL.LU R9, [R1+0x44c] ;  /* 0x00044c0001097983 */ /* 0x000f220000300800 */
[----:B------:R-:W-:Y:S01]  /*14570*/  MOV R123, R16 ;  /* 0x00000010007b7202 */ /* 0x000fe20000000f00 */
[----:B------:R-:W-:Y:S02]  /*14580*/  IMAD.MOV.U32 R125, RZ, RZ, R18 ;  /* 0x000000ffff7d7224 */ /* 0x000fe400078e0012 */
[----:B------:R-:W2:Y:S01]  /*14590*/  LDL.LU R16, [R1+0x448] ;  /* 0x0004480001107983 */ /* 0x000ea20000300800 */
[----:B------:R-:W-:-:S03]  /*145a0*/  IMAD.MOV.U32 R124, RZ, RZ, R17 ;  /* 0x000000ffff7c7224 */ /* 0x000fc600078e0011 */
[----:B------:R-:W3:Y:S04]  /*145b0*/  LDL.LU R17, [R1+0x444] ;  /* 0x0004440001117983 */ /* 0x000ee80000300800 */
[----:B------:R-:W4:Y:S04]  /*145c0*/  LDL.LU R18, [R1+0x440] ;  /* 0x0004400001127983 */ /* 0x000f280000300800 */
[----:B------:R-:W2:Y:S04]  /*145d0*/  LDL.LU R19, [R1+0x43c] ;  /* 0x00043c0001137983 */ /* 0x000ea80000300800 */
[----:B------:R-:W3:Y:S04]  /*145e0*/  LDL.LU R7, [R1+0x438] ;  /* 0x0004380001077983 */ /* 0x000ee80000300800 */
[----:B------:R-:W2:Y:S04]  /*145f0*/  LDL.LU R96, [R1+0x200] ;  /* 0x0002000001607983 */ /* 0x000ea80000300800 */
[----:B------:R-:W2:Y:S04]  /*14600*/  LDL.LU R97, [R1+0x204] ;  /* 0x0002040001617983 */ /* 0x000ea80000300800 */
[----:B------:R-:W2:Y:S01]  /*14610*/  LDL.LU R98, [R1+0x208] ;  /* 0x0002080001627983 */ /* 0x000ea20000300800 */
[----:B------:R-:W-:-:S03]  /*14620*/  IMAD.MOV.U32 R103, RZ, RZ, R8 ;  /* 0x000000ffff677224 */ /* 0x000fc600078e0008 */
[----:B------:R-:W2:Y:S04]  /*14630*/  LDL.LU R99, [R1+0x20c] ;  /* 0x00020c0001637983 */ /* 0x000ea80000300800 */
[----:B------:R-:W2:Y:S04]  /*14640*/  LDL.LU R100, [R1+0x210] ;  /* 0x0002100001647983 */ /* 0x000ea80000300800 */
[----:B------:R-:W2:Y:S04]  /*14650*/  LDL.LU R101, [R1+0x214] ;  /* 0x0002140001657983 */ /* 0x000ea80000300800 */
[----:B------:R-:W2:Y:S04]  /*14660*/  LDL.LU R102, [R1+0x218] ;  /* 0x0002180001667983 */ /* 0x000ea80000300800 */
        /* <DEDUP_REMOVED lines=29> */
[----:B------:R-:W-:Y:S01]  /*14840*/  UMOV UR53, UR5 ;  /* 0x0000000500357c82 */ /* 0x000fe20008000000 */
[----:B------:R-:W-:Y:S01]  /*14850*/  MOV R6, UR59 ;  /* 0x0000003b00067c02 */ /* 0x000fe20008000f00 */
[----:B------:R-:W-:Y:S01]  /*14860*/  UMOV UR56, UR4 ;  /* 0x0000000400387c82 */ /* 0x000fe20008000000 */
[----:B------:R-:W-:Y:S01]  /*14870*/  MOV R4, UR58 ;  /* 0x0000003a00047c02 */ /* 0x000fe20008000f00 */
[----:B------:R-:W-:Y:S01]  /*14880*/  UMOV UR57, UR5 ;  /* 0x0000000500397c82 */ /* 0x000fe20008000000 */
[----:B------:R-:W-:Y:S01]  /*14890*/  UMOV UR58, UR12 ;  /* 0x0000000c003a7c82 */ /* 0x000fe20008000000 */
[----:B------:R-:W-:Y:S01]  /*148a0*/  UMOV UR59, UR13 ;  /* 0x0000000d003b7c82 */ /* 0x000fe20008000000 */
[----:B------:R-:W-:Y:S01]  /*148b0*/  UIADD3 UR8, UR60, 0x806, URZ ;  /* 0x000008063c087890 */ /* 0x000fe2000fffe03f */
[----:B--2---:R-:W-:-:S06]  /*148c0*/  WARPGROUP.ARRIVE ;  /* 0x00000000000079c5 */ /* 0x004fcc0000000000 */
[----:B------:R-:W-:Y:S03]  /*148d0*/  HGMMA.64x16x16.F32.BF16 R208, gdesc[UR48], R208, gsb0 ;  /* 0x0020000030d079f0 */ /* 0x000fe600080018d0 */
[----:B------:R-:W-:Y:S02]  /*148e0*/  WARPGROUP.DEPBAR.LE gsb0, 0x0 ;  /* 0x00008000000079c5 */ /* 0x000fe40000010000 */
[----:B---3--:R-:W-:-:S06]  /*148f0*/  WARPGROUP.ARRIVE ;  /* 0x00000000000079c5 */ /* 0x008fcc0000000000 */
[----:B------:R-:W-:Y:S01]  /*14900*/  HGMMA.64x16x16.F32.BF16 R24, gdesc[UR52], R24, gsb0 ;  /* 0x00200000341879f0 */ /* 0x000fe20008001818 */
[----:B----4-:R-:W-:Y:S01]  /*14910*/  MOV R55, R8 ;  /* 0x0000000800377202 */ /* 0x010fe20000000f00 */
        /* <DEDUP_REMOVED lines=18> */
[----:B------:R-:W-:-:S03]  /*14a40*/  IMAD.MOV.U32 R151, RZ, RZ, R22 ;  /* 0x000000ffff977224 */ /* 0x000fc600078e0016 */
[----:B------:R2:W5:Y:S04]  /*14a50*/  LDL.LU R18, [R1+0x424] ;  /* 0x0004240001127983 */ /* 0x0005680000300800 */
[----:B------:R2:W5:Y:S04]  /*14a60*/  LDL.LU R17, [R1+0x420] ;  /* 0x0004200001117983 */ /* 0x0005680000300800 */
[----:B------:R2:W5:Y:S04]  /*14a70*/  LDL.LU R16, [R1+0x41c] ;  /* 0x00041c0001107983 */ /* 0x0005680000300800 */
[----:B------:R2:W5:Y:S04]  /*14a80*/  LDL.LU R9, [R1+0x418] ;  /* 0x0004180001097983 */ /* 0x0005680000300800 */
[----:B------:R2:W5:Y:S04]  /*14a90*/  LDL.LU R5, [R1+0x414] ;  /* 0x0004140001057983 */ /* 0x0005680000300800 */
[----:B------:R2:W5:Y:S04]  /*14aa0*/  LDL.LU R3, [R1+0x410] ;  /* 0x0004100001037983 */ /* 0x0005680000300800 */
[----:B------:R2:W5:Y:S01]  /*14ab0*/  LDL.LU R2, [R1+0x40c] ;  /* 0x00040c0001027983 */ /* 0x0005620000300800 */
[----:B------:R-:W-:-:S02]  /*14ac0*/  WARPGROUP.DEPBAR.LE gsb0, 0x0 ;  /* 0x00008000000079c5 */ /* 0x000fc40000010000 */
[----:B------:R-:W-:Y:S01]  /*14ad0*/  WARPGROUP.ARRIVE ;  /* 0x00000000000079c5 */ /* 0x000fe20000000000 */
[----:B------:R2:W5:Y:S05]  /*14ae0*/  LDL.LU R0, [R1+0x408] ;  /* 0x0004080001007983 */ /* 0x00056a0000300800 */
[----:B------:R-:W-:Y:S01]  /*14af0*/  HGMMA.64x16x16.F32.BF16 R48, gdesc[UR56], R48, gsb0 ;  /* 0x00200000383079f0 */ /* 0x000fe20008001830 */
[----:B------:R-:W-:Y:S02]  /*14b00*/  R2UR UR59, R6 ;  /* 0x00000000063b72ca */ /* 0x000fe400000e0000 */
[----:B------:R-:W-:Y:S01]  /*14b10*/  R2UR UR58, R4 ;  /* 0x00000000043a72ca */ /* 0x000fe200000e0000 */
[----:B------:R-:W-:Y:S01]  /*14b20*/  UMOV UR56, UR4 ;  /* 0x0000000400387c82 */ /* 0x000fe20008000000 */
[----:B------:R-:W-:Y:S01]  /*14b30*/  UMOV UR57, UR5 ;  /* 0x0000000500397c82 */ /* 0x000fe20008000000 */
[----:B------:R-:W-:-:S02]  /*14b40*/  WARPGROUP.DEPBAR.LE gsb0, 0x0 ;  /* 0x00008000000079c5 */ /* 0x000fc40000010000 */
[----:B------:R-:W-:-:S08]  /*14b50*/  WARPGROUP.ARRIVE ;  /* 0x00000000000079c5 */ /* 0x000fd00000000000 */
        /* <DEDUP_REMOVED lines=30> */
[----:B0-----:R-:W-:Y:S01]  /*14d40*/  IMAD.MOV.U32 R216, RZ, RZ, R21 ;  /* 0x000000ffffd87224 */ /* 0x001fe200078e0015 */
[----:B------:R-:W-:Y:S01]  /*14d50*/  MOV R217, R20 ;  /* 0x0000001400d97202 */ /* 0x000fe20000000f00 */
[----:B-1----:R-:W-:Y:S01]  /*14d60*/  IMAD.MOV.U32 R218, RZ, RZ, R15 ;  /* 0x000000ffffda7224 */ /* 0x002fe200078e000f */
[----:B------:R-:W-:Y:S01]  /*14d70*/  MOV R220, R13 ;  /* 0x0000000d00dc7202 */ /* 0x000fe20000000f00 */
[----:B------:R-:W-:Y:S01]  /*14d80*/  IMAD.MOV.U32 R219, RZ, RZ, R14 ;  /* 0x000000ffffdb7224 */ /* 0x000fe200078e000e */
[----:B------:R-:W-:Y:S01]  /*14d90*/  MOV R223, R10 ;  /* 0x0000000a00df7202 */ /* 0x000fe20000000f00 */
[----:B------:R-:W-:Y:S01]  /*14da0*/  IMAD.MOV.U32 R221, RZ, RZ, R12 ;  /* 0x000000ffffdd7224 */ /* 0x000fe200078e000c */
[----:B---3--:R2:W5:Y:S01]  /*14db0*/  LDL.LU.64 R214, [R1+0x400] ;  /* 0x0004000001d67983 */ /* 0x0085620000300a00 */
[----:B------:R-:W-:-:S03]  /*14dc0*/  IMAD.MOV.U32 R222, RZ, RZ, R11 ;  /* 0x000000ffffde7224 */ /* 0x000fc600078e000b */
[----:B------:R2:W5:Y:S04]  /*14dd0*/  LDL.LU.64 R212, [R1+0x3f8] ;  /* 0x0003f80001d47983 */ /* 0x0005680000300a00 */
        /* <DEDUP_REMOVED lines=126> */
[----:B------:R-:W-:Y:S01]  /*155c0*/  BPT.TRAP 0x1 ;  /* 0x000000040000795c */ /* 0x000fe20000300000 */
.L_x_27:
[----:B------:R-:W2:Y:S04]  /*155d0*/  LDL R4, [R1+0x280] ;  /* 0x0002800001047983 */ /* 0x000ea80000100800 */
[----:B------:R-:W3:Y:S04]  /*155e0*/  LDL R10, [R1+0x28c] ;  /* 0x00028c00010a7983 */ /* 0x000ee80000100800 */
[----:B------:R-:W4:Y:S01]  /*155f0*/  LDL R6, [R1+0x284] ;  /* 0x0002840001067983 */ /* 0x000f220000100800 */
[----:B-----5:R-:W-:Y:S02]  /*15600*/  R2UR UR6, R0 ;  /* 0x00000000000672ca */ /* 0x020fe400000e0000 */
[----:B------:R-:W-:-:S02]  /*15610*/  R2UR UR5, R17 ;  /* 0x00000000110572ca */ /* 0x000fc400000e0000 */
[----:B--2---:R-:W-:-:S09]  /*15620*/  ISETP.NE.AND P1, PT, R4, RZ, PT ;  /* 0x000000ff0400720c */ /* 0x004fd20003f25270 */
[----:B------:R-:W-:Y:S01]  /*15630*/  IMAD.U32 R4, RZ, RZ, UR6 ;  /* 0x00000006ff047e24 */ /* 0x000fe2000f8e00ff */
[----:B---3--:R-:W-:-:S04]  /*15640*/  R2UR UR4, R10 ;  /* 0x000000000a0472ca */ /* 0x008fc800000e0000 */
[----:B------:R-:W-:-:S05]  /*15650*/  @P1 LEA R4, R4, UR5, 0x3 ;  /* 0x0000000504041c11 */ /* 0x000fca000f8e18ff */
[----:B------:R-:W-:-:S04]  /*15660*/  @P1 VIADD R4, R4, 0x10 ;  /* 0x0000001004041836 */ /* 0x000fc80000000000 */
[----:B------:R-:W-:Y:S01]  /*15670*/  UISETP.GT.U32.AND UP0, UPT, UR4, 0x1, UPT ;  /* 0x000000010400788c */ /* 0x000fe2000bf04070 */
[----:B----4-:R-:W-:-:S04]  /*15680*/  @P1 PRMT R4, R6, 0x654, R4 ;  /* 0x0000065406041816 */ /* 0x010fc80000000004 */
[----:B------:R0:W-:Y:S01]  /*15690*/  @P1 SYNCS.ARRIVE.TRANS64.RED.A1T0 RZ, [R4+URZ], RZ ;  /* 0x000000ff04ff19a7 */ /* 0x0001e2000810043f */
[----:B------:R-:W-:-:S13]  /*156a0*/  PLOP3.LUT P1, PT, PT, PT, UP0, 0x80, 0x0 ;  /* 0x000000000000781c */ /* 0x000fda0003f2f008 */
[----:B0-----:R-:W-:Y:S05]  /*156b0*/  @P1 BRA `(.L_x_28) ;  /* 0x0000000000041947 */ /* 0x001fea0003800000 */
[----:B------:R-:W-:Y:S01]  /*156c0*/  BPT.TRAP 0x1 ;  /* 0x000000040000795c */ /* 0x000fe20000300000 */
.L_x_28:
[----:B------:R-:W-:Y:S01]  /*156d0*/  R2UR UR6, R5 ;  /* 0x00000000050672ca */ /* 0x000fe200000e0000 */
[----:B------:R-:W-:Y:S01]  /*156e0*/  UIADD3 UR61, UR61, 0x1, URZ ;  /* 0x000000013d3d7890 */ /* 0x000fe2000fffe03f */
[----:B------:R-:W-:Y:S02]  /*156f0*/  R2UR UR4, R0 ;  /* 0x00000000000472ca */ /* 0x000fe400000e0000 */
[----:B------:R-:W-:Y:S01]  /*15700*/  R2UR UR7, R3 ;  /* 0x00000000030772ca */ /* 0x000fe200000e0000 */
[----:B------:R-:W-:-:S04]  /*15710*/  UISETP.NE.AND UP0, UPT, UR61, 0x2, UPT ;  /* 0x000000023d00788c */ /* 0x000fc8000bf05270 */
[----:B------:R-:W-:-:S04]  /*15720*/  USEL UR61, UR61, URZ, UP0 ;  /* 0x0000003f3d3d7287 */ /* 0x000fc80008000000 */
[----:B------:R-:W-:Y:S02]  /*15730*/  UISETP.GT.AND UP2, UPT, UR6, 0x1, UPT ;  /* 0x000000010600788c */ /* 0x000fe4000bf44270 */
[----:B------:R-:W-:Y:S02]  /*15740*/  UIADD3 UR4, UR4, 0x1, URZ ;  /* 0x0000000104047890 */ /* 0x000fe4000fffe03f */
[----:B------:R-:W-:Y:S02]  /*15750*/  UIADD3 UR5, UR6, -0x1, URZ ;  /* 0xffffffff06057890 */ /* 0x000fe4000fffe03f */
[----:B------:R-:W-:Y:S01]  /*15760*/  PLOP3.LUT P1, PT, PT, PT, UP2, 0x80, 0x0 ;  /* 0x000000000000781c */ /* 0x000fe20003f2f028 */
[----:B------:R-:W-:Y:S02]  /*15770*/  UISETP.NE.AND UP1, UPT, UR4, 0x2, UPT ;  /* 0x000000020400788c */ /* 0x000fe4000bf25270 */
[----:B------:R-:W-:Y:S01]  /*15780*/  USEL UR6, URZ, 0x1, UP0 ;  /* 0x000000013f067887 */ /* 0x000fe20008000000 */
[----:B------:R-:W-:Y:S01]  /*15790*/  IMAD.U32 R5, RZ, RZ, UR5 ;  /* 0x00000005ff057e24 */ /* 0x000fe2000f8e00ff */
[----:B------:R-:W-:-:S02]  /*157a0*/  USEL UR4, UR4, URZ, UP1 ;  /* 0x0000003f04047287 */ /* 0x000fc40008800000 */
[----:B------:R-:W-:-:S04]  /*157b0*/  ULOP3.LUT UR7, UR7, UR6, URZ, 0x3c, !UPT ;  /* 0x0000000607077292 */ /* 0x000fc8000f8e3c3f */
[----:B------:R-:W-:Y:S02]  /*157c0*/  MOV R0, UR4 ;  /* 0x0000000400007c02 */ /* 0x000fe40008000f00 */
[----:B------:R-:W-:Y:S01]  /*157d0*/  IMAD.U32 R3, RZ, RZ, UR7 ;  /* 0x00000007ff037e24 */ /* 0x000fe2000f8e00ff */
[----:B------:R-:W-:Y:S06]  /*157e0*/  @P1 BRA `(.L_x_29) ;  /* 0xffffff6000b41947 */ /* 0x000fec000383ffff */
.L_x_22:
[----:B------:R0:W5:Y:S01]  /*157f0*/  LDL R4, [R1+0x2b8] ;  /* 0x0002b80001047983 */ /* 0x0001620000100800 */
[----:B------:R-:W1:Y:S02]  /*15800*/  LDC R0, c[0x0][0x28c] ;  /* 0x0000a300ff007b82 */ /* 0x000e640000000800 */
[----:B-1----:R-:W-:-:S13]  /*15810*/  ISETP.GE.AND P1, PT, R0, 0x1, PT ;  /* 0x000000010000780c */ /* 0x002fda0003f26270 */
[----:B0-----:R-:W-:Y:S05]  /*15820*/  @!P1 BRA `(.L_x_30) ;  /* 0x0000000000509947 */ /* 0x001fea0003800000 */
[----:B------:R-:W-:Y:S05]  /*15830*/  @!P0 BRA `(.L_x_31) ;  /* 0x0000000000048947 */ /* 0x000fea0003800000 */
[----:B------:R-:W-:Y:S01]  /*15840*/  BPT.TRAP 0x1 ;  /* 0x000000040000795c */ /* 0x000fe20000300000 */
.L_x_31:
[----:B------:R-:W2:Y:S04]  /*15850*/  LDL R0, [R1+0x280] ;  /* 0x0002800001007983 */ /* 0x000ea80000100800 */
[----:B------:R-:W3:Y:S04]  /*15860*/  LDL R3, [R1+0x28c] ;  /* 0x00028c0001037983 */ /* 0x000ee80000100800 */
[----:B------:R-:W4:Y:S01]  /*15870*/  LDL R5, [R1+0x284] ;  /* 0x0002840001057983 */ /* 0x000f220000100800 */
[----:B-----5:R-:W-:Y:S02]  /*15880*/  R2UR UR6, R4 ;  /* 0x00000000040672ca */ /* 0x020fe400000e0000 */
[----:B------:R-:W-:-:S02]  /*15890*/  R2UR UR5, R17 ;  /* 0x00000000110572ca */ /* 0x000fc400000e0000 */
[----:B--2---:R-:W-:Y:S02]  /*158a0*/  ISETP.NE.AND P0, PT, R0, RZ, PT ;  /* 0x000000ff0000720c */ /* 0x004fe40003f05270 */
[----:B---3--:R-:W-:-:S11]  /*158b0*/  R2UR UR4, R3 ;  /* 0x00000000030472ca */ /* 0x008fd600000e0000 */
[----:B------:R-:W-:Y:S01]  /*158c0*/  @P0 IADD3 R9, R9, UR6, RZ ;  /* 0x0000000609090c10 */ /* 0x000fe2000fffe0ff */
[----:B------:R-:W-:-:S04]  /*158d0*/  IMAD.U32 R0, RZ, RZ, UR5 ;  /* 0x00000005ff007e24 */ /* 0x000fc8000f8e00ff */
[----:B------:R-:W-:-:S05]  /*158e0*/  @P0 IMAD.SHL.U32 R3, R9, 0x8, RZ ;  /* 0x0000000809030824 */ /* 0x000fca00078e00ff */
[----:B------:R-:W-:Y:S01]  /*158f0*/  @P0 LOP3.LUT R3, R3, 0x8, RZ, 0xc0, !PT ;  /* 0x0000000803030812 */ /* 0x000fe200078ec0ff */
[----:B------:R-:W-:-:S03]  /*15900*/  UISETP.GT.U32.AND UP0, UPT, UR4, 0x1, UPT ;  /* 0x000000010400788c */ /* 0x000fc6000bf04070 */
[----:B------:R-:W-:-:S04]  /*15910*/  @P0 IADD3 R0, R0, 0x10, R3 ;  /* 0x0000001000000810 */ /* 0x000fc80007ffe003 */
[----:B----4-:R-:W-:-:S04]  /*15920*/  @P0 PRMT R0, R5, 0x654, R0 ;  /* 0x0000065405000816 */ /* 0x010fc80000000000 */
[----:B------:R0:W-:Y:S01]  /*15930*/  @P0 SYNCS.ARRIVE.TRANS64.RED.A1T0 RZ, [R0+URZ], RZ ;  /* 0x000000ff00ff09a7 */ /* 0x0001e2000810043f */
[----:B------:R-:W-:-:S13]  /*15940*/  PLOP3.LUT P0, PT, PT, PT, UP0, 0x80, 0x0 ;  /* 0x000000000000781c */ /* 0x000fda0003f0f008 */
[----:B0-----:R-:W-:Y:S05]  /*15950*/  @P0 BRA `(.L_x_30) ;  /* 0x0000000000040947 */ /* 0x001fea0003800000 */
[----:B------:R-:W-:Y:S01]  /*15960*/  BPT.TRAP 0x1 ;  /* 0x000000040000795c */ /* 0x000fe20000300000 */
.L_x_30:
[----:B------:R-:W2:Y:S01]  /*15970*/  LDL R0, [R1+0x2c0] ;  /* 0x0002c00001007983 */ /* 0x000ea20000100800 */
[----:B------:R-:W0:Y:S01]  /*15980*/  S2R R6, SR_TID.X ;  /* 0x0000000000067919 */ /* 0x000e220000002100 */
[----:B-----5:R-:W-:Y:S01]  /*15990*/  R2UR UR4, R18 ;  /* 0x00000000120472ca */ /* 0x020fe200000e0000 */
[----:B------:R-:W-:Y:S01]  /*159a0*/  ULDC.64 UR10, c[0x0][0x5d0] ;  /* 0x00017400000a7ab9 */ /* 0x000fe20000000a00 */
[----:B------:R-:W3:Y:S04]  /*159b0*/  LDL.LU R5, [R1+0x2bc] ;  /* 0x0002bc0001057983 */ /* 0x000ee80000300800 */
[----:B------:R-:W4:Y:S01]  /*159c0*/  LDL R22, [R1+0x290] ;  /* 0x0002900001167983 */ /* 0x000f220000100800 */
[----:B------:R-:W-:Y:S02]  /*159d0*/  R2UR UR7, R19 ;  /* 0x00000000130772ca */ /* 0x000fe400000e0000 */
[----:B------:R-:W-:-:S04]  /*159e0*/  R2UR UR5, R4 ;  /* 0x00000000040572ca */ /* 0x000fc800000e0000 */
[----:B------:R-:W-:-:S06]  /*159f0*/  UIMAD UR6, UR4, 0xf0, URZ ;  /* 0x000000f0040678a4 */ /* 0x000fcc000f8e023f */
[----:B------:R-:W-:Y:S01]  /*15a00*/  IMAD.U32 R18, RZ, RZ, UR6 ;  /* 0x00000006ff127e24 */ /* 0x000fe2000f8e00ff */
[----:B------:R-:W-:Y:S02]  /*15a10*/  UIMAD.WIDE UR8, UR7, 0x180, URZ ;  /* 0x00000180070878a5 */ /* 0x000fe4000f8e023f */
[----:B------:R-:W-:Y:S01]  /*15a20*/  UIMAD UR7, UR7, 0x180, URZ ;  /* 0x00000180070778a4 */ /* 0x000fe2000f8e023f */
[----:B0-----:R-:W-:Y:S01]  /*15a30*/  SHF.R.U32.HI R3, RZ, 0x7, R6 ;  /* 0x00000007ff037819 */ /* 0x001fe20000011606 */
[C---:B------:R-:W-:Y:S01]  /*15a40*/  IMAD.SHL.U32 R19, R6.reuse, 0x2, RZ ;  /* 0x0000000206137824 */ /* 0x040fe200078e00ff */
[----:B------:R-:W-:Y:S02]  /*15a50*/  LOP3.LUT R4, R6, 0x60, RZ, 0xc0, !PT ;  /* 0x0000006006047812 */ /* 0x000fe400078ec0ff */
[----:B------:R-:W-:Y:S02]  /*15a60*/  LOP3.LUT R3, R3, 0x1, RZ, 0xc0, !PT ;  /* 0x0000000103037812 */ /* 0x000fe400078ec0ff */
[----:B------:R-:W-:-:S02]  /*15a70*/  SHF.R.U32.HI R4, RZ, 0x1, R4 ;  /* 0x00000001ff047819 */ /* 0x000fc40000011604 */
[----:B------:R-:W-:Y:S02]  /*15a80*/  SHF.L.U32 R17, R3, 0x6, RZ ;  /* 0x0000000603117819 */ /* 0x000fe400000006ff */
[----:B------:R-:W-:-:S04]  /*15a90*/  LOP3.LUT R18, R18, 0x6, R19, 0xf8, !PT ;  /* 0x0000000612127812 */ /* 0x000fc800078ef813 */
[----:B------:R-:W-:Y:S02]  /*15aa0*/  SHF.R.S32.HI R19, RZ, 0x1f, R18 ;  /* 0x0000001fff137819 */ /* 0x000fe40000011412 */
[----:B--2---:R-:W-:Y:S02]  /*15ab0*/  R2UR UR14, R0 ;  /* 0x00000000000e72ca */ /* 0x004fe400000e0000 */
[----:B------:R-:W-:-:S04]  /*15ac0*/  SHF.R.U32.HI R0, RZ, 0x2, R6 ;  /* 0x00000002ff007819 */ /* 0x000fc80000011606 */
[----:B------:R-:W-:Y:S02]  /*15ad0*/  LOP3.LUT R0, R0, 0x7, RZ, 0xc0, !PT ;  /* 0x0000000700007812 */ /* 0x000fe400078ec0ff */
[----:B---3--:R-:W-:Y:S02]  /*15ae0*/  R2UR UR13, R5 ;  /* 0x00000000050d72ca */ /* 0x008fe400000e0000 */
[--C-:B------:R-:W-:Y:S02]  /*15af0*/  LOP3.LUT R17, R17, 0x40, R0.reuse, 0xe2, !PT ;  /* 0x0000004011117812 */ /* 0x100fe400078ee200 */
[----:B----4-:R-:W-:Y:S02]  /*15b00*/  R2UR UR15, R22 ;  /* 0x00000000160f72ca */ /* 0x010fe400000e0000 */
[----:B------:R-:W-:Y:S02]  /*15b10*/  IADD3 R0, RZ, -R4, -R0 ;  /* 0x80000004ff007210 */ /* 0x000fe40007ffe800 */
[----:B------:R-:W-:-:S02]  /*15b20*/  LOP3.LUT R17, R17, UR8, R4, 0xfe, !PT ;  /* 0x0000000811117c12 */ /* 0x000fc4000f8efe04 */
[----:B------:R-:W-:Y:S01]  /*15b30*/  MOV R4, UR10 ;  /* 0x0000000a00047c02 */ /* 0x000fe20008000f00 */
[----:B------:R-:W-:-:S06]  /*15b40*/  IMAD R0, R3, -0x40, R0 ;  /* 0xffffffc003007824 */ /* 0x000fcc00078e0200 */
[----:B------:R-:W-:Y:S02]  /*15b50*/  USHF.R.S32.HI UR12, URZ, 0x1f, UR15 ;  /* 0x0000001f3f0c7899 */ /* 0x000fe4000801140f */
[----:B------:R-:W-:Y:S02]  /*15b60*/  IMAD.WIDE.U32 R4, R4, UR15, R18 ;  /* 0x0000000f04047c25 */ /* 0x000fe4000f8e0012 */
[----:B------:R-:W-:-:S03]  /*15b70*/  UIMAD UR4, UR12, UR10, URZ ;  /* 0x0000000a0c0472a4 */ /* 0x000fc6000f8e023f */
[----:B------:R-:W-:Y:S01]  /*15b80*/  ULDC UR10, c[0x0][0x284] ;  /* 0x0000a100000a7ab9 */ /* 0x000fe20000000800 */
[----:B------:R-:W-:Y:S01]  /*15b90*/  UIMAD UR4, UR15, UR11, UR4 ;  /* 0x0000000b0f0472a4 */ /* 0x000fe2000f8e0204 */
[----:B------:R-:W-:Y:S02]  /*15ba0*/  IMAD.U32 R3, RZ, RZ, UR10 ;  /* 0x0000000aff037e24 */ /* 0x000fe4000f8e00ff */
[----:B------:R-:W-:Y:S02]  /*15bb0*/  ULDC UR11, c[0x0][0x288] ;  /* 0x0000a200000b7ab9 */ /* 0x000fe40000000800 */
[----:B------:R-:W-:Y:S01]  /*15bc0*/  UISETP.GE.AND UP1, UPT, UR6, UR11, UPT ;  /* 0x0000000b0600728c */ /* 0x000fe2000bf26270 */
[----:B------:R-:W-:Y:S01]  /*15bd0*/  VIADD R5, R5, UR4 ;  /* 0x0000000405057c36 */ /* 0x000fe20008000000 */
[----:B------:R-:W-:Y:S01]  /*15be0*/  UIADD3 UR4, UR14, UR5, URZ ;  /* 0x000000050e047290 */ /* 0x000fe2000fffe03f */
[----:B------:R-:W-:Y:S01]  /*15bf0*/  IADD3 R3, R3, -UR7, R0 ;  /* 0x8000000703037c10 */ /* 0x000fe2000fffe000 */
[----:B------:R-:W-:Y:S01]  /*15c00*/  UISETP.GE.OR UP1, UPT, UR7, UR10, UP1 ;  /* 0x0000000a0700728c */ /* 0x000fe20008f26670 */
[----:B------:R-:W-:Y:S01]  /*15c10*/  LOP3.LUT R0, R6, 0x3, RZ, 0xc0, !PT ;  /* 0x0000000306007812 */ /* 0x000fe200078ec0ff */
[----:B------:R-:W-:Y:S01]  /*15c20*/  USHF.R.U32.HI UR5, URZ, 0x1, UR4 ;  /* 0x000000013f057899 */ /* 0x000fe20008011604 */
[----:B------:R-:W-:Y:S01]  /*15c30*/  MOV R6, 0xfffffffe ;  /* 0xfffffffe00067802 */ /* 0x000fe20000000f00 */
[----:B------:R-:W-:-:S02]  /*15c40*/  UISETP.GT.U32.AND UP0, UPT, UR4, 0x1, UPT ;  /* 0x000000010400788c */ /* 0x000fc4000bf04070 */
[----:B------:R-:W-:Y:S01]  /*15c50*/  ULOP3.LUT UR5, UR5, 0x1, URZ, 0xc0, !UPT ;  /* 0x0000000105057892 */ /* 0x000fe2000f8ec03f */
[----:B------:R-:W-:Y:S01]  /*15c60*/  PLOP3.LUT P0, PT, PT, PT, UP1, 0x80, 0x0 ;  /* 0x000000000000781c */ /* 0x000fe20003f0f018 */
[----:B------:R-:W-:Y:S01]  /*15c70*/  UISETP.LT.U32.AND UP0, UPT, UR14, 0x2, UP0 ;  /* 0x000000020e00788c */ /* 0x000fe20008701070 */
[----:B------:R-:W-:Y:S01]  /*15c80*/  IMAD R0, R0, R6, UR11 ;  /* 0x0000000b00007e24 */ /* 0x000fe2000f8e0206 */
[----:B------:R-:W-:Y:S02]  /*15c90*/  UISETP.NE.U32.AND UP2, UPT, UR5, 0x1, UPT ;  /* 0x000000010500788c */ /* 0x000fe4000bf45070 */
[----:B------:R-:W-:Y:S01]  /*15ca0*/  ULOP3.LUT UR4, UR4, 0x1, URZ, 0xc0, !UPT ;  /* 0x0000000104047892 */ /* 0x000fe2000f8ec03f */
[----:B------:R-:W-:Y:S01]  /*15cb0*/  VIADD R0, R0, -UR6 ;  /* 0x8000000600007c36 */ /* 0x000fe20008000000 */
[----:B------:R-:W-:Y:S02]  /*15cc0*/  UISETP.GT.U32.AND UP2, UPT, UR14, 0x1, !UP2 ;  /* 0x000000010e00788c */ /* 0x000fe4000d744070 */
[----:B------:R-:W-:-:S02]  /*15cd0*/  USEL UR7, URZ, 0x1, !UP0 ;  /* 0x000000013f077887 */ /* 0x000fc4000c000000 */
[----:B------:R-:W-:Y:S01]  /*15ce0*/  USEL UR5, URZ, 0x1, !UP2 ;  /* 0x000000013f057887 */ /* 0x000fe2000d000000 */
[----:B------:R-:W-:Y:S01]  /*15cf0*/  IMAD.U32 R7, RZ, RZ, UR4 ;  /* 0x00000004ff077e24 */ /* 0x000fe2000f8e00ff */
[----:B------:R-:W-:Y:S02]  /*15d00*/  UMOV UR6, 0xffffffff ;  /* 0xffffffff00067882 */ /* 0x000fe40000000000 */
[----:B------:R-:W-:Y:S02]  /*15d10*/  ULOP3.LUT UR13, UR5, UR13, UR7, 0x96, !UPT ;  /* 0x0000000d050d7292 */ /* 0x000fe4000f8e9607 */
[----:B------:R0:W-:Y:S04]  /*15d20*/  STL [R1+0x2b8], R7 ;  /* 0x0002b80701007387 */ /* 0x0001e80000100800 */
[----:B0-----:R-:W-:-:S05]  /*15d30*/  MOV R7, UR13 ;  /* 0x0000000d00077c02 */ /* 0x001fca0008000f00 */
[----:B------:R0:W-:Y:S01]  /*15d40*/  STL [R1+0x2bc], R7 ;  /* 0x0002bc0701007387 */ /* 0x0001e20000100800 */
[----:B------:R-:W-:Y:S05]  /*15d50*/  @P0 BRA `(.L_x_32) ;  /* 0x000001b800fc0947 */ /* 0x000fea0003800000 */
[----:B------:R-:W-:Y:S01]  /*15d60*/  FSETP.NEU.AND P2, PT, R16, RZ, PT ;  /* 0x000000ff1000720b */ /* 0x000fe20003f4d000 */
[----:B------:R-:W-:Y:S01]  /*15d70*/  ULDC.64 UR10, c[0x0][0x5c8] ;  /* 0x00017200000a7ab9 */ /* 0x000fe20000000a00 */
[----:B------:R-:W-:Y:S01]  /*15d80*/  ISETP.GT.AND P0, PT, R3, RZ, PT ;  /* 0x000000ff0300720c */ /* 0x000fe20003f04270 */
[----:B------:R-:W-:Y:S01]  /*15d90*/  UIMAD UR4, UR9, UR10, URZ ;  /* 0x0000000a090472a4 */ /* 0x000fe2000f8e023f */
[----:B------:R-:W-:Y:S01]  /*15da0*/  IMAD.U32 R11, RZ, RZ, UR11 ;  /* 0x0000000bff0b7e24 */ /* 0x000fe2000f8e00ff */
[----:B------:R-:W-:Y:S01]  /*15db0*/  BSSY B0, `(.L_x_32) ;  /* 0x0001bb9000007945 */ /* 0x000fe20003800000 */
[----:B------:R-:W-:Y:S01]  /*15dc0*/  IMAD.WIDE.U32 R4, R17, UR10, R4 ;  /* 0x0000000a11047c25 */ /* 0x000fe2000f8e0004 */
[----:B------:R-:W-:-:S03]  /*15dd0*/  ISETP.GT.AND P1, PT, R0, RZ, P0 ;  /* 0x000000ff0000720c */ /* 0x000fc60000724270 */
[----:B------:R-:W-:-:S04]  /*15de0*/  IMAD R11, R17, R11, UR4 ;  /* 0x00000004110b7e24 */ /* 0x000fc8000f8e020b */
[----:B------:R-:W-:Y:S01]  /*15df0*/  IMAD.IADD R11, R5, 0x1, R11 ;  /* 0x00000001050b7824 */ /* 0x000fe200078e020b */
[----:B------:R-:W-:Y:S06]  /*15e00*/  @!P2 BRA `(.L_x_33) ;  /* 0x000001540010a947 */ /* 0x000fec0003800000 */
[----:B------:R-:W1:Y:S01]  /*15e10*/  LDC.64 R8, c[0x0][0x5b0] ;  /* 0x00016c00ff087b82 */ /* 0x000e620000000a00 */
[----:B------:R-:W2:Y:S01]  /*15e20*/  LDL.LU R20, [R1+0x240] ;  /* 0x0002400001147983 */ /* 0x000ea20000300800 */
[----:B------:R-:W-:Y:S01]  /*15e30*/  R2UR UR7, R22 ;  /* 0x00000000160772ca */ /* 0x000fe200000e0000 */
[----:B------:R-:W-:Y:S02]  /*15e40*/  ULDC.64 UR14, c[0x0][0x208] ;  /* 0x00008200000e7ab9 */ /* 0x000fe40000000a00 */
[----:B------:R-:W-:Y:S03]  /*15e50*/  STL.64 [R1+0x2c8], R24 ;  /* 0x0002c81801007387 */ /* 0x000fe60000100a00 */
[----:B------:R-:W3:Y:S01]  /*15e60*/  LDC.64 R14, c[0x0][0x5a8] ;  /* 0x00016a00ff0e7b82 */ /* 0x000ee20000000a00 */
[----:B-1----:R-:W-:Y:S01]  /*15e70*/  MOV R235, R9 ;  /* 0x0000000900eb7202 */ /* 0x002fe20000000f00 */
[----:B------:R1:W-:Y:S01]  /*15e80*/  STL.64 [R1+0x268], R8 ;  /* 0x0002680801007387 */ /* 0x0003e20000100a00 */
[----:B------:R-:W-:-:S05]  /*15e90*/  IMAD.MOV.U32 R21, RZ, RZ, R8 ;  /* 0x000000ffff157224 */ /* 0x000fca00078e0008 */
[----:B------:R-:W-:Y:S01]  /*15ea0*/  R2UR UR4, R21 ;  /* 0x00000000150472ca */ /* 0x000fe200000e0000 */
[----:B-1----:R-:W1:-:S12]  /*15eb0*/  LDC.64 R8, c[0x0][0x5b8] ;  /* 0x00016e00ff087b82 */ /* 0x002e580000000a00 */
[----:B------:R-:W-:-:S06]  /*15ec0*/  UIMAD UR4, UR9, UR4, URZ ;  /* 0x00000004090472a4 */ /* 0x000fcc000f8e023f */
[----:B------:R-:W-:Y:S01]  /*15ed0*/  IMAD R233, R17, R235, UR4 ;  /* 0x0000000411e97e24 */ /* 0x000fe2000f8e02eb */
[----:B------:R-:W-:Y:S01]  /*15ee0*/  ULDC.64 UR4, c[0x0][0x5c0] ;  /* 0x0001700000047ab9 */ /* 0x000fe20000000a00 */
[----:B-1----:R-:W-:Y:S01]  /*15ef0*/  MOV R232, R8 ;  /* 0x0000000800e87202 */ /* 0x002fe20000000f00 */
[----:B0-----:R-:W-:Y:S01]  /*15f00*/  IMAD.MOV.U32 R7, RZ, RZ, R9 ;  /* 0x000000ffff077224 */ /* 0x001fe200078e0009 */
[----:B------:R-:W-:Y:S03]  /*15f10*/  STL [R1+0x278], R8 ;  /* 0x0002780801007387 */ /* 0x000fe60000100800 */
[C---:B------:R-:W-:Y:S02]  /*15f20*/  IMAD R5, R232.reuse, UR12, RZ ;  /* 0x0000000ce8057c24 */ /* 0x040fe4000f8e02ff */
[----:B------:R-:W-:-:S04]  /*15f30*/  IMAD.WIDE.U32 R12, R232, UR7, R18 ;  /* 0x00000007e80c7c25 */ /* 0x000fc8000f8e0012 */
[----:B------:R-:W-:Y:S02]  /*15f40*/  IMAD R23, R7, UR7, R5 ;  /* 0x0000000707177c24 */ /* 0x000fe4000f8e0205 */
[----:B------:R-:W-:Y:S02]  /*15f50*/  IMAD.MOV.U32 R6, RZ, RZ, R12 ;  /* 0x000000ffff067224 */ /* 0x000fe400078e000c */
[----:B------:R-:W-:Y:S01]  /*15f60*/  IMAD.IADD R7, R13, 0x1, R23 ;  /* 0x000000010d077824 */ /* 0x000fe200078e0217 */
[----:B------:R-:W-:Y:S04]  /*15f70*/  STL [R1+0x294], R23 ;  /* 0x0002941701007387 */ /* 0x000fe80000100800 */
[----:B------:R0:W-:Y:S04]  /*15f80*/  STL.64 [R1+0x270], R6 ;  /* 0x0002700601007387 */ /* 0x0001e80000100a00 */
[----:B------:R-:W-:Y:S01]  /*15f90*/  STL [R1+0x298], R233 ;  /* 0x000298e901007387 */ /* 0x000fe20000100800 */
[----:B0-----:R-:W-:-:S05]  /*15fa0*/  IMAD.WIDE.U32 R6, R17, R21, R6 ;  /* 0x0000001511067225 */ /* 0x001fca00078e0006 */
[----:B------:R-:W-:Y:S02]  /*15fb0*/  IADD3 R5, R7, R233, RZ ;  /* 0x000000e907057210 */ /* 0x000fe40007ffe0ff */
[----:B---3--:R-:W-:-:S04]  /*15fc0*/  LEA R8, P2, R6, R14, 0x1 ;  /* 0x0000000e06087211 */ /* 0x008fc800078408ff */
[----:B------:R-:W-:Y:S02]  /*15fd0*/  LEA.HI.X R9, R6, R15, R5, 0x1, P2 ;  /* 0x0000000f06097211 */ /* 0x000fe400010f0c05 */
[----:B------:R-:W-:-:S03]  /*15fe0*/  LEA R10, P2, R4, UR4, 0x1 ;  /* 0x00000004040a7c11 */ /* 0x000fc6000f8408ff */
[----:B------:R-:W3:Y:S01]  /*15ff0*/  @P1 LDG.E.LTC128B.U16 R6, desc[UR14][R8.64] ;  /* 0x0000000e08061981 */ /* 0x000ee2000c1e1520 */
[----:B------:R-:W-:Y:S01]  /*16000*/  LEA.HI.X R11, R4, UR5, R11, 0x1, P2 ;  /* 0x00000005040b7c11 */ /* 0x000fe200090f0c0b */
[----:B------:R-:W-:-:S04]  /*16010*/  IMAD.WIDE.U32 R4, R17, R21, R18 ;  /* 0x0000001511047225 */ /* 0x000fc800078e0012 */
[----:B------:R-:W-:Y:S02]  /*16020*/  IMAD.IADD R5, R233, 0x1, R5 ;  /* 0x00000001e9057824 */ /* 0x000fe400078e0205 */
[----:B------:R-:W-:-:S05]  /*16030*/  IMAD.WIDE.U32 R4, R232, UR7, R4 ;  /* 0x00000007e8047c25 */ /* 0x000fca000f8e0004 */
[----:B------:R-:W-:Y:S02]  /*16040*/  IADD3 R5, R23, R5, RZ ;  /* 0x0000000517057210 */ /* 0x000fe40007ffe0ff */
[----:B------:R-:W-:-:S04]  /*16050*/  LEA R24, P2, R4, R14, 0x1 ;  /* 0x0000000e04187211 */ /* 0x000fc800078408ff */
[----:B------:R-:W-:-:S05]  /*16060*/  LEA.HI.X R25, R4, R15, R5, 0x1, P2 ;  /* 0x0000000f04197211 */ /* 0x000fca00010f0c05 */
[----:B------:R0:W-:Y:S04]  /*16070*/  STL.64 [R1+0x260], R24 ;  /* 0x0002601801007387 */ /* 0x0001e80000100a00 */
[----:B0-----:R0:W5:Y:S01]  /*16080*/  LDL.LU.64 R24, [R1+0x2c8] ;  /* 0x0002c80001187983 */ /* 0x0011620000300a00 */
[----:B------:R-:W-:Y:S01]  /*16090*/  ISETP.GT.AND P2, PT, R0, 0x1, P0 ;  /* 0x000000010000780c */ /* 0x000fe20000744270 */
[----:B------:R-:W-:Y:S01]  /*160a0*/  BSSY B1, `(.L_x_34) ;  /* 0x000000b000017945 */ /* 0x000fe20003800000 */
[----:B---3--:R-:W-:-:S04]  /*160b0*/  IMAD.U32 R7, R6, 0x10000, RZ ;  /* 0x0001000006077824 */ /* 0x008fc800078e00ff */
[----:B------:R-:W-:-:S04]  /*160c0*/  FMUL R7, R7, R16 ;  /* 0x0000001007077220 */ /* 0x000fc80000400000 */
[----:B--2---:R-:W-:-:S05]  /*160d0*/  FFMA R7, R20, R2, R7 ;  /* 0x0000000214077223 */ /* 0x004fca0000000007 */
[----:B------:R-:W-:Y:S02]  /*160e0*/  F2FP.BF16.F32.PACK_AB R4, RZ, R7 ;  /* 0x00000007ff04723e */ /* 0x000fe400000010ff */
[----:B------:R-:W-:-:S03]  /*160f0*/  PRMT R8, R6, 0x7610, R8 ;  /* 0x0000761006087816 */ /* 0x000fc60000000008 */
[----:B------:R0:W-:Y:S01]  /*16100*/  @P1 STG.E.U16 desc[UR14][R10.64], R4 ;  /* 0x000000040a001986 */ /* 0x0001e2000c10150e */
[----:B------:R-:W-:Y:S05]  /*16110*/  @!P2 BRA `(.L_x_35) ;  /* 0x00000000000ca947 */ /* 0x000fea0003800000 */
[----:B0-----:R-:W2:Y:S01]  /*16120*/  LDL.64 R4, [R1+0x260] ;  /* 0x0002600001047983 */ /* 0x001ea20000100a00 */
[----:B------:R-:W-:-:S03]  /*16130*/  ULDC.64 UR4, c[0x0][0x208] ;  /* 0x0000820000047ab9 */ /* 0x000fc60000000a00 */
[----:B--2---:R1:W5:Y:S02]  /*16140*/  LDG.E.LTC128B.U16 R8, desc[UR4][R4.64+0x2] ;  /* 0x0000020404087981 */ /* 0x004364000c1e1520 */
.L_x_35:
[----:B------:R-:W-:Y:S05]  /*16150*/  BSYNC B1 ;  /* 0x0000000000017941 */ /* 0x000fea0003800000 */
.L_x_34:
[----:B-1----:R-:W2:Y:S04]  /*16160*/  LDL.LU R5, [R1+0x244] ;  /* 0x0002440001057983 */ /* 0x002ea80000300800 */
[----:B-----5:R1:W-:Y:S04]  /*16170*/  STL.64 [R1+0x2c8], R24 ;  /* 0x0002c81801007387 */ /* 0x0203e80000100a00 */
[----:B-1----:R-:W3:Y:S01]  /*16180*/  LDL.64 R24, [R1+0x270] ;  /* 0x0002700001187983 */ /* 0x002ee20000100a00 */
[----:B0-----:R-:W-:Y:S01]  /*16190*/  IMAD.U32 R4, R8, 0x10000, RZ ;  /* 0x0001000008047824 */ /* 0x001fe200078e00ff */
[C---:B------:R-:W-:Y:S01]  /*161a0*/  SHF.L.U64.HI R7, R21.reuse, 0x3, R235 ;  /* 0x0000000315077819 */ /* 0x040fe200000102eb */
[----:B------:R-:W-:Y:S01]  /*161b0*/  IMAD.SHL.U32 R6, R21, 0x8, RZ ;  /* 0x0000000815067824 */ /* 0x000fe200078e00ff */
[----:B------:R-:W4:Y:S01]  /*161c0*/  LDL.LU R234, [R1+0x248] ;  /* 0x0002480001ea7983 */ /* 0x000f220000300800 */
[----:B------:R-:W-:Y:S01]  /*161d0*/  FMUL R4, R4, R16 ;  /* 0x0000001004047220 */ /* 0x000fe20000400000 */
[----:B------:R-:W-:-:S02]  /*161e0*/  ISETP.GT.AND P1, PT, R3, 0x8, PT ;  /* 0x000000080300780c */ /* 0x000fc40003f24270 */
[----:B------:R0:W-:Y:S01]  /*161f0*/  STL.64 [R1+0x240], R6 ;  /* 0x0002400601007387 */ /* 0x0001e20000100a00 */
[----:B------:R-:W-:Y:S02]  /*16200*/  R2UR UR7, R22 ;  /* 0x00000000160772ca */ /* 0x000fe400000e0000 */
[----:B------:R-:W-:Y:S01]  /*16210*/  ISETP.GT.AND P3, PT, R0, RZ, P1 ;  /* 0x000000ff0000720c */ /* 0x000fe20000f64270 */
[----:B------:R-:W-:Y:S01]  /*16220*/  ULDC.64 UR4, c[0x0][0x208] ;  /* 0x0000820000047ab9 */ /* 0x000fe20000000a00 */
[----:B--2---:R-:W-:Y:S01]  /*16230*/  FFMA R20, R5, R2, R4 ;  /* 0x0000000205147223 */ /* 0x004fe20000000004 */
[----:B------:R-:W-:-:S04]  /*16240*/  IMAD.WIDE.U32 R4, R17, R21, R6 ;  /* 0x0000001511047225 */ /* 0x000fc800078e0006 */
[----:B------:R-:W-:Y:S02]  /*16250*/  F2FP.BF16.F32.PACK_AB R20, RZ, R20 ;  /* 0x00000014ff14723e */ /* 0x000fe400000010ff */
[----:B------:R-:W-:Y:S02]  /*16260*/  IADD3 R9, R233, R5, RZ ;  /* 0x00000005e9097210 */ /* 0x000fe40007ffe0ff */
[----:B0-----:R-:W-:-:S05]  /*16270*/  IADD3 R7, P4, R12, R4, RZ ;  /* 0x000000040c077210 */ /* 0x001fca0007f9e0ff */
[----:B---3--:R-:W-:Y:S01]  /*16280*/  IMAD.X R21, R9, 0x1, R25, P4 ;  /* 0x0000000109157824 */ /* 0x008fe200020e0619 */
[C---:B------:R-:W-:Y:S01]  /*16290*/  LEA R6, P4, R7.reuse, R14, 0x1 ;  /* 0x0000000e07067211 */ /* 0x040fe200078808ff */
[----:B------:R0:W-:Y:S03]  /*162a0*/  @P2 STG.E.U16 desc[UR4][R10.64+0x2], R20 ;  /* 0x000002140a002986 */ /* 0x0001e6000c101504 */
[----:B------:R-:W-:Y:S01]  /*162b0*/  LEA.HI.X R7, R7, R15, R21, 0x1, P4 ;  /* 0x0000000f07077211 */ /* 0x000fe200020f0c15 */
[----:B------:R-:W5:Y:S04]  /*162c0*/  LDL.LU.64 R24, [R1+0x2c8] ;  /* 0x0002c80001187983 */ /* 0x000f680000300a00 */
[----:B------:R1:W2:Y:S01]  /*162d0*/  @P3 LDG.E.LTC128B.U16 R8, desc[UR4][R6.64] ;  /* 0x0000000406083981 */ /* 0x0002a2000c1e1520 */
[----:B------:R-:W-:Y:S01]  /*162e0*/  MOV R21, UR10 ;  /* 0x0000000a00157c02 */ /* 0x000fe20008000f00 */
[----:B------:R-:W-:Y:S01]  /*162f0*/  BSSY B1, `(.L_x_36) ;  /* 0x0000019000017945 */ /* 0x000fe20003800000 */
[----:B------:R-:W-:Y:S01]  /*16300*/  ISETP.GT.AND P4, PT, R0, 0x1, P1 ;  /* 0x000000010000780c */ /* 0x000fe20000f84270 */
[----:B0-----:R-:W-:Y:S01]  /*16310*/  IMAD.U32 R20, RZ, RZ, UR11 ;  /* 0x0000000bff147e24 */ /* 0x001fe2000f8e00ff */
[----:B-1----:R-:W-:-:S05]  /*16320*/  IADD3 R6, P2, R18, R4, RZ ;  /* 0x0000000412067210 */ /* 0x002fca0007f5e0ff */
[----:B------:R-:W-:Y:S02]  /*16330*/  IMAD.X R7, R19, 0x1, R9, P2 ;  /* 0x0000000113077824 */ /* 0x000fe400010e0609 */
[----:B------:R-:W-:-:S05]  /*16340*/  IMAD.WIDE.U32 R6, R232, UR7, R6 ;  /* 0x00000007e8067c25 */ /* 0x000fca000f8e0006 */
[----:B------:R-:W-:Y:S02]  /*16350*/  IADD3 R7, R23, R7, RZ ;  /* 0x0000000717077210 */ /* 0x000fe40007ffe0ff */
[----:B------:R-:W-:-:S04]  /*16360*/  LEA R236, P2, R6, R14, 0x1 ;  /* 0x0000000e06ec7211 */ /* 0x000fc800078408ff */
[----:B------:R-:W-:Y:S01]  /*16370*/  LEA.HI.X R237, R6, R15, R7, 0x1, P2 ;  /* 0x0000000f06ed7211 */ /* 0x000fe200010f0c07 */
[----:B--2---:R-:W-:-:S04]  /*16380*/  IMAD.U32 R6, R8, 0x10000, RZ ;  /* 0x0001000008067824 */ /* 0x004fc800078e00ff */
[----:B------:R-:W-:-:S04]  /*16390*/  FMUL R6, R6, R16 ;  /* 0x0000001006067220 */ /* 0x000fc80000400000 */
[----:B----4-:R-:W-:Y:S01]  /*163a0*/  FFMA R7, R234, R2, R6 ;  /* 0x00000002ea077223 */ /* 0x010fe20000000006 */
[----:B------:R-:W-:Y:S01]  /*163b0*/  IMAD.U32 R6, RZ, RZ, UR10 ;  /* 0x0000000aff067e24 */ /* 0x000fe2000f8e00ff */
[----:B------:R-:W-:-:S03]  /*163c0*/  SHF.L.U64.HI R234, R21, 0x4, R20 ;  /* 0x0000000415ea7819 */ /* 0x000fc60000010214 */
[----:B------:R-:W-:Y:S01]  /*163d0*/  IMAD.SHL.U32 R235, R6, 0x10, RZ ;  /* 0x0000001006eb7824 */ /* 0x000fe200078e00ff */
[----:B------:R-:W-:-:S04]  /*163e0*/  F2FP.BF16.F32.PACK_AB R7, RZ, R7 ;  /* 0x00000007ff07723e */ /* 0x000fc800000010ff */
[----:B------:R0:W-:Y:S01]  /*163f0*/  STL [R1+0x27c], R235 ;  /* 0x00027ceb01007387 */ /* 0x0001e20000100800 */
[----:B------:R-:W-:Y:S02]  /*16400*/  IADD3 R6, P2, R235, R10, RZ ;  /* 0x0000000aeb067210 */ /* 0x000fe40007f5e0ff */
[----:B------:R-:W-:Y:S01]  /*16410*/  PRMT R20, R7, 0x7610, R20 ;  /* 0x0000761007147816 */ /* 0x000fe20000000014 */
[----:B------:R0:W-:Y:S01]  /*16420*/  STL [R1+0x248], R234 ;  /* 0x000248ea01007387 */ /* 0x0001e20000100800 */
[----:B------:R-:W-:-:S05]  /*16430*/  IADD3.X R7, R234, R11, RZ, P2, !PT ;  /* 0x0000000bea077210 */ /* 0x000fca00017fe4ff */
[----:B------:R0:W-:Y:S01]  /*16440*/  @P3 STG.E.U16 desc[UR4][R6.64], R20 ;  /* 0x0000001406003986 */ /* 0x0001e2000c101504 */
[----:B------:R-:W-:Y:S05]  /*16450*/  @!P4 BRA `(.L_x_37) ;  /* 0x000000000008c947 */ /* 0x000fea0003800000 */
[----:B------:R-:W-:Y:S02]  /*16460*/  ULDC.64 UR4, c[0x0][0x208] ;  /* 0x0000820000047ab9 */ /* 0x000fe40000000a00 */
[----:B------:R1:W5:Y:S03]  /*16470*/  LDG.E.LTC128B.U16 R8, desc[UR4][R236.64+0x2] ;  /* 0x00000204ec087981 */ /* 0x000366000c1e1520 */
.L_x_37:
[----:B------:R-:W-:Y:S05]  /*16480*/  BSYNC B1 ;  /* 0x0000000000017941 */ /* 0x000fea0003800000 */
.L_x_36:
[----:B------:R-:W2:Y:S01]  /*16490*/  LDL.LU R21, [R1+0x24c] ;  /* 0x00024c0001157983 */ /* 0x000ea20000300800 */
[----:B0----5:R-:W-:Y:S01]  /*164a0*/  IMAD.U32 R20, R8, 0x10000, RZ ;  /* 0x0001000008147824 */ /* 0x021fe200078e00ff */
[----:B------:R-:W-:Y:S01]  /*164b0*/  ISETP.GT.AND P2, PT, R0, 0x8, P0 ;  /* 0x000000080000780c */ /* 0x000fe20000744270 */
[----:B------:R-:W-:Y:S01]  /*164c0*/  IMAD.MOV.U32 R234, RZ, RZ, R6 ;  /* 0x000000ffffea7224 */ /* 0x000fe200078e0006 */
[----:B------:R-:W-:Y:S01]  /*164d0*/  MOV R235, R7 ;  /* 0x0000000700eb7202 */ /* 0x000fe20000000f00 */
[----:B------:R-:W-:Y:S01]  /*164e0*/  FMUL R20, R20, R16 ;  /* 0x0000001014147220 */ /* 0x000fe20000400000 */
[----:B------:R-:W-:Y:S01]  /*164f0*/  ULDC.64 UR4, c[0x0][0x208] ;  /* 0x0000820000047ab9 */ /* 0x000fe20000000a00 */
[----:B------:R-:W-:Y:S02]  /*16500*/  BSSY B1, `(.L_x_38) ;  /* 0x0000008000017945 */ /* 0x000fe40003800000 */
[----:B--2---:R-:W-:-:S05]  /*16510*/  FFMA R20, R21, R2, R20 ;  /* 0x0000000215147223 */ /* 0x004fca0000000014 */
[----:B------:R-:W-:-:S05]  /*16520*/  F2FP.BF16.F32.PACK_AB R20, RZ, R20 ;  /* 0x00000014ff14723e */ /* 0x000fca00000010ff */
[----:B------:R0:W-:Y:S01]  /*16530*/  @P4 STG.E.U16 desc[UR4][R234.64+0x2], R20 ;  /* 0x00000214ea004986 */ /* 0x0001e2000c101504 */
[----:B------:R-:W-:Y:S05]  /*16540*/  @!P2 BRA `(.L_x_39) ;  /* 0x00000000000ca947 */ /* 0x000fea0003800000 */
[----:B0-----:R-:W2:Y:S01]  /*16550*/  LDL.64 R20, [R1+0x260] ;  /* 0x0002600001147983 */ /* 0x001ea20000100a00 */
[----:B------:R-:W-:-:S03]  /*16560*/  ULDC.64 UR4, c[0x0][0x208] ;  /* 0x0000820000047ab9 */ /* 0x000fc60000000a00 */
[----:B--2---:R2:W5:Y:S02]  /*16570*/  LDG.E.LTC128B.U16 R8, desc[UR4][R20.64+0x10] ;  /* 0x0000100414087981 */ /* 0x004564000c1e1520 */
.L_x_39:
[----:B------:R-:W-:Y:S05]  /*16580*/  BSYNC B1 ;  /* 0x0000000000017941 */ /* 0x000fea0003800000 */
.L_x_38:
[----:B--2---:R-:W2:Y:S01]  /*16590*/  LDL.LU R21, [R1+0x250] ;  /* 0x0002500001157983 */ /* 0x004ea20000300800 */
[----:B0----5:R-:W-:Y:S01]  /*165a0*/  IMAD.U32 R20, R8, 0x10000, RZ ;  /* 0x0001000008147824 */ /* 0x021fe200078e00ff */
[----:B------:R-:W-:Y:S01]  /*165b0*/  ISETP.GT.AND P3, PT, R0, 0x9, P0 ;  /* 0x000000090000780c */ /* 0x000fe20000764270 */
[----:B------:R-:W-:Y:S01]  /*165c0*/  ULDC.64 UR4, c[0x0][0x208] ;  /* 0x0000820000047ab9 */ /* 0x000fe20000000a00 */
[----:B------:R-:W-:Y:S01]  /*165d0*/  BSSY B1, `(.L_x_40) ;  /* 0x0000009000017945 */ /* 0x000fe20003800000 */
[----:B------:R-:W-:-:S04]  /*165e0*/  FMUL R20, R20, R16 ;  /* 0x0000001014147220 */ /* 0x000fc80000400000 */
[----:B--2---:R-:W-:-:S05]  /*165f0*/  FFMA R20, R21, R2, R20 ;  /* 0x0000000215147223 */ /* 0x004fca0000000014 */
[----:B------:R-:W-:-:S05]  /*16600*/  F2FP.BF16.F32.PACK_AB R20, RZ, R20 ;  /* 0x00000014ff14723e */ /* 0x000fca00000010ff */
[----:B------:R0:W-:Y:S01]  /*16610*/  @P2 STG.E.U16 desc[UR4][R10.64+0x10], R20 ;  /* 0x000010140a002986 */ /* 0x0001e2000c101504 */
[----:B------:R-:W-:Y:S05]  /*16620*/  @!P3 BRA `(.L_x_41) ;  /* 0x00000000000cb947 */ /* 0x000fea0003800000 */
[----:B0-----:R-:W2:Y:S01]  /*16630*/  LDL.64 R20, [R1+0x260] ;  /* 0x0002600001147983 */ /* 0x001ea20000100a00 */
[----:B------:R-:W-:-:S03]  /*16640*/  ULDC.64 UR4, c[0x0][0x208] ;  /* 0x0000820000047ab9 */ /* 0x000fc60000000a00 */
[----:B--2---:R2:W5:Y:S02]  /*16650*/  LDG.E.LTC128B.U16 R8, desc[UR4][R20.64+0x12] ;  /* 0x0000120414087981 */ /* 0x004564000c1e1520 */
.L_x_41:
[----:B------:R-:W-:Y:S05]  /*16660*/  BSYNC B1 ;  /* 0x0000000000017941 */ /* 0x000fea0003800000 */
.L_x_40:
        /* <DEDUP_REMOVED lines=10> */
[----:B------:R-:W-:Y:S02]  /*16710*/  ULDC.64 UR4, c[0x0][0x208] ;  /* 0x0000820000047ab9 */ /* 0x000fe40000000a00 */
[----:B------:R2:W5:Y:S03]  /*16720*/  LDG.E.LTC128B.U16 R8, desc[UR4][R236.64+0x10] ;  /* 0x00001004ec087981 */ /* 0x000566000c1e1520 */
.L_x_43:
[----:B------:R-:W-:Y:S05]  /*16730*/  BSYNC B1 ;  /* 0x0000000000017941 */ /* 0x000fea0003800000 */
.L_x_42:
[----:B------:R-:W3:Y:S01]  /*16740*/  LDL.LU R21, [R1+0x258] ;  /* 0x0002580001157983 */ /* 0x000ee20000300800 */
[----:B0----5:R-:W-:Y:S01]  /*16750*/  SHF.L.U32 R20, R8, 0x10, RZ ;  /* 0x0000001008147819 */ /* 0x021fe200000006ff */
[----:B------:R-:W-:Y:S01]  /*16760*/  ULDC.64 UR4, c[0x0][0x208] ;  /* 0x0000820000047ab9 */ /* 0x000fe20000000a00 */
[----:B------:R-:W-:Y:S01]  /*16770*/  ISETP.GT.AND P4, PT, R0, 0x9, P1 ;  /* 0x000000090000780c */ /* 0x000fe20000f84270 */
[----:B------:R-:W-:Y:S02]  /*16780*/  BSSY B1, `(.L_x_44) ;  /* 0x0000008000017945 */ /* 0x000fe40003800000 */
[----:B------:R-:W-:-:S04]  /*16790*/  FMUL R20, R20, R16 ;  /* 0x0000001014147220 */ /* 0x000fc80000400000 */
[----:B---3--:R-:W-:-:S05]  /*167a0*/  FFMA R20, R21, R2, R20 ;  /* 0x0000000215147223 */ /* 0x008fca0000000014 */
[----:B------:R-:W-:-:S05]  /*167b0*/  F2FP.BF16.F32.PACK_AB R20, RZ, R20 ;  /* 0x00000014ff14723e */ /* 0x000fca00000010ff */
[----:B------:R0:W-:Y:S01]  /*167c0*/  @P2 STG.E.U16 desc[UR4][R234.64+0x10], R20 ;  /* 0x00001014ea002986 */ /* 0x0001e2000c101504 */
[----:B------:R-:W-:Y:S05]  /*167d0*/  @!P4 BRA `(.L_x_45) ;  /* 0x000000000008c947 */ /* 0x000fea0003800000 */
[----:B------:R-:W-:Y:S02]  /*167e0*/  ULDC.64 UR4, c[0x0][0x208] ;  /* 0x0000820000047ab9 */ /* 0x000fe40000000a00 */
[----:B------:R3:W5:Y:S03]  /*167f0*/  LDG.E.LTC128B.U16 R8, desc[UR4][R236.64+0x12] ;  /* 0x00001204ec087981 */ /* 0x000766000c1e1520 */
.L_x_45:
[----:B------:R-:W-:Y:S05]  /*16800*/  BSYNC B1 ;  /* 0x0000000000017941 */ /* 0x000fea0003800000 */
.L_x_44:
[----:B------:R-:W4:Y:S01]  /*16810*/  LDL.LU R21, [R1+0x26c] ;  /* 0x00026c0001157983 */ /* 0x000f220000300800 */
[----:B-----5:R-:W-:-:S03]  /*16820*/  IMAD.U32 R5, R8, 0x10000, RZ ;  /* 0x0001000008057824 */ /* 0x020fc600078e00ff */
[----:B------:R1:W-:Y:S01]  /*16830*/  STL.64 [R1+0x2c8], R24 ;  /* 0x0002c81801007387 */ /* 0x0003e20000100a00 */
[----:B------:R-:W-:Y:S01]  /*16840*/  R2UR UR7, R22 ;  /* 0x00000000160772ca */ /* 0x000fe200000e0000 */
[----:B0-----:R-:W-:Y:S01]  /*16850*/  FMUL R20, R5, R16 ;  /* 0x0000001005147220 */ /* 0x001fe20000400000 */
[----:B------:R-:W-:Y:S01]  /*16860*/  IMAD.MOV.U32 R5, RZ, RZ, R9 ;  /* 0x000000ffff057224 */ /* 0x000fe200078e0009 */
[----:B-1----:R-:W2:Y:S04]  /*16870*/  LDL.64 R24, [R1+0x270] ;  /* 0x0002700001187983 */ /* 0x002ea80000100a00 */
[----:B------:R0:W-:Y:S04]  /*16880*/  STL [R1+0x2c4], R10 ;  /* 0x0002c40a01007387 */ /* 0x0001e80000100800 */
[----:B0-----:R-:W3:Y:S04]  /*16890*/  LDL R10, [R1+0x268] ;  /* 0x00026800010a7983 */ /* 0x001ee80000100800 */
[----:B------:R-:W2:Y:S04]  /*168a0*/  LDL.LU R22, [R1+0x220] ;  /* 0x0002200001167983 */ /* 0x000ea80000300800 */
[----:B------:R-:W2:Y:S01]  /*168b0*/  LDL.LU R9, [R1+0x25c] ;  /* 0x00025c0001097983 */ /* 0x000ea20000300800 */
[----:B------:R-:W-:-:S04]  /*168c0*/  ISETP.GT.AND P2, PT, R3, 0x80, PT ;  /* 0x000000800300780c */ /* 0x000fc80003f44270 */
[----:B------:R-:W-:Y:S01]  /*168d0*/  ISETP.GT.AND P3, PT, R0, RZ, P2 ;  /* 0x000000ff0000720c */ /* 0x000fe20001764270 */
[----:B------:R-:W-:Y:S01]  /*168e0*/  ULDC.64 UR4, c[0x0][0x208] ;  /* 0x0000820000047ab9 */ /* 0x000fe20000000a00 */
[----:B----4-:R-:W-:-:S05]  /*168f0*/  IMAD R21, R21, 0x78, RZ ;  /* 0x0000007815157824 */ /* 0x010fca00078e02ff */
[----:B------:R-:W-:Y:S01]  /*16900*/  STL [R1+0x26c], R21 ;  /* 0x00026c1501007387 */ /* 0x000fe20000100800 */
[----:B---3--:R-:W-:-:S05]  /*16910*/  IMAD.WIDE.U32 R4, R10, 0x78, R4 ;  /* 0x000000780a047825 */ /* 0x008fca00078e0004 */
[----:B------:R0:W-:Y:S01]  /*16920*/  STL.64 [R1+0x250], R4 ;  /* 0x0002500401007387 */ /* 0x0001e20000100a00 */
[----:B--2---:R-:W-:Y:S01]  /*16930*/  FFMA R9, R9, R2, R20 ;  /* 0x0000000209097223 */ /* 0x004fe20000000014 */
[----:B------:R-:W-:-:S04]  /*16940*/  IADD3 R20, R5, R21, RZ ;  /* 0x0000001505147210 */ /* 0x000fc80007ffe0ff */
[----:B------:R-:W-:Y:S01]  /*16950*/  F2FP.BF16.F32.PACK_AB R9, RZ, R9 ;  /* 0x00000009ff09723e */ /* 0x000fe200000010ff */
[----:B------:R1:W-:Y:S01]  /*16960*/  STL [R1+0x258], R20 ;  /* 0x0002581401007387 */ /* 0x0003e20000100800 */
[----:B0-----:R-:W-:-:S05]  /*16970*/  IADD3 R5, P5, R12, R4, RZ ;  /* 0x000000040c057210 */ /* 0x001fca0007fbe0ff */
[----:B-1----:R-:W-:Y:S01]  /*16980*/  IMAD.X R20, R20, 0x1, R25, P5 ;  /* 0x0000000114147824 */ /* 0x002fe200028e0619 */
[C---:B------:R-:W-:Y:S01]  /*16990*/  LEA R4, P5, R5.reuse, R14, 0x1 ;  /* 0x0000000e05047211 */ /* 0x040fe200078a08ff */
[----:B------:R-:W-:Y:S03]  /*169a0*/  @P4 STG.E.U16 desc[UR4][R234.64+0x12], R9 ;  /* 0x00001209ea004986 */ /* 0x000fe6000c101504 */
[----:B------:R-:W-:Y:S01]  /*169b0*/  LEA.HI.X R5, R5, R15, R20, 0x1, P5 ;  /* 0x0000000f05057211 */ /* 0x000fe200028f0c14 */
[----:B------:R-:W5:Y:S04]  /*169c0*/  LDL.LU.64 R24, [R1+0x2c8] ;  /* 0x0002c80001187983 */ /* 0x000f680000300a00 */
[----:B------:R0:W2:Y:S04]  /*169d0*/  @P3 LDG.E.LTC128B.U16 R8, desc[UR4][R4.64] ;  /* 0x0000000404083981 */ /* 0x0000a8000c1e1520 */
[----:B------:R-:W0:Y:S01]  /*169e0*/  LDL.64 R4, [R1+0x240] ;  /* 0x0002400001047983 */ /* 0x000e220000100a00 */
[----:B------:R-:W-:Y:S01]  /*169f0*/  BSSY B1, `(.L_x_46) ;  /* 0x0000021000017945 */ /* 0x000fe20003800000 */
[----:B0-----:R-:W-:-:S04]  /*16a00*/  IMAD.WIDE.U32 R4, R10, 0x78, R4 ;  /* 0x000000780a047825 */ /* 0x001fc800078e0004 */
[----:B------:R-:W-:Y:S01]  /*16a10*/  IMAD.IADD R21, R21, 0x1, R5 ;  /* 0x0000000115157824 */ /* 0x000fe200078e0205 */
[----:B------:R-:W-:Y:S01]  /*16a20*/  MOV R20, R4 ;  /* 0x0000000400147202 */ /* 0x000fe20000000f00 */
[----:B------:R0:W-:Y:S04]  /*16a30*/  STL.64 [R1+0x2a0], R4 ;  /* 0x0002a00401007387 */ /* 0x0001e80000100a00 */
[----:B0-----:R-:W-:Y:S02]  /*16a40*/  IMAD.WIDE.U32 R4, R17, R10, R20 ;  /* 0x0000000a11047225 */ /* 0x001fe400078e0014 */
[----:B------:R0:W5:Y:S01]  /*16a50*/  LDL.LU R10, [R1+0x2c4] ;  /* 0x0002c400010a7983 */ /* 0x0001620000300800 */
[----:B------:R-:W-:-:S03]  /*16a60*/  IADD3 R4, P4, R18, R4, RZ ;  /* 0x0000000412047210 */ /* 0x000fc60007f9e0ff */
[----:B--2---:R0:W-:Y:S01]  /*16a70*/  STL [R1+0x24c], R8 ;  /* 0x00024c0801007387 */ /* 0x0041e20000100800 */
[----:B------:R-:W-:-:S03]  /*16a80*/  IADD3.X R5, R19, R233, R5, P4, !PT ;  /* 0x000000e913057210 */ /* 0x000fc600027fe405 */
[----:B------:R-:W-:-:S04]  /*16a90*/  IMAD.WIDE.U32 R4, R232, UR7, R4 ;  /* 0x00000007e8047c25 */ /* 0x000fc8000f8e0004 */
[----:B------:R-:W-:Y:S01]  /*16aa0*/  IMAD.IADD R5, R23, 0x1, R5 ;  /* 0x0000000117057824 */ /* 0x000fe200078e0205 */
[----:B------:R-:W-:Y:S01]  /*16ab0*/  LEA R232, P4, R4, R14, 0x1 ;  /* 0x0000000e04e87211 */ /* 0x000fe200078808ff */
[----:B------:R-:W-:-:S03]  /*16ac0*/  IMAD.MOV.U32 R23, RZ, RZ, R7 ;  /* 0x000000ffff177224 */ /* 0x000fc600078e0007 */
[----:B------:R-:W-:Y:S01]  /*16ad0*/  LEA.HI.X R233, R4, R15, R5, 0x1, P4 ;  /* 0x0000000f04e97211 */ /* 0x000fe200020f0c05 */
[----:B------:R-:W-:Y:S01]  /*16ae0*/  IMAD.U32 R4, R8, 0x10000, RZ ;  /* 0x0001000008047824 */ /* 0x000fe200078e00ff */
[----:B------:R-:W-:Y:S02]  /*16af0*/  MOV R5, UR10 ;  /* 0x0000000a00057c02 */ /* 0x000fe40008000f00 */
[----:B------:R-:W-:Y:S01]  /*16b00*/  ISETP.GT.AND P4, PT, R0, 0x1, P2 ;  /* 0x000000010000780c */ /* 0x000fe20001784270 */
[----:B------:R-:W-:-:S04]  /*16b10*/  FMUL R4, R4, R16 ;  /* 0x0000001004047220 */ /* 0x000fc80000400000 */
[----:B------:R-:W-:Y:S01]  /*16b20*/  FFMA R4, R22, R2, R4 ;  /* 0x0000000216047223 */ /* 0x000fe20000000004 */
[----:B------:R-:W-:Y:S01]  /*16b30*/  IMAD.MOV.U32 R22, RZ, RZ, R6 ;  /* 0x000000ffff167224 */ /* 0x000fe200078e0006 */
[----:B------:R-:W-:-:S03]  /*16b40*/  MOV R6, UR11 ;  /* 0x0000000b00067c02 */ /* 0x000fc60008000f00 */
[----:B------:R-:W-:Y:S01]  /*16b50*/  F2FP.BF16.F32.PACK_AB R4, RZ, R4 ;  /* 0x00000004ff04723e */ /* 0x000fe200000010ff */
[----:B------:R-:W-:-:S03]  /*16b60*/  IMAD.WIDE.U32 R22, R5, 0xf0, R22 ;  /* 0x000000f005167825 */ /* 0x000fc600078e0016 */
[----:B------:R-:W-:Y:S01]  /*16b70*/  PRMT R7, R4, 0x7610, R7 ;  /* 0x0000761004077816 */ /* 0x000fe20000000007 */
[----:B------:R-:W-:Y:S02]  /*16b80*/  IMAD R6, R6, 0xf0, RZ ;  /* 0x000000f006067824 */ /* 0x000fe400078e02ff */
[----:B------:R-:W-:Y:S02]  /*16b90*/  @P3 IMAD.MOV.U32 R4, RZ, RZ, R22 ;  /* 0x000000ffff043224 */ /* 0x000fe400078e0016 */
[----:B------:R-:W-:-:S05]  /*16ba0*/  IMAD.IADD R5, R23, 0x1, R6 ;  /* 0x0000000117057824 */ /* 0x000fca00078e0206 */
[----:B------:R0:W-:Y:S01]  /*16bb0*/  @P3 STG.E.U16 desc[UR4][R4.64], R7 ;  /* 0x0000000704003986 */ /* 0x0001e2000c101504 */
[----:B------:R-:W-:Y:S05]  /*16bc0*/  @!P4 BRA `(.L_x_47) ;  /* 0x00000000000cc947 */ /* 0x000fea0003800000 */
[----:B------:R-:W-:Y:S02]  /*16bd0*/  ULDC.64 UR4, c[0x0][0x208] ;  /* 0x0000820000047ab9 */ /* 0x000fe40000000a00 */
[----:B0-----:R-:W2:Y:S04]  /*16be0*/  LDG.E.LTC128B.U16 R7, desc[UR4][R232.64+0x2] ;  /* 0x00000204e8077981 */ /* 0x001ea8000c1e1520 */
[----:B--2---:R1:W-:Y:S02]  /*16bf0*/  STL [R1+0x24c], R7 ;  /* 0x00024c0701007387 */ /* 0x0043e40000100800 */
.L_x_47:
[----:B------:R-:W-:Y:S05]  /*16c00*/  BSYNC B1 ;  /* 0x0000000000017941 */ /* 0x000fea0003800000 */
.L_x_46:
[----:B0-----:R-:W2:Y:S04]  /*16c10*/  LDL.LU R8, [R1+0x224] ;  /* 0x0002240001087983 */ /* 0x001ea80000300800 */
[----:B-----5:R-:W-:Y:S04]  /*16c20*/  STL [R1+0x2f4], R24 ;  /* 0x0002f41801007387 */ /* 0x020fe80000100800 */
[----:B------:R-:W-:Y:S04]  /*16c30*/  STL [R1+0x2f0], R19 ;  /* 0x0002f01301007387 */ /* 0x000fe80000100800 */
[----:B------:R0:W-:Y:S04]  /*16c40*/  STL.64 [R1+0x2e8], R22 ;  /* 0x0002e81601007387 */ /* 0x0001e80000100a00 */
[----:B0-----:R-:W3:Y:S04]  /*16c50*/  LDL.64 R22, [R1+0x240] ;  /* 0x0002400001167983 */ /* 0x001ee80000100a00 */
[----:B------:R0:W-:Y:S04]  /*16c60*/  STL.64 [R1+0x2e0], R20 ;  /* 0x0002e01401007387 */ /* 0x0001e80000100a00 */
[----:B0-----:R-:W4:Y:S04]  /*16c70*/  LDL.64 R20, [R1+0x270] ;  /* 0x0002700001147983 */ /* 0x001f280000100a00 */
[----:B------:R0:W-:Y:S04]  /*16c80*/  STL [R1+0x2dc], R18 ;  /* 0x0002dc1201007387 */ /* 0x0001e80000100800 */
[----:B0-----:R-:W2:Y:S04]  /*16c90*/  LDL.LU R18, [R1+0x288] ;  /* 0x0002880001127983 */ /* 0x001ea80000300800 */
[----:B------:R0:W-:Y:S04]  /*16ca0*/  STL [R1+0x2d8], R17 ;  /* 0x0002d81101007387 */ /* 0x0001e80000100800 */
[----:B0-----:R-:W4:Y:S04]  /*16cb0*/  LDL.LU R17, [R1+0x258] ;  /* 0x0002580001117983 */ /* 0x001f280000300800 */
[----:B------:R0:W-:Y:S04]  /*16cc0*/  STL.64 [R1+0x2d0], R10 ;  /* 0x0002d00a01007387 */ /* 0x0001e80000100a00 */
[----:B0-----:R-:W3:Y:S04]  /*16cd0*/  LDL.LU.64 R10, [R1+0x250] ;  /* 0x00025000010a7983 */ /* 0x001ee80000300a00 */
[----:B------:R0:W-:Y:S04]  /*16ce0*/  STL [R1+0x2c8], R5 ;  /* 0x0002c80501007387 */ /* 0x0001e80000100800 */
[----:B0-----:R-:W1:Y:S01]  /*16cf0*/  LDL.LU R5, [R1+0x24c] ;  /* 0x00024c0001057983 */ /* 0x001e620000300800 */
[----:B------:R-:W-:Y:S01]  /*16d00*/  ISETP.GT.AND P5, PT, R3, 0x88, PT ;  /* 0x000000880300780c */ /* 0x000fe20003fa4270 */
[----:B------:R-:W-:-:S02]  /*16d10*/  ULDC.64 UR4, c[0x0][0x208] ;  /* 0x0000820000047ab9 */ /* 0x000fc40000000a00 */
[----:B------:R-:W-:Y:S01]  /*16d20*/  STL [R1+0x2c4], R4 ;  /* 0x0002c40401007387 */ /* 0x000fe20000100800 */
[----:B--2---:R-:W-:-:S09]  /*16d30*/  LOP3.LUT R18, R18, 0xfffffffb, RZ, 0xc0, !PT ;  /* 0xfffffffb12127812 */ /* 0x004fd200078ec0ff */
[----:B------:R-:W-:Y:S02]  /*16d40*/  @P5 LOP3.LUT R18, R18, 0x4, RZ, 0xfc, !PT ;  /* 0x0000000412125812 */ /* 0x000fe400078efcff */
[----:B-1----:R-:W-:-:S05]  /*16d50*/  SHF.L.U32 R7, R5, 0x10, RZ ;  /* 0x0000001005077819 */ /* 0x002fca00000006ff */
[----:B------:R-:W-:-:S04]  /*16d60*/  FMUL R7, R7, R16 ;  /* 0x0000001007077220 */ /* 0x000fc80000400000 */
[----:B------:R-:W-:Y:S01]  /*16d70*/  FFMA R7, R8, R2, R7 ;  /* 0x0000000208077223 */ /* 0x000fe20000000007 */
[----:B------:R-:W-:-:S04]  /*16d80*/  IMAD.U32 R8, RZ, RZ, UR10 ;  /* 0x0000000aff087e24 */ /* 0x000fc8000f8e00ff */
[----:B------:R-:W-:-:S04]  /*16d90*/  F2FP.BF16.F32.PACK_AB R9, RZ, R7 ;  /* 0x00000007ff09723e */ /* 0x000fc800000010ff */
[----:B------:R-:W-:Y:S01]  /*16da0*/  PRMT R24, R9, 0x7610, R24 ;  /* 0x0000761009187816 */ /* 0x000fe20000000018 */
[----:B------:R-:W-:Y:S01]  /*16db0*/  IMAD.WIDE.U32 R8, R8, 0xf0, R234 ;  /* 0x000000f008087825 */ /* 0x000fe200078e00ea */
[----:B---3--:R-:W-:Y:S02]  /*16dc0*/  IADD3 R10, P3, R22, R10, RZ ;  /* 0x0000000a160a7210 */ /* 0x008fe40007f7e0ff */
[----:B------:R-:W-:Y:S01]  /*16dd0*/  PRMT R19, R24, 0x7610, R19 ;  /* 0x0000761018137816 */ /* 0x000fe20000000013 */
[----:B------:R-:W-:Y:S01]  /*16de0*/  IMAD.IADD R7, R6, 0x1, R9 ;  /* 0x0000000106077824 */ /* 0x000fe200078e0209 */
[----:B------:R-:W-:Y:S01]  /*16df0*/  @P4 MOV R6, R8 ;  /* 0x0000000800064202 */ /* 0x000fe20000000f00 */
[----:B----4-:R-:W-:Y:S01]  /*16e00*/  IMAD.X R11, R17, 0x1, R23, P3 ;  /* 0x00000001110b7824 */ /* 0x010fe200018e0617 */
[----:B------:R0:W5:Y:S04]  /*16e10*/  LDL.LU R24, [R1+0x2f4] ;  /* 0x0002f40001187983 */ /* 0x0001680000300800 */
[----:B------:R1:W-:Y:S01]  /*16e20*/  @P4 STG.E.U16 desc[UR4][R6.64+0x2], R19 ;  /* 0x0000021306004986 */ /* 0x0003e2000c101504 */
[----:B------:R-:W-:-:S03]  /*16e30*/  IADD3 R17, P4, R10, R12, RZ ;  /* 0x0000000c0a117210 */ /* 0x000fc60007f9e0ff */
[----:B-1----:R0:W5:Y:S04]  /*16e40*/  LDL.LU R19, [R1+0x2f0] ;  /* 0x0002f00001137983 */ /* 0x0021680000300800 */
[----:B------:R0:W5:Y:S01]  /*16e50*/  LDL.LU.64 R22, [R1+0x2e8] ;  /* 0x0002e80001167983 */ /* 0x0001620000300a00 */
[----:B------:R-:W-:Y:S02]  /*16e60*/  PRMT R4, R5, 0x7610, R4 ;  /* 0x0000761005047816 */ /* 0x000fe40000000004 */
[----:B------:R-:W-:Y:S01]  /*16e70*/  ISETP.GT.AND P3, PT, R0, RZ, P5 ;  /* 0x000000ff0000720c */ /* 0x000fe20002f64270 */
[----:B------:R-:W-:Y:S04]  /*16e80*/  STL.64 [R1+0x220], R10 ;  /* 0x0002200a01007387 */ /* 0x000fe80000100a00 */
[----:B------:R1:W-:Y:S02]  /*16e90*/  STL [R1+0x288], R18 ;  /* 0x0002881201007387 */ /* 0x0003e40000100800 */
[----:B-1----:R-:W-:Y:S01]  /*16ea0*/  IMAD.X R18, R11, 0x1, R21, P4 ;  /* 0x000000010b127824 */ /* 0x002fe200020e0615 */
[C---:B------:R-:W-:Y:S01]  /*16eb0*/  LEA R10, P4, R17.reuse, R14, 0x1 ;  /* 0x0000000e110a7211 */ /* 0x040fe200078808ff */
[----:B------:R0:W5:Y:S03]  /*16ec0*/  LDL.LU.64 R20, [R1+0x2e0] ;  /* 0x0002e00001147983 */ /* 0x0001660000300a00 */
[----:B------:R-:W-:-:S02]  /*16ed0*/  LEA.HI.X R11, R17, R15, R18, 0x1, P4 ;  /* 0x0000000f110b7211 */ /* 0x000fc400020f0c12 */
[----:B------:R0:W5:Y:S04]  /*16ee0*/  LDL.LU R18, [R1+0x2dc] ;  /* 0x0002dc0001127983 */ /* 0x0001680000300800 */
[----:B------:R0:W5:Y:S04]  /*16ef0*/  LDL.LU R17, [R1+0x2d8] ;  /* 0x0002d80001117983 */ /* 0x0001680000300800 */
[----:B------:R1:W-:Y:S04]  /*16f00*/  STL.64 [R1+0x250], R10 ;  /* 0x0002500a01007387 */ /* 0x0003e80000100a00 */
[----:B-1----:R0:W5:Y:S04]  /*16f10*/  LDL.LU.64 R10, [R1+0x2d0] ;  /* 0x0002d000010a7983 */ /* 0x0021680000300a00 */
[----:B------:R0:W5:Y:S04]  /*16f20*/  LDL.LU R5, [R1+0x2c8] ;  /* 0x0002c80001057983 */ /* 0x0001680000300800 */
[----:B------:R1:W-:Y:S04]  /*16f30*/  STL.S16 [R1+0x24c], R4 ;  /* 0x00024c0401007387 */ /* 0x0003e80000100600 */
[----:B-1----:R0:W5:Y:S01]  /*16f40*/  LDL.LU R4, [R1+0x2c4] ;  /* 0x0002c40001047983 */ /* 0x0021620000300800 */
[----:B------:R-:W-:Y:S04]  /*16f50*/  BSSY B1, `(.L_x_48) ;  /* 0x000000a000017945 */ /* 0x000fe80003800000 */
[----:B------:R-:W-:Y:S05]  /*16f60*/  @!P3 BRA `(.L_x_49) ;  /* 0x000000000020b947 */ /* 0x000fea0003800000 */
[----:B------:R1:W-:Y:S04]  /*16f70*/  STL.64 [R1+0x2c8], R2 ;  /* 0x0002c80201007387 */ /* 0x0003e80000100a00 */
[----:B-1----:R-:W2:Y:S01]  /*16f80*/  LDL.LU.64 R2, [R1+0x250] ;  /* 0x0002500001027983 */ /* 0x002ea20000300a00 */
[----:B------:R-:W-:-:S03]  /*16f90*/  ULDC.64 UR4, c[0x0][0x208] ;  /* 0x0000820000047ab9 */ /* 0x000fc60000000a00 */
[----:B------:R2:W-:Y:S04]  /*16fa0*/  STL [R1+0x2c4], R0 ;  /* 0x0002c40001007387 */ /* 0x0005e80000100800 */
[----:B--2---:R-:W2:Y:S04]  /*16fb0*/  LDG.E.LTC128B.U16 R0, desc[UR4][R2.64] ;  /* 0x0000000402007981 */ /* 0x004ea8000c1e1520 */
[----:B------:R1:W5:Y:S04]  /*16fc0*/  LDL.LU.64 R2, [R1+0x2c8] ;  /* 0x0002c80001027983 */ /* 0x0003680000300a00 */
[----:B--2---:R2:W-:Y:S04]  /*16fd0*/  STL [R1+0x24c], R0 ;  /* 0x00024c0001007387 */ /* 0x0045e80000100800 */
[----:B--2---:R1:W5:Y:S02]  /*16fe0*/  LDL.LU R0, [R1+0x2c4] ;  /* 0x0002c40001007983 */ /* 0x0043640000300800 */
.L_x_49:
[----:B------:R-:W-:Y:S05]  /*16ff0*/  BSYNC B1 ;  /* 0x0000000000017941 */ /* 0x000fea0003800000 */
.L_x_48:
[----:B-----5:R-:W2:Y:S04]  /*17000*/  LDL R4, [R1+0x290] ;  /* 0x0002900001047983 */ /* 0x020ea80000100800 */
[----:B------:R3:W-:Y:S04]  /*17010*/  STL [R1+0x2e4], R12 ;  /* 0x0002e40c01007387 */ /* 0x0007e80000100800 */
[----:B---3--:R-:W3:Y:S04]  /*17020*/  LDL.LU R12, [R1+0x228] ;  /* 0x00022800010c7983 */ /* 0x008ee80000300800 */
[----:B------:R4:W-:Y:S04]  /*17030*/  STL [R1+0x2e0], R7 ;  /* 0x0002e00701007387 */ /* 0x0009e80000100800 */
[----:B----4-:R-:W4:Y:S04]  /*17040*/  LDL R7, [R1+0x27c] ;  /* 0x00027c0001077983 */ /* 0x010f280000100800 */
[----:B------:R0:W-:Y:S04]  /*17050*/  STL.64 [R1+0x2d8], R10 ;  /* 0x0002d80a01007387 */ /* 0x0001e80000100a00 */
[----:B0-----:R-:W3:Y:S04]  /*17060*/  LDL.64 R10, [R1+0x240] ;  /* 0x00024000010a7983 */ /* 0x001ee80000100a00 */
[----:B------:R0:W-:Y:S04]  /*17070*/  STL.64 [R1+0x2d0], R8 ;  /* 0x0002d00801007387 */ /* 0x0001e80000100a00 */
[----:B0-----:R-:W3:Y:S04]  /*17080*/  LDL.LU.64 R8, [R1+0x2a0] ;  /* 0x0002a00001087983 */ /* 0x001ee80000300a00 */
[----:B------:R0:W-:Y:S04]  /*17090*/  STL [R1+0x2c8], R6 ;  /* 0x0002c80601007387 */ /* 0x0001e80000100800 */
[----:B0-----:R-:W3:Y:S04]  /*170a0*/  LDL R6, [R1+0x298] ;  /* 0x0002980001067983 */ /* 0x001ee80000100800 */
[----:B------:R0:W-:Y:S04]  /*170b0*/  STL [R1+0x2c4], R3 ;  /* 0x0002c40301007387 */ /* 0x0001e80000100800 */
[----:B0-----:R-:W3:Y:S01]  /*170c0*/  LDL.LU R3, [R1+0x24c] ;  /* 0x00024c0001037983 */ /* 0x001ee20000300800 */
[----:B--2---:R-:W-:-:S02]  /*170d0*/  R2UR UR4, R4 ;  /* 0x00000000040472ca */ /* 0x004fc400000e0000 */
[----:B----4-:R-:W-:Y:S02]  /*170e0*/  IADD3 R22, P4, R7, R22, RZ ;  /* 0x0000001607167210 */ /* 0x010fe40007f9e0ff */
[----:B---3--:R-:W-:-:S05]  /*170f0*/  SHF.L.U32 R4, R3, 0x10, RZ ;  /* 0x0000001003047819 */ /* 0x008fca00000006ff */
[----:B------:R-:W-:-:S04]  /*17100*/  FMUL R4, R4, R16 ;  /* 0x0000001004047220 */ /* 0x000fc80000400000 */
[----:B------:R-:W-:Y:S02]  /*17110*/  FFMA R4, R12, R2, R4 ;  /* 0x000000020c047223 */ /* 0x000fe40000000004 */
[----:B------:R0:W5:Y:S04]  /*17120*/  LDL.LU R12, [R1+0x2e4] ;  /* 0x0002e400010c7983 */ /* 0x0001680000300800 */
[----:B------:R0:W5:Y:S04]  /*17130*/  LDL.LU R7, [R1+0x2e0] ;  /* 0x0002e00001077983 */ /* 0x0001680000300800 */
[----:B------:R-:W2:Y:S01]  /*17140*/  LDL R23, [R1+0x248] ;  /* 0x0002480001177983 */ /* 0x000ea20000100800 */
[----:B------:R-:W-:Y:S01]  /*17150*/  F2FP.BF16.F32.PACK_AB R4, RZ, R4 ;  /* 0x00000004ff04723e */ /* 0x000fe200000010ff */
[----:B------:R-:W-:Y:S01]  /*17160*/  ULDC.64 UR14, c[0x0][0x208] ;  /* 0x00008200000e7ab9 */ /* 0x000fe20000000a00 */
[----:B--2---:R-:W-:-:S02]  /*17170*/  IMAD.X R23, R5, 0x1, R23, P4 ;  /* 0x0000000105177824 */ /* 0x004fc400020e0617 */
[----:B------:R-:W2:Y:S04]  /*17180*/  LDL R5, [R1+0x268] ;  /* 0x0002680001057983 */ /* 0x000ea80000100800 */
[----:B------:R3:W-:Y:S04]  /*17190*/  @P3 STG.E.U16 desc[UR14][R22.64], R4 ;  /* 0x0000000416003986 */ /* 0x0007e8000c10150e */
[----:B---3--:R-:W3:Y:S04]  /*171a0*/  LDL R22, [R1+0x278] ;  /* 0x0002780001167983 */ /* 0x008ee80000100800 */
[----:B------:R-:W4:Y:S01]  /*171b0*/  LDL R23, [R1+0x294] ;  /* 0x0002940001177983 */ /* 0x000f220000100800 */
[----:B------:R-:W-:-:S05]  /*171c0*/  IADD3 R8, P3, R10, R8, RZ ;  /* 0x000000080a087210 */ /* 0x000fca0007f7e0ff */
[----:B------:R-:W-:Y:S02]  /*171d0*/  IMAD.X R9, R21, 0x1, R11, P3 ;  /* 0x0000000115097824 */ /* 0x000fe400018e060b */
[----:B------:R0:W5:Y:S04]  /*171e0*/  LDL.LU.64 R10, [R1+0x2d8] ;  /* 0x0002d800010a7983 */ /* 0x0001680000300a00 */
[----:B------:R1:W-:Y:S01]  /*171f0*/  STL.64 [R1+0x250], R8 ;  /* 0x0002500801007387 */ /* 0x0003e20000100a00 */
[----:B------:R-:W-:Y:S01]  /*17200*/  BSSY B1, `(.L_x_50) ;  /* 0x0000012000017945 */ /* 0x000fe20003800000 */
[----:B--2---:R-:W-:Y:S02]  /*17210*/  IMAD.WIDE.U32 R4, R17, R5, R8 ;  /* 0x0000000511047225 */ /* 0x004fe400078e0008 */
[----:B-1----:R0:W5:Y:S01]  /*17220*/  LDL.LU.64 R8, [R1+0x2d0] ;  /* 0x0002d00001087983 */ /* 0x0021620000300a00 */
[----:B------:R-:W-:-:S04]  /*17230*/  IADD3 R4, P3, R18, R4, RZ ;  /* 0x0000000412047210 */ /* 0x000fc80007f7e0ff */
[----:B------:R-:W-:Y:S02]  /*17240*/  IADD3.X R5, R19, R6, R5, P3, !PT ;  /* 0x0000000613057210 */ /* 0x000fe40001ffe405 */
[----:B------:R0:W5:Y:S01]  /*17250*/  LDL.LU R6, [R1+0x2c8] ;  /* 0x0002c80001067983 */ /* 0x0001620000300800 */
[----:B---3--:R-:W-:-:S05]  /*17260*/  IMAD.WIDE.U32 R4, R22, UR4, R4 ;  /* 0x0000000416047c25 */ /* 0x008fca000f8e0004 */
[----:B----4-:R-:W-:Y:S02]  /*17270*/  IADD3 R5, R23, R5, RZ ;  /* 0x0000000517057210 */ /* 0x010fe40007ffe0ff */
[----:B------:R-:W-:-:S04]  /*17280*/  LEA R22, P3, R4, R14, 0x1 ;  /* 0x0000000e04167211 */ /* 0x000fc800078608ff */
[----:B------:R-:W-:Y:S02]  /*17290*/  LEA.HI.X R23, R4, R15, R5, 0x1, P3 ;  /* 0x0000000f04177211 */ /* 0x000fe400018f0c05 */
[----:B------:R-:W-:Y:S02]  /*172a0*/  PRMT R4, R3, 0x7610, R4 ;  /* 0x0000761003047816 */ /* 0x000fe40000000004 */
[----:B------:R0:W5:Y:S01]  /*172b0*/  LDL.LU R3, [R1+0x2c4] ;  /* 0x0002c40001037983 */ /* 0x0001620000300800 */
[----:B------:R-:W-:-:S03]  /*172c0*/  ISETP.GT.AND P3, PT, R0, 0x1, P5 ;  /* 0x000000010000780c */ /* 0x000fc60002f64270 */
[----:B------:R0:W-:Y:S10]  /*172d0*/  STL.S16 [R1+0x228], R4 ;  /* 0x0002280401007387 */ /* 0x0001f40000100600 */
[----:B0-----:R-:W-:Y:S05]  /*172e0*/  @!P3 BRA `(.L_x_51) ;  /* 0x00000000000cb947 */ /* 0x001fea0003800000 */
[----:B------:R-:W-:Y:S02]  /*172f0*/  ULDC.64 UR4, c[0x0][0x208] ;  /* 0x0000820000047ab9 */ /* 0x000fe40000000a00 */
[----:B------:R-:W2:Y:S04]  /*17300*/  LDG.E.LTC128B.U16 R4, desc[UR4][R22.64+0x2] ;  /* 0x0000020416047981 */ /* 0x000ea8000c1e1520 */
[----:B--2---:R0:W-:Y:S02]  /*17310*/  STL [R1+0x228], R4 ;  /* 0x0002280401007387 */ /* 0x0041e40000100800 */
.L_x_51:
[----:B------:R-:W-:Y:S05]  /*17320*/  BSYNC B1 ;  /* 0x0000000000017941 */ /* 0x000fea0003800000 */
.L_x_50:
[----:B------:R-:W2:Y:S04]  /*17330*/  LDL.LU R5, [R1+0x22c] ;  /* 0x00022c0001057983 */ /* 0x000ea80000300800 */
[----:B-----5:R-:W-:Y:S04]  /*17340*/  STL [R1+0x2d0], R12 ;  /* 0x0002d00c01007387 */ /* 0x020fe80000100800 */
[----:B------:R-:W-:Y:S04]  /*17350*/  STL [R1+0x2cc], R11 ;  /* 0x0002cc0b01007387 */ /* 0x000fe80000100800 */
[----:B------:R1:W-:Y:S04]  /*17360*/  STL [R1+0x2c8], R10 ;  /* 0x0002c80a01007387 */ /* 0x0003e80000100800 */
[----:B-1----:R-:W0:Y:S04]  /*17370*/  LDL.LU R10, [R1+0x228] ;  /* 0x00022800010a7983 */ /* 0x002e280000300800 */
[----:B------:R1:W-:Y:S01]  /*17380*/  STL [R1+0x2c4], R3 ;  /* 0x0002c40301007387 */ /* 0x0003e20000100800 */
[----:B0-----:R-:W-:-:S04]  /*17390*/  IMAD.U32 R4, R10, 0x10000, RZ ;  /* 0x000100000a047824 */ /* 0x001fc800078e00ff */
[----:B------:R-:W-:-:S04]  /*173a0*/  FMUL R4, R4, R16 ;  /* 0x0000001004047220 */ /* 0x000fc80000400000 */
[----:B--2---:R-:W-:Y:S02]  /*173b0*/  FFMA R5, R5, R2, R4 ;  /* 0x0000000205057223 */ /* 0x004fe40000000004 */
[----:B------:R-:W2:Y:S03]  /*173c0*/  LDL R4, [R1+0x27c] ;  /* 0x00027c0001047983 */ /* 0x000ea60000100800 */
[----:B------:R-:W-:-:S04]  /*173d0*/  F2FP.BF16.F32.PACK_AB R5, RZ, R5 ;  /* 0x00000005ff05723e */ /* 0x000fc800000010ff */
[----:B------:R-:W-:Y:S02]  /*173e0*/  PRMT R12, R5, 0x7610, R12 ;  /* 0x00007610050c7816 */ /* 0x000fe4000000000c */
[----:B------:R-:W3:Y:S02]  /*173f0*/  LDL R5, [R1+0x248] ;  /* 0x0002480001057983 */ /* 0x000ee40000100800 */
[----:B------:R-:W-:Y:S01]  /*17400*/  PRMT R11, R12, 0x7610, R11 ;  /* 0x000076100c0b7816 */ /* 0x000fe2000000000b */
[----:B------:R-:W-:Y:S01]  /*17410*/  ULDC.64 UR4, c[0x0][0x208] ;  /* 0x0000820000047ab9 */ /* 0x000fe20000000a00 */
[----:B-1----:R-:W-:Y:S01]  /*17420*/  PRMT R3, R10, 0x7610, R3 ;  /* 0x000076100a037816 */ /* 0x002fe20000000003 */
[----:B------:R0:W5:Y:S01]  /*17430*/  LDL.LU R12, [R1+0x2d0] ;  /* 0x0002d000010c7983 */ /* 0x0001620000300800 */
[----:B--2---:R-:W-:-:S05]  /*17440*/  IADD3 R4, P4, R4, R8, RZ ;  /* 0x0000000804047210 */ /* 0x004fca0007f9e0ff */
[----:B---3--:R-:W-:-:S05]  /*17450*/  IMAD.X R5, R7, 0x1, R5, P4 ;  /* 0x0000000107057824 */ /* 0x008fca00020e0605 */
[----:B------:R1:W-:Y:S04]  /*17460*/  @P3 STG.E.U16 desc[UR4][R4.64+0x2], R11 ;  /* 0x0000020b04003986 */ /* 0x0003e8000c101504 */
[----:B-1----:R0:W5:Y:S04]  /*17470*/  LDL.LU R11, [R1+0x2cc] ;  /* 0x0002cc00010b7983 */ /* 0x0021680000300800 */
[----:B------:R0:W5:Y:S04]  /*17480*/  LDL.LU R10, [R1+0x2c8] ;  /* 0x0002c800010a7983 */ /* 0x0001680000300800 */
[----:B------:R1:W-:Y:S04]  /*17490*/  STL.S16 [R1+0x228], R3 ;  /* 0x0002280301007387 */ /* 0x0003e80000100600 */
[----:B-1----:R0:W5:Y:S01]  /*174a0*/  LDL.LU R3, [R1+0x2c4] ;  /* 0x0002c40001037983 */ /* 0x0021620000300800 */
[----:B------:R-:W-:Y:S01]  /*174b0*/  ISETP.GT.AND P4, PT, R0, 0x8, P2 ;  /* 0x000000080000780c */ /* 0x000fe20001784270 */
[----:B------:R-:W-:-:S12]  /*174c0*/  BSSY B1, `(.L_x_52) ;  /* 0x0000007000017945 */ /* 0x000fd80003800000 */
[----:B0-----:R-:W-:Y:S05]  /*174d0*/  @!P4 BRA `(.L_x_53) ;  /* 0x000000000014c947 */ /* 0x001fea0003800000 */
[----:B------:R-:W-:Y:S01]  /*174e0*/  ULDC.64 UR4, c[0x0][0x208] ;  /* 0x0000820000047ab9 */ /* 0x000fe20000000a00 */
[----:B------:R0:W-:Y:S04]  /*174f0*/  STL [R1+0x2c4], R0 ;  /* 0x0002c40001007387 */ /* 0x0001e80000100800 */
[----:B0-----:R-:W2:Y:S04]  /*17500*/  LDG.E.LTC128B.U16 R0, desc[UR4][R232.64+0x10] ;  /* 0x00001004e8007981 */ /* 0x001ea8000c1e1520 */
[----:B--2---:R0:W-:Y:S04]  /*17510*/  STL [R1+0x228], R0 ;  /* 0x0002280001007387 */ /* 0x0041e80000100800 */
[----:B0-----:R0:W5:Y:S02]  /*17520*/  LDL.LU R0, [R1+0x2c4] ;  /* 0x0002c40001007983 */ /* 0x0011640000300800 */
.L_x_53:
[----:B------:R-:W-:Y:S05]  /*17530*/  BSYNC B1 ;  /* 0x0000000000017941 */ /* 0x000fea0003800000 */
.L_x_52:
[----:B------:R1:W-:Y:S04]  /*17540*/  STL.64 [R1+0x2f8], R22 ;  /* 0x0002f81601007387 */ /* 0x0003e80000100a00 */
[----:B-1----:R-:W2:Y:S04]  /*17550*/  LDL.LU R23, [R1+0x230] ;  /* 0x0002300001177983 */ /* 0x002ea80000300800 */
[----:B------:R-:W-:Y:S04]  /*17560*/  STL [R1+0x2f0], R20 ;  /* 0x0002f01401007387 */ /* 0x000fe80000100800 */
[----:B------:R-:W-:Y:S04]  /*17570*/  STL [R1+0x2ec], R17 ;  /* 0x0002ec1101007387 */ /* 0x000fe80000100800 */
[----:B------:R-:W-:Y:S04]  /*17580*/  STL [R1+0x2e8], R5 ;  /* 0x0002e80501007387 */ /* 0x000fe80000100800 */
[----:B------:R1:W-:Y:S04]  /*17590*/  STL.64 [R1+0x2e0], R18 ;  /* 0x0002e01201007387 */ /* 0x0003e80000100a00 */
[----:B-1----:R-:W3:Y:S04]  /*175a0*/  LDL R19, [R1+0x27c] ;  /* 0x00027c0001137983 */ /* 0x002ee80000100800 */
[----:B------:R1:W-:Y:S04]  /*175b0*/  STL.64 [R1+0x2d8], R14 ;  /* 0x0002d80e01007387 */ /* 0x0003e80000100a00 */
[----:B-1----:R-:W4:Y:S04]  /*175c0*/  LDL.LU.64 R14, [R1+0x220] ;  /* 0x00022000010e7983 */ /* 0x002f280000300a00 */
[----:B-----5:R1:W-:Y:S04]  /*175d0*/  STL.64 [R1+0x2d0], R12 ;  /* 0x0002d00c01007387 */ /* 0x0203e80000100a00 */
[----:B-1----:R-:W4:Y:S04]  /*175e0*/  LDL R12, [R1+0x248] ;  /* 0x00024800010c7983 */ /* 0x002f280000100800 */
[----:B------:R-:W4:Y:S04]  /*175f0*/  LDL R13, [R1+0x268] ;  /* 0x00026800010d7983 */ /* 0x000f280000100800 */
[----:B------:R1:W-:Y:S04]  /*17600*/  STL [R1+0x2c8], R4 ;  /* 0x0002c80401007387 */ /* 0x0003e80000100800 */
[----:B-1----:R-:W2:Y:S01]  /*17610*/  LDL.LU R4, [R1+0x228] ;  /* 0x0002280001047983 */ /* 0x002ea20000300800 */
[----:B------:R-:W-:-:S03]  /*17620*/  ULDC.64 UR4, c[0x0][0x208] ;  /* 0x0000820000047ab9 */ /* 0x000fc60000000a00 */
[----:B------:R-:W-:Y:S01]  /*17630*/  STL [R1+0x2c4], R3 ;  /* 0x0002c40301007387 */ /* 0x000fe20000100800 */
[----:B--2---:R-:W-:-:S05]  /*17640*/  SHF.L.U32 R22, R4, 0x10, RZ ;  /* 0x0000001004167819 */ /* 0x004fca00000006ff */
[----:B------:R-:W-:Y:S01]  /*17650*/  FMUL R20, R22, R16 ;  /* 0x0000001016147220 */ /* 0x000fe20000400000 */
[----:B------:R-:W-:-:S03]  /*17660*/  @P4 IMAD.MOV.U32 R22, RZ, RZ, R8 ;  /* 0x000000ffff164224 */ /* 0x000fc600078e0008 */
[----:B------:R-:W-:Y:S01]  /*17670*/  FFMA R20, R23, R2, R20 ;  /* 0x0000000217147223 */ /* 0x000fe20000000014 */
[----:B------:R-:W-:-:S04]  /*17680*/  @P4 IMAD.MOV.U32 R23, RZ, RZ, R7 ;  /* 0x000000ffff174224 */ /* 0x000fc800078e0007 */
[----:B------:R-:W-:-:S04]  /*17690*/  F2FP.BF16.F32.PACK_AB R18, RZ, R20 ;  /* 0x00000014ff12723e */ /* 0x000fc800000010ff */
[----:B------:R-:W-:-:S04]  /*176a0*/  PRMT R17, R18, 0x7610, R17 ;  /* 0x0000761012117816 */ /* 0x000fc80000000011 */
[----:B------:R-:W-:Y:S01]  /*176b0*/  PRMT R5, R17, 0x7610, R5 ;  /* 0x0000761011057816 */ /* 0x000fe20000000005 */
[----:B------:R-:W-:-:S04]  /*176c0*/  IMAD.U32 R17, RZ, RZ, UR11 ;  /* 0x0000000bff117e24 */ /* 0x000fc8000f8e00ff */
[----:B------:R1:W-:Y:S02]  /*176d0*/  @P4 STG.E.U16 desc[UR4][R22.64+0x10], R5 ;  /* 0x0000100516004986 */ /* 0x0003e4000c101504 */
[----:B-1----:R-:W-:Y:S02]  /*176e0*/  MOV R5, UR10 ;  /* 0x0000000a00057c02 */ /* 0x002fe40008000f00 */
[----:B------:R1:W5:Y:S01]  /*176f0*/  LDL.LU.64 R22, [R1+0x2f8] ;  /* 0x0002f80001167983 */ /* 0x0003620000300a00 */
[----:B------:R-:W-:Y:S01]  /*17700*/  IMAD.U32 R20, RZ, RZ, UR11 ;  /* 0x0000000bff147e24 */ /* 0x000fe2000f8e00ff */
[----:B------:R-:W-:Y:S01]  /*17710*/  SHF.L.U64.HI R5, R5, 0x9, R17 ;  /* 0x0000000905057819 */ /* 0x000fe20000010211 */
[----:B------:R-:W-:-:S04]  /*17720*/  IMAD.U32 R17, RZ, RZ, UR10 ;  /* 0x0000000aff117e24 */ /* 0x000fc8000f8e00ff */
[----:B------:R-:W-:Y:S01]  /*17730*/  STL [R1+0x2a0], R5 ;  /* 0x0002a00501007387 */ /* 0x000fe20000100800 */
[C---:B------:R-:W-:Y:S02]  /*17740*/  SHF.L.U32 R18, R17.reuse, 0x9, RZ ;  /* 0x0000000911127819 */ /* 0x040fe400000006ff */
[----:B------:R-:W-:-:S03]  /*17750*/  SHF.L.U64.HI R17, R17, 0x8, R20 ;  /* 0x0000000811117819 */ /* 0x000fc60000010214 */
[----:B------:R3:W-:Y:S04]  /*17760*/  STL [R1+0x230], R18 ;  /* 0x0002301201007387 */ /* 0x0007e80000100800 */
[----:B------:R1:W5:Y:S04]  /*17770*/  LDL.LU R20, [R1+0x2f0] ;  /* 0x0002f00001147983 */ /* 0x0003680000300800 */
[----:B------:R2:W-:Y:S01]  /*17780*/  STL [R1+0x2ac], R17 ;  /* 0x0002ac1101007387 */ /* 0x0005e20000100800 */
[----:B---3--:R-:W-:-:S04]  /*17790*/  IADD3 R18, P3, P4, R19, R10, R18 ;  /* 0x0000000a13127210 */ /* 0x008fc80007c7e012 */
[----:B----4-:R-:W-:Y:S01]  /*177a0*/  IADD3.X R19, R12, R11, R5, P3, P4 ;  /* 0x0000000b0c137210 */ /* 0x010fe20001fe8405 */
[----:B------:R-:W-:Y:S01]  /*177b0*/  IMAD.U32 R12, RZ, RZ, UR10 ;  /* 0x0000000aff0c7e24 */ /* 0x000fe2000f8e00ff */
[----:B--2---:R1:W5:Y:S04]  /*177c0*/  LDL.LU R17, [R1+0x2ec] ;  /* 0x0002ec0001117983 */ /* 0x0043680000300800 */
[----:B------:R-:W-:Y:S01]  /*177d0*/  SHF.L.U32 R12, R12, 0x8, RZ ;  /* 0x000000080c0c7819 */ /* 0x000fe200000006ff */
[----:B------:R1:W5:Y:S04]  /*177e0*/  LDL.LU R5, [R1+0x2e8] ;  /* 0x0002e80001057983 */ /* 0x0003680000300800 */
[----:B------:R2:W-:Y:S01]  /*177f0*/  STL.64 [R1+0x258], R18 ;  /* 0x0002581201007387 */ /* 0x0005e20000100a00 */
[----:B------:R-:W-:-:S03]  /*17800*/  PRMT R3, R4, 0x7610, R3 ;  /* 0x0000761004037816 */ /* 0x000fc60000000003 */
[----:B--2---:R1:W5:Y:S01]  /*17810*/  LDL.LU.64 R18, [R1+0x2e0] ;  /* 0x0002e00001127983 */ /* 0x0043620000300a00 */
[----:B------:R-:W-:-:S03]  /*17820*/  ISETP.GT.AND P3, PT, R0, 0x9, P2 ;  /* 0x000000090000780c */ /* 0x000fc60001764270 */
[----:B------:R2:W-:Y:S02]  /*17830*/  STL [R1+0x2a8], R12 ;  /* 0x0002a80c01007387 */ /* 0x0005e40000100800 */
[----:B--2---:R-:W-:Y:S02]  /*17840*/  IMAD.WIDE.U32 R12, R13, 0x78, R14 ;  /* 0x000000780d0c7825 */ /* 0x004fe400078e000e */
[----:B------:R1:W5:Y:S04]  /*17850*/  LDL.LU.64 R14, [R1+0x2d8] ;  /* 0x0002d800010e7983 */ /* 0x0003680000300a00 */
[----:B------:R2:W-:Y:S04]  /*17860*/  STL.64 [R1+0x220], R12 ;  /* 0x0002200c01007387 */ /* 0x0005e80000100a00 */
[----:B--2---:R1:W5:Y:S04]  /*17870*/  LDL.LU.64 R12, [R1+0x2d0] ;  /* 0x0002d000010c7983 */ /* 0x0043680000300a00 */
[----:B------:R1:W5:Y:S04]  /*17880*/  LDL.LU R4, [R1+0x2c8] ;  /* 0x0002c80001047983 */ /* 0x0003680000300800 */
[----:B------:R2:W-:Y:S04]  /*17890*/  STL.S16 [R1+0x228], R3 ;  /* 0x0002280301007387 */ /* 0x0005e80000100600 */
[----:B--2---:R1:W5:Y:S01]  /*178a0*/  LDL.LU R3, [R1+0x2c4] ;  /* 0x0002c40001037983 */ /* 0x0043620000300800 */
[----:B------:R-:W-:Y:S04]  /*178b0*/  BSSY B1, `(.L_x_54) ;  /* 0x0000007000017945 */ /* 0x000fe80003800000 */
[----:B------:R-:W-:Y:S05]  /*178c0*/  @!P3 BRA `(.L_x_55) ;  /* 0x000000000014b947 */ /* 0x000fea0003800000 */
[----:B------:R-:W-:Y:S01]  /*178d0*/  ULDC.64 UR4, c[0x0][0x208] ;  /* 0x0000820000047ab9 */ /* 0x000fe20000000a00 */
[----:B------:R2:W-:Y:S04]  /*178e0*/  STL [R1+0x2c4], R0 ;  /* 0x0002c40001007387 */ /* 0x0005e80000100800 */
[----:B--2---:R-:W2:Y:S04]  /*178f0*/  LDG.E.LTC128B.U16 R0, desc[UR4][R232.64+0x12] ;  /* 0x00001204e8007981 */ /* 0x004ea8000c1e1520 */
[----:B--2---:R2:W-:Y:S04]  /*17900*/  STL [R1+0x228], R0 ;  /* 0x0002280001007387 */ /* 0x0045e80000100800 */
[----:B--2---:R2:W5:Y:S02]  /*17910*/  LDL.LU R0, [R1+0x2c4] ;  /* 0x0002c40001007983 */ /* 0x0045640000300800 */
.L_x_55:
[----:B------:R-:W-:Y:S05]  /*17920*/  BSYNC B1 ;  /* 0x0000000000017941 */ /* 0x000fea0003800000 */
.L_x_54:
[----:B------:R-:W-:Y:S04]  /*17930*/  STL [R1+0x304], R25 ;  /* 0x0003041901007387 */ /* 0x000fe80000100800 */
[----:B------:R3:W-:Y:S04]  /*17940*/  STL [R1+0x300], R24 ;  /* 0x0003001801007387 */ /* 0x0007e80000100800 */
[----:B---3--:R-:W3:Y:S04]  /*17950*/  LDL R24, [R1+0x2ac] ;  /* 0x0002ac0001187983 */ /* 0x008ee80000100800 */
[----:B-----5:R4:W-:Y:S04]  /*17960*/  STL.64 [R1+0x2f8], R22 ;  /* 0x0002f81601007387 */ /* 0x0209e80000100a00 */
[----:B----4-:R-:W4:Y:S04]  /*17970*/  LDL.LU.64 R22, [R1+0x220] ;  /* 0x0002200001167983 */ /* 0x010f280000300a00 */
[----:B------:R0:W-:Y:S04]  /*17980*/  STL.64 [R1+0x2f0], R20 ;  /* 0x0002f01401007387 */ /* 0x0001e80000100a00 */
[----:B0-----:R-:W2:Y:S04]  /*17990*/  LDL.64 R20, [R1+0x240] ;  /* 0x0002400001147983 */ /* 0x001ea80000100a00 */
[----:B------:R0:W-:Y:S04]  /*179a0*/  STL.64 [R1+0x2e8], R18 ;  /* 0x0002e81201007387 */ /* 0x0001e80000100a00 */
[----:B0-----:R-:W3:Y:S04]  /*179b0*/  LDL.64 R18, [R1+0x270] ;  /* 0x0002700001127983 */ /* 0x001ee80000100a00 */
[----:B------:R0:W-:Y:S04]  /*179c0*/  STL [R1+0x2e0], R17 ;  /* 0x0002e01101007387 */ /* 0x0001e80000100800 */
[----:B0-----:R-:W3:Y:S04]  /*179d0*/  LDL R17, [R1+0x26c] ;  /* 0x00026c0001117983 */ /* 0x001ee80000100800 */
[----:B------:R0:W-:Y:S04]  /*179e0*/  STL [R1+0x2dc], R15 ;  /* 0x0002dc0f01007387 */ /* 0x0001e80000100800 */
[----:B0-----:R-:W2:Y:S04]  /*179f0*/  LDL.LU R15, [R1+0x288] ;  /* 0x00028800010f7983 */ /* 0x001ea80000300800 */
[----:B------:R0:W-:Y:S04]  /*17a00*/  STL [R1+0x2d8], R14 ;  /* 0x0002d80e01007387 */ /* 0x0001e80000100800 */
[----:B0-----:R-:W3:Y:S04]  /*17a10*/  LDL.LU R14, [R1+0x234] ;  /* 0x00023400010e7983 */ /* 0x001ee80000300800 */
[----:B------:R-:W-:Y:S04]  /*17a20*/  STL.64 [R1+0x2d0], R10 ;  /* 0x0002d00a01007387 */ /* 0x000fe80000100a00 */
[----:B------:R-:W-:Y:S04]  /*17a30*/  STL [R1+0x2cc], R5 ;  /* 0x0002cc0501007387 */ /* 0x000fe80000100800 */
[----:B------:R0:W-:Y:S04]  /*17a40*/  STL [R1+0x2c8], R4 ;  /* 0x0002c80401007387 */ /* 0x0001e80000100800 */
[----:B0-----:R-:W3:Y:S04]  /*17a50*/  LDL.LU R4, [R1+0x228] ;  /* 0x0002280001047983 */ /* 0x001ee80000300800 */
[----:B------:R-:W-:Y:S01]  /*17a60*/  STL [R1+0x2c4], R3 ;  /* 0x0002c40301007387 */ /* 0x000fe20000100800 */
[----:B----4-:R-:W-:-:S05]  /*17a70*/  IADD3 R25, P6, R12, R22, RZ ;  /* 0x000000160c197210 */ /* 0x010fca0007fde0ff */
[----:B------:R0:W-:Y:S04]  /*17a80*/  STL [R1+0x24c], R25 ;  /* 0x00024c1901007387 */ /* 0x0001e80000100800 */
[----:B0-----:R0:W5:Y:S01]  /*17a90*/  LDL.LU R25, [R1+0x304] ;  /* 0x0003040001197983 */ /* 0x0011620000300800 */
[----:B--2---:R-:W-:-:S04]  /*17aa0*/  LOP3.LUT R15, R15, 0xffffffef, RZ, 0xc0, !PT ;  /* 0xffffffef0f0f7812 */ /* 0x004fc800078ec0ff */
[----:B------:R-:W-:Y:S02]  /*17ab0*/  @P0 LOP3.LUT R15, R15, 0x10, RZ, 0xfc, !PT ;  /* 0x000000100f0f0812 */ /* 0x000fe400078efcff */
[----:B------:R-:W-:Y:S02]  /*17ac0*/  IADD3 R13, P0, P4, R12, R22, R20 ;  /* 0x000000160c0d7210 */ /* 0x000fe40007c1e014 */
[----:B------:R-:W2:Y:S04]  /*17ad0*/  LDL R12, [R1+0x2a8] ;  /* 0x0002a800010c7983 */ /* 0x000ea80000100800 */
[----:B------:R4:W-:Y:S04]  /*17ae0*/  STL [R1+0x2a4], R13 ;  /* 0x0002a40d01007387 */ /* 0x0009e80000100800 */
[----:B----4-:R-:W2:Y:S01]  /*17af0*/  LDL R13, [R1+0x27c] ;  /* 0x00027c00010d7983 */ /* 0x010ea20000100800 */
[----:B------:R-:W-:-:S04]  /*17b00*/  LOP3.LUT R15, R15, 0xfffffffd, RZ, 0xc0, !PT ;  /* 0xfffffffd0f0f7812 */ /* 0x000fc800078ec0ff */
[----:B------:R-:W-:Y:S02]  /*17b10*/  @P6 LOP3.LUT R15, R15, 0x2, RZ, 0xfc, !PT ;  /* 0x000000020f0f6812 */ /* 0x000fe400078efcff */
[----:B--2---:R-:W-:Y:S02]  /*17b20*/  IADD3 R12, P5, P6, R13, R8, R12 ;  /* 0x000000080d0c7210 */ /* 0x004fe40007ebe00c */
[----:B------:R-:W2:Y:S01]  /*17b30*/  LDL R13, [R1+0x248] ;  /* 0x00024800010d7983 */ /* 0x000ea20000100800 */
[----:B---3--:R-:W-:Y:S01]  /*17b40*/  IMAD.IADD R17, R17, 0x1, R23 ;  /* 0x0000000111117824 */ /* 0x008fe200078e0217 */
[----:B------:R-:W-:Y:S01]  /*17b50*/  ULDC.64 UR4, c[0x0][0x208] ;  /* 0x0000820000047ab9 */ /* 0x000fe20000000a00 */
[----:B------:R-:W-:Y:S02]  /*17b60*/  PRMT R3, R4, 0x7610, R3 ;  /* 0x0000761004037816 */ /* 0x000fe40000000003 */
[----:B--2---:R-:W-:Y:S02]  /*17b70*/  IADD3.X R13, R13, R7, R24, P5, P6 ;  /* 0x000000070d0d7210 */ /* 0x004fe40002fec418 */
[----:B------:R0:W5:Y:S04]  /*17b80*/  LDL.LU R24, [R1+0x300] ;  /* 0x0003000001187983 */ /* 0x0001680000300800 */
[----:B------:R-:W-:Y:S01]  /*17b90*/  STL [R1+0x288], R15 ;  /* 0x0002880f01007387 */ /* 0x000fe20000100800 */
[----:B------:R-:W-:-:S03]  /*17ba0*/  LOP3.LUT P6, RZ, R15, 0x4, RZ, 0xc0, !PT ;  /* 0x000000040fff7812 */ /* 0x000fc600078cc0ff */
[----:B------:R0:W5:Y:S04]  /*17bb0*/  LDL.LU.64 R22, [R1+0x2f8] ;  /* 0x0002f80001167983 */ /* 0x0001680000300a00 */
[----:B------:R2:W-:Y:S02]  /*17bc0*/  STL [R1+0x22c], R17 ;  /* 0x00022c1101007387 */ /* 0x0005e40000100800 */
[----:B--2---:R-:W-:Y:S02]  /*17bd0*/  IADD3.X R17, R19, R17, R21, P0, P4 ;  /* 0x0000001113117210 */ /* 0x004fe400007e8415 */
[----:B------:R-:W-:Y:S01]  /*17be0*/  LOP3.LUT P0, RZ, R15, 0x10, RZ, 0xc0, !PT ;  /* 0x000000100fff7812 */ /* 0x000fe2000780c0ff */
[----:B------:R-:W-:Y:S01]  /*17bf0*/  IMAD.U32 R15, R4, 0x10000, RZ ;  /* 0x00010000040f7824 */ /* 0x000fe200078e00ff */
[----:B------:R0:W5:Y:S03]  /*17c00*/  LDL.LU.64 R20, [R1+0x2f0] ;  /* 0x0002f00001147983 */ /* 0x0001660000300a00 */
[----:B------:R-:W-:Y:S01]  /*17c10*/  FMUL R15, R15, R16 ;  /* 0x000000100f0f7220 */ /* 0x000fe20000400000 */
[----:B------:R0:W5:Y:S03]  /*17c20*/  LDL.LU.64 R18, [R1+0x2e8] ;  /* 0x0002e80001127983 */ /* 0x0001660000300a00 */
[----:B------:R-:W-:-:S05]  /*17c30*/  FFMA R14, R14, R2, R15 ;  /* 0x000000020e0e7223 */ /* 0x000fca000000000f */
[----:B------:R-:W-:-:S04]  /*17c40*/  F2FP.BF16.F32.PACK_AB R11, RZ, R14 ;  /* 0x0000000eff0b723e */ /* 0x000fc800000010ff */
[----:B------:R-:W-:Y:S01]  /*17c50*/  PRMT R10, R11, 0x7610, R10 ;  /* 0x000076100b0a7816 */ /* 0x000fe2000000000a */
[----:B------:R-:W-:-:S03]  /*17c60*/  @P3 IMAD.MOV.U32 R11, RZ, RZ, R7 ;  /* 0x000000ffff0b3224 */ /* 0x000fc600078e0007 */
[----:B------:R-:W-:Y:S02]  /*17c70*/  PRMT R5, R10, 0x7610, R5 ;  /* 0x000076100a057816 */ /* 0x000fe40000000005 */
[----:B------:R-:W-:Y:S01]  /*17c80*/  @P3 MOV R10, R8 ;  /* 0x00000008000a3202 */ /* 0x000fe20000000f00 */
[----:B------:R2:W-:Y:S04]  /*17c90*/  STL [R1+0x2b4], R17 ;  /* 0x0002b41101007387 */ /* 0x0005e80000100800 */
[----:B------:R3:W-:Y:S04]  /*17ca0*/  @P3 STG.E.U16 desc[UR4][R10.64+0x12], R5 ;  /* 0x000012050a003986 */ /* 0x0007e8000c101504 */
[----:B--2---:R0:W5:Y:S04]  /*17cb0*/  LDL.LU R17, [R1+0x2e0] ;  /* 0x0002e00001117983 */ /* 0x0041680000300800 */
[----:B------:R0:W5:Y:S04]  /*17cc0*/  LDL.LU R15, [R1+0x2dc] ;  /* 0x0002dc00010f7983 */ /* 0x0001680000300800 */
[----:B------:R0:W5:Y:S04]  /*17cd0*/  LDL.LU R14, [R1+0x2d8] ;  /* 0x0002d800010e7983 */ /* 0x0001680000300800 */
[----:B---3--:R0:W5:Y:S04]  /*17ce0*/  LDL.LU.64 R10, [R1+0x2d0] ;  /* 0x0002d000010a7983 */ /* 0x0081680000300a00 */
[----:B------:R0:W5:Y:S04]  /*17cf0*/  LDL.LU R5, [R1+0x2cc] ;  /* 0x0002cc0001057983 */ /* 0x0001680000300800 */
[----:B------:R0:W5:Y:S04]  /*17d00*/  LDL.LU R4, [R1+0x2c8] ;  /* 0x0002c80001047983 */ /* 0x0001680000300800 */
[----:B------:R2:W-:Y:S04]  /*17d10*/  STL.S16 [R1+0x228], R3 ;  /* 0x0002280301007387 */ /* 0x0005e80000100600 */
[----:B--2---:R0:W5:Y:S01]  /*17d20*/  LDL.LU R3, [R1+0x2c4] ;  /* 0x0002c40001037983 */ /* 0x0041620000300800 */
[----:B------:R-:W-:Y:S01]  /*17d30*/  ISETP.GT.AND P3, PT, R0, 0x8, P6 ;  /* 0x000000080000780c */ /* 0x000fe20003764270 */
[----:B------:R-:W-:-:S12]  /*17d40*/  BSSY B1, `(.L_x_56) ;  /* 0x0000007000017945 */ /* 0x000fd80003800000 */
[----:B0-----:R-:W-:Y:S05]  /*17d50*/  @!P3 BRA `(.L_x_57) ;  /* 0x000000000014b947 */ /* 0x001fea0003800000 */
[----:B------:R-:W-:Y:S01]  /*17d60*/  ULDC.64 UR4, c[0x0][0x208] ;  /* 0x0000820000047ab9 */ /* 0x000fe20000000a00 */
[----:B------:R0:W-:Y:S04]  /*17d70*/  STL [R1+0x2c4], R0 ;  /* 0x0002c40001007387 */ /* 0x0001e80000100800 */
[----:B0----5:R-:W2:Y:S04]  /*17d80*/  LDG.E.LTC128B.U16 R0, desc[UR4][R22.64+0x10] ;  /* 0x0000100416007981 */ /* 0x021ea8000c1e1520 */
[----:B--2---:R0:W-:Y:S04]  /*17d90*/  STL [R1+0x228], R0 ;  /* 0x0002280001007387 */ /* 0x0041e80000100800 */
[----:B0-----:R0:W5:Y:S02]  /*17da0*/  LDL.LU R0, [R1+0x2c4] ;  /* 0x0002c40001007983 */ /* 0x0011640000300800 */
.L_x_57:
[----:B------:R-:W-:Y:S05]  /*17db0*/  BSYNC B1 ;  /* 0x0000000000017941 */ /* 0x000fea0003800000 */
.L_x_56:
[----:B-----5:R2:W-:Y:S04]  /*17dc0*/  STL [R1+0x2fc], R25 ;  /* 0x0002fc1901007387 */ /* 0x0205e80000100800 */
[----:B--2---:R-:W2:Y:S04]  /*17dd0*/  LDL R25, [R1+0x290] ;  /* 0x0002900001197983 */ /* 0x004ea80000100800 */
[----:B------:R3:W-:Y:S04]  /*17de0*/  STL [R1+0x2f8], R24 ;  /* 0x0002f81801007387 */ /* 0x0007e80000100800 */
[----:B---3--:R-:W3:Y:S04]  /*17df0*/  LDL.LU R24, [R1+0x238] ;  /* 0x0002380001187983 */ /* 0x008ee80000300800 */
[----:B------:R-:W-:Y:S04]  /*17e00*/  STL [R1+0x2f4], R23 ;  /* 0x0002f41701007387 */ /* 0x000fe80000100800 */
[----:B------:R-:W-:Y:S04]  /*17e10*/  STL [R1+0x2f0], R22 ;  /* 0x0002f01601007387 */ /* 0x000fe80000100800 */
[----:B------:R-:W-:Y:S04]  /*17e20*/  STL [R1+0x2ec], R13 ;  /* 0x0002ec0d01007387 */ /* 0x000fe80000100800 */
[----:B------:R4:W-:Y:S04]  /*17e30*/  STL [R1+0x2e8], R12 ;  /* 0x0002e80c01007387 */ /* 0x0009e80000100800 */
[----:B----4-:R-:W4:Y:S04]  /*17e40*/  LDL R12, [R1+0x26c] ;  /* 0x00026c00010c7983 */ /* 0x010f280000100800 */
[----:B------:R1:W-:Y:S04]  /*17e50*/  STL.64 [R1+0x2e0], R10 ;  /* 0x0002e00a01007387 */ /* 0x0003e80000100a00 */
[----:B-1----:R-:W4:Y:S04]  /*17e60*/  LDL.64 R10, [R1+0x240] ;  /* 0x00024000010a7983 */ /* 0x002f280000100a00 */
[----:B------:R1:W-:Y:S04]  /*17e70*/  STL [R1+0x2d8], R7 ;  /* 0x0002d80701007387 */ /* 0x0003e80000100800 */
[----:B-1----:R-:W3:Y:S04]  /*17e80*/  LDL R7, [R1+0x268] ;  /* 0x0002680001077983 */ /* 0x002ee80000100800 */
[----:B------:R1:W-:Y:S04]  /*17e90*/  STL.64 [R1+0x2d0], R8 ;  /* 0x0002d00801007387 */ /* 0x0003e80000100a00 */
[----:B-1----:R-:W4:Y:S04]  /*17ea0*/  LDL R8, [R1+0x298] ;  /* 0x0002980001087983 */ /* 0x002f280000100800 */
[----:B------:R-:W4:Y:S04]  /*17eb0*/  LDL R9, [R1+0x278] ;  /* 0x0002780001097983 */ /* 0x000f280000100800 */
[----:B------:R1:W-:Y:S04]  /*17ec0*/  STL [R1+0x2c8], R6 ;  /* 0x0002c80601007387 */ /* 0x0003e80000100800 */
[----:B-1----:R-:W4:Y:S01]  /*17ed0*/  LDL.LU R6, [R1+0x228] ;  /* 0x0002280001067983 */ /* 0x002f220000300800 */
[----:B------:R-:W-:-:S03]  /*17ee0*/  ULDC.64 UR14, c[0x0][0x208] ;  /* 0x00008200000e7ab9 */ /* 0x000fc60000000a00 */
[----:B------:R-:W-:Y:S01]  /*17ef0*/  STL [R1+0x2c4], R3 ;  /* 0x0002c40301007387 */ /* 0x000fe20000100800 */
[----:B--2---:R-:W-:Y:S01]  /*17f00*/  R2UR UR4, R25 ;  /* 0x00000000190472ca */ /* 0x004fe200000e0000 */
[----:B---3--:R-:W-:-:S04]  /*17f10*/  IMAD.WIDE.U32 R20, R7, 0x78, R20 ;  /* 0x0000007807147825 */ /* 0x008fc800078e0014 */
[----:B----4-:R-:W-:-:S04]  /*17f20*/  IMAD.U32 R25, R6, 0x10000, RZ ;  /* 0x0001000006197824 */ /* 0x010fc800078e00ff */
[----:B------:R-:W-:-:S04]  /*17f30*/  FMUL R25, R25, R16 ;  /* 0x0000001019197220 */ /* 0x000fc80000400000 */
[----:B------:R-:W-:Y:S02]  /*17f40*/  FFMA R24, R24, R2, R25 ;  /* 0x0000000218187223 */ /* 0x000fe40000000019 */
[----:B------:R1:W5:Y:S03]  /*17f50*/  LDL.LU R25, [R1+0x2fc] ;  /* 0x0002fc0001197983 */ /* 0x0003660000300800 */
[----:B------:R-:W-:Y:S02]  /*17f60*/  F2FP.BF16.F32.PACK_AB R23, RZ, R24 ;  /* 0x00000018ff17723e */ /* 0x000fe400000010ff */
[----:B------:R1:W5:Y:S02]  /*17f70*/  LDL.LU R24, [R1+0x2f8] ;  /* 0x0002f80001187983 */ /* 0x0003640000300800 */
[----:B------:R-:W-:Y:S02]  /*17f80*/  PRMT R22, R23, 0x7610, R22 ;  /* 0x0000761017167816 */ /* 0x000fe40000000016 */
[----:B------:R1:W5:Y:S02]  /*17f90*/  LDL.LU R23, [R1+0x2f4] ;  /* 0x0002f40001177983 */ /* 0x0003640000300800 */
[----:B------:R-:W-:-:S02]  /*17fa0*/  PRMT R13, R22, 0x7610, R13 ;  /* 0x00007610160d7816 */ /* 0x000fc4000000000d */
[----:B------:R1:W5:Y:S04]  /*17fb0*/  LDL.LU R22, [R1+0x2f0] ;  /* 0x0002f00001167983 */ /* 0x0003680000300800 */
[----:B------:R2:W-:Y:S01]  /*17fc0*/  @P3 STG.E.U16 desc[UR14][R4.64+0x10], R13 ;  /* 0x0000100d04003986 */ /* 0x0005e2000c10150e */
[----:B------:R-:W-:-:S04]  /*17fd0*/  IADD3 R20, P3, R10, R20, RZ ;  /* 0x000000140a147210 */ /* 0x000fc80007f7e0ff */
[----:B------:R-:W-:-:S03]  /*17fe0*/  IADD3.X R21, R11, R12, R21, P3, !PT ;  /* 0x0000000c0b157210 */ /* 0x000fc60001ffe415 */
[----:B------:R-:W-:Y:S01]  /*17ff0*/  IMAD.WIDE.U32 R20, R17, R7, R20 ;  /* 0x0000000711147225 */ /* 0x000fe200078e0014 */
[----:B--2---:R1:W5:Y:S02]  /*18000*/  LDL.LU R13, [R1+0x2ec] ;  /* 0x0002ec00010d7983 */ /* 0x0043640000300800 */
[----:B------:R-:W-:Y:S02]  /*18010*/  IADD3 R20, P3, R18, R20, RZ ;  /* 0x0000001412147210 */ /* 0x000fe40007f7e0ff */
[----:B------:R1:W5:Y:S02]  /*18020*/  LDL.LU R12, [R1+0x2e8] ;  /* 0x0002e800010c7983 */ /* 0x0003640000300800 */
[----:B------:R-:W-:Y:S02]  /*18030*/  IADD3.X R21, R19, R8, R21, P3, !PT ;  /* 0x0000000813157210 */ /* 0x000fe40001ffe415 */
[----:B------:R1:W5:Y:S04]  /*18040*/  LDL.LU.64 R10, [R1+0x2e0] ;  /* 0x0002e000010a7983 */ /* 0x0003680000300a00 */
[----:B------:R1:W5:Y:S01]  /*18050*/  LDL.LU R7, [R1+0x2d8] ;  /* 0x0002d80001077983 */ /* 0x0003620000300800 */
[----:B------:R-:W-:-:S03]  /*18060*/  IMAD.WIDE.U32 R8, R9, UR4, R20 ;  /* 0x0000000409087c25 */ /* 0x000fc6000f8e0014 */
[----:B------:R-:W2:Y:S01]  /*18070*/  LDL R21, [R1+0x294] ;  /* 0x0002940001157983 */ /* 0x000ea20000100800 */
[----:B------:R-:W-:Y:S02]  /*18080*/  LEA R20, P3, R8, R14, 0x1 ;  /* 0x0000000e08147211 */ /* 0x000fe400078608ff */
[----:B------:R-:W-:Y:S02]  /*18090*/  PRMT R3, R6, 0x7610, R3 ;  /* 0x0000761006037816 */ /* 0x000fe40000000003 */
[----:B--2---:R-:W-:-:S04]  /*180a0*/  IADD3 R21, R21, R9, RZ ;  /* 0x0000000915157210 */ /* 0x004fc80007ffe0ff */
[----:B------:R-:W-:Y:S02]  /*180b0*/  LEA.HI.X R21, R8, R15, R21, 0x1, P3 ;  /* 0x0000000f08157211 */ /* 0x000fe400018f0c15 */
[----:B------:R1:W5:Y:S01]  /*180c0*/  LDL.LU.64 R8, [R1+0x2d0] ;  /* 0x0002d00001087983 */ /* 0x0003620000300a00 */
[----:B------:R-:W-:-:S03]  /*180d0*/  ISETP.GT.AND P3, PT, R0, 0x9, P6 ;  /* 0x000000090000780c */ /* 0x000fc60003764270 */
[----:B------:R1:W5:Y:S04]  /*180e0*/  LDL.LU R6, [R1+0x2c8] ;  /* 0x0002c80001067983 */ /* 0x0003680000300800 */
[----:B------:R2:W-:Y:S04]  /*180f0*/  STL.S16 [R1+0x228], R3 ;  /* 0x0002280301007387 */ /* 0x0005e80000100600 */
[----:B--2---:R1:W5:Y:S01]  /*18100*/  LDL.LU R3, [R1+0x2c4] ;  /* 0x0002c40001037983 */ /* 0x0043620000300800 */
[----:B------:R-:W-:Y:S04]  /*18110*/  BSSY B1, `(.L_x_58) ;  /* 0x0000007000017945 */ /* 0x000fe80003800000 */
[----:B------:R-:W-:Y:S05]  /*18120*/  @!P3 BRA `(.L_x_59) ;  /* 0x000000000014b947 */ /* 0x000fea0003800000 */
[----:B------:R-:W-:Y:S01]  /*18130*/  ULDC.64 UR4, c[0x0][0x208] ;  /* 0x0000820000047ab9 */ /* 0x000fe20000000a00 */
[----:B------:R2:W-:Y:S04]  /*18140*/  STL [R1+0x2c4], R0 ;  /* 0x0002c40001007387 */ /* 0x0005e80000100800 */
[----:B--2--5:R-:W2:Y:S04]  /*18150*/  LDG.E.LTC128B.U16 R0, desc[UR4][R22.64+0x12] ;  /* 0x0000120416007981 */ /* 0x024ea8000c1e1520 */
[----:B--2---:R2:W-:Y:S04]  /*18160*/  STL [R1+0x228], R0 ;  /* 0x0002280001007387 */ /* 0x0045e80000100800 */
[----:B--2---:R2:W5:Y:S02]  /*18170*/  LDL.LU R0, [R1+0x2c4] ;  /* 0x0002c40001007983 */ /* 0x0045640000300800 */
.L_x_59:
[----:B------:R-:W-:Y:S05]  /*18180*/  BSYNC B1 ;  /* 0x0000000000017941 */ /* 0x000fea0003800000 */
.L_x_58:
[----:B------:R3:W-:Y:S04]  /*18190*/  STL [R1+0x318], R31 ;  /* 0x0003181f01007387 */ /* 0x0007e80000100800 */
[----:B---3--:R-:W3:Y:S04]  /*181a0*/  LDL R31, [R1+0x288] ;  /* 0x00028800011f7983 */ /* 0x008ee80000100800 */
[----:B------:R4:W-:Y:S04]  /*181b0*/  STL [R1+0x314], R30 ;  /* 0x0003141e01007387 */ /* 0x0009e80000100800 */
[----:B----4-:R-:W4:Y:S04]  /*181c0*/  LDL.LU R30, [R1+0x23c] ;  /* 0x00023c00011e7983 */ /* 0x010f280000300800 */
[----:B------:R-:W-:Y:S04]  /*181d0*/  STL [R1+0x310], R29 ;  /* 0x0003101d01007387 */ /* 0x000fe80000100800 */
[----:B------:R-:W-:Y:S04]  /*181e0*/  STL [R1+0x30c], R28 ;  /* 0x00030c1c01007387 */ /* 0x000fe80000100800 */
[----:B------:R0:W-:Y:S04]  /*181f0*/  STL [R1+0x308], R27 ;  /* 0x0003081b01007387 */ /* 0x0001e80000100800 */
[----:B0-----:R-:W2:Y:S04]  /*18200*/  LDL.LU R27, [R1+0x22c] ;  /* 0x00022c00011b7983 */ /* 0x001ea80000300800 */
[----:B------:R0:W-:Y:S04]  /*18210*/  STL [R1+0x304], R26 ;  /* 0x0003041a01007387 */ /* 0x0001e80000100800 */
[----:B0-----:R-:W2:Y:S04]  /*18220*/  LDL.LU R26, [R1+0x24c] ;  /* 0x00024c00011a7983 */ /* 0x001ea80000300800 */
[----:B-----5:R0:W-:Y:S04]  /*18230*/  STL [R1+0x300], R23 ;  /* 0x0003001701007387 */ /* 0x0201e80000100800 */
[----:B0-----:R-:W4:Y:S04]  /*18240*/  LDL.LU R23, [R1+0x228] ;  /* 0x0002280001177983 */ /* 0x001f280000300800 */
[----:B------:R0:W-:Y:S04]  /*18250*/  STL.64 [R1+0x2f8], R24 ;  /* 0x0002f81801007387 */ /* 0x0001e80000100a00 */
[----:B0-----:R-:W2:Y:S04]  /*18260*/  LDL.LU.64 R24, [R1+0x270] ;  /* 0x0002700001187983 */ /* 0x001ea80000300a00 */
[----:B------:R-:W-:Y:S04]  /*18270*/  STL [R1+0x2f4], R22 ;  /* 0x0002f41601007387 */ /* 0x000fe80000100800 */
[----:B------:R0:W-:Y:S04]  /*18280*/  STL [R1+0x2f0], R21 ;  /* 0x0002f01501007387 */ /* 0x0001e80000100800 */
[----:B0-----:R-:W2:Y:S04]  /*18290*/  LDL.LU R21, [R1+0x200] ;  /* 0x0002000001157983 */ /* 0x001ea80000300800 */
[----:B------:R-:W-:Y:S04]  /*182a0*/  STL [R1+0x2ec], R20 ;  /* 0x0002ec1401007387 */ /* 0x000fe80000100800 */
[----:B------:R-:W-:Y:S04]  /*182b0*/  STL [R1+0x2e8], R17 ;  /* 0x0002e81101007387 */ /* 0x000fe80000100800 */
[----:B------:R0:W-:Y:S04]  /*182c0*/  STL.64 [R1+0x2e0], R18 ;  /* 0x0002e01201007387 */ /* 0x0001e80000100a00 */
[----:B0-----:R-:W2:Y:S04]  /*182d0*/  LDL.LU R19, [R1+0x230] ;  /* 0x0002300001137983 */ /* 0x001ea80000300800 */
[----:B------:R0:W-:Y:S01]  /*182e0*/  STL.64 [R1+0x2d8], R12 ;  /* 0x0002d80c01007387 */ /* 0x0001e20000100a00 */
[----:B------:R-:W-:-:S03]  /*182f0*/  ULDC.64 UR4, c[0x0][0x208] ;  /* 0x0000820000047ab9 */ /* 0x000fc60000000a00 */
[----:B0-----:R-:W2:Y:S04]  /*18300*/  LDL R13, [R1+0x268] ;  /* 0x00026800010d7983 */ /* 0x001ea80000100800 */
[----:B------:R0:W-:Y:S04]  /*18310*/  STL.64 [R1+0x2d0], R8 ;  /* 0x0002d00801007387 */ /* 0x0001e80000100a00 */
[----:B0-----:R-:W2:Y:S04]  /*18320*/  LDL.LU.64 R8, [R1+0x240] ;  /* 0x0002400001087983 */ /* 0x001ea80000300a00 */
[----:B------:R0:W-:Y:S04]  /*18330*/  STL.64 [R1+0x2c8], R6 ;  /* 0x0002c80601007387 */ /* 0x0001e80000100a00 */
[----:B0-----:R-:W2:Y:S01]  /*18340*/  LDL.LU.64 R6, [R1+0x250] ;  /* 0x0002500001067983 */ /* 0x001ea20000300a00 */
[----:B---3--:R-:W-:Y:S01]  /*18350*/  LOP3.LUT P4, RZ, R31, 0x2, RZ, 0xc0, !PT ;  /* 0x000000021fff7812 */ /* 0x008fe2000788c0ff */
        /* <DEDUP_REMOVED lines=10> */
[----:B------:R2:W-:Y:S02]  /*18400*/  @P3 STG.E.U16 desc[UR4][R4.64+0x12], R18 ;  /* 0x0000121204003986 */ /* 0x0005e4000c101504 */
[----:B--2---:R-:W-:Y:S02]  /*18410*/  IADD3 R18, P3, R19, R10, RZ ;  /* 0x0000000a13127210 */ /* 0x004fe40007f7e0ff */
[----:B------:R-:W2:Y:S01]  /*18420*/  LDL.LU R19, [R1+0x2a0] ;  /* 0x0002a00001137983 */ /* 0x000ea20000300800 */
[----:B------:R-:W-:Y:S01]  /*18430*/  IMAD.X R27, R27, 0x1, R25, P4 ;  /* 0x000000011b1b7824 */ /* 0x000fe200020e0619 */
[----:B------:R-:W-:-:S04]  /*18440*/  LEA R24, P4, R26, R14, 0x1 ;  /* 0x0000000e1a187211 */ /* 0x000fc800078808ff */
[----:B------:R-:W-:Y:S02]  /*18450*/  LEA.HI.X R25, R26, R15, R27, 0x1, P4 ;  /* 0x0000000f1a197211 */ /* 0x000fe400020f0c1b */
[----:B------:R-:W-:Y:S01]  /*18460*/  ISETP.GT.AND P4, PT, R3, 0x100, PT ;  /* 0x000001000300780c */ /* 0x000fe20003f84270 */
[----:B------:R0:W5:Y:S01]  /*18470*/  LDL.LU R27, [R1+0x308] ;  /* 0x00030800011b7983 */ /* 0x0001620000300800 */
[----:B------:R-:W-:-:S03]  /*18480*/  PRMT R22, R23, 0x7610, R22 ;  /* 0x0000761017167816 */ /* 0x000fc60000000016 */
[----:B------:R0:W5:Y:S04]  /*18490*/  LDL.LU R26, [R1+0x304] ;  /* 0x00030400011a7983 */ /* 0x0001680000300800 */
[----:B------:R0:W5:Y:S01]  /*184a0*/  LDL.LU R23, [R1+0x300] ;  /* 0x0003000001177983 */ /* 0x0001620000300800 */
[----:B--2---:R-:W-:Y:S02]  /*184b0*/  IADD3.X R19, R19, R11, RZ, P3, !PT ;  /* 0x0000000b13137210 */ /* 0x004fe40001ffe4ff */
[----:B------:R-:W-:-:S13]  /*184c0*/  ISETP.GT.AND P3, PT, R0, RZ, P4 ;  /* 0x000000ff0000720c */ /* 0x000fda0002764270 */
[----:B------:R-:W2:Y:S04]  /*184d0*/  @P3 LDG.E.LTC128B.U16 R22, desc[UR4][R24.64] ;  /* 0x0000000418163981 */ /* 0x000ea8000c1e1520 */
[----:B------:R0:W5:Y:S04]  /*184e0*/  LDL.LU.64 R24, [R1+0x2f8] ;  /* 0x0002f80001187983 */ /* 0x0001680000300a00 */
[----:B------:R-:W-:Y:S04]  /*184f0*/  STL.64 [R1+0x220], R18 ;  /* 0x0002201201007387 */ /* 0x000fe80000100a00 */
[----:B--2---:R2:W-:Y:S02]  /*18500*/  STL [R1+0x228], R22 ;  /* 0x0002281601007387 */ /* 0x0045e40000100800 */
[----:B--2---:R-:W-:-:S04]  /*18510*/  IMAD.U32 R22, R22, 0x10000, RZ ;  /* 0x0001000016167824 */ /* 0x004fc800078e00ff */
        /* <DEDUP_REMOVED lines=9> */
[----:B------:R2:W-:Y:S04]  /*185b0*/  @P3 STG.E.U16 desc[UR4][R18.64], R12 ;  /* 0x0000000c12003986 */ /* 0x0005e8000c101504 */
[----:B--2---:R0:W5:Y:S01]  /*185c0*/  LDL.LU.64 R18, [R1+0x2e0] ;  /* 0x0002e00001127983 */ /* 0x0041620000300a00 */
[----:B------:R-:W-:-:S03]  /*185d0*/  IMAD.WIDE.U32 R12, R13, 0x78, R6 ;  /* 0x000000780d0c7825 */ /* 0x000fc600078e0006 */
[----:B------:R-:W2:Y:S01]  /*185e0*/  LDL.LU R7, [R1+0x26c] ;  /* 0x00026c0001077983 */ /* 0x000ea20000300800 */
[----:B------:R-:W-:-:S04]  /*185f0*/  IADD3 R6, P3, R8, R12, RZ ;  /* 0x0000000c08067210 */ /* 0x000fc80007f7e0ff */
[----:B--2---:R-:W-:Y:S02]  /*18600*/  IADD3.X R7, R9, R7, R13, P3, !PT ;  /* 0x0000000709077210 */ /* 0x004fe40001ffe40d */
[----:B------:R0:W5:Y:S04]  /*18610*/  LDL.LU.64 R12, [R1+0x2d8] ;  /* 0x0002d800010c7983 */ /* 0x0001680000300a00 */
[----:B------:R0:W5:Y:S04]  /*18620*/  LDL.LU.64 R8, [R1+0x2d0] ;  /* 0x0002d00001087983 */ /* 0x0001680000300a00 */
[----:B------:R2:W-:Y:S04]  /*18630*/  STL.64 [R1+0x230], R6 ;  /* 0x0002300601007387 */ /* 0x0005e80000100a00 */
[----:B--2---:R0:W5:Y:S01]  /*18640*/  LDL.LU.64 R6, [R1+0x2c8] ;  /* 0x0002c80001067983 */ /* 0x0041620000300a00 */
        /* <DEDUP_REMOVED lines=8> */
.L_x_61:
[----:B------:R-:W-:Y:S05]  /*186d0*/  BSYNC B1 ;  /* 0x0000000000017941 */ /* 0x000fea0003800000 */
.L_x_60:
[----:B-----5:R2:W-:Y:S04]  /*186e0*/  STL [R1+0x2f0], R20 ;  /* 0x0002f01401007387 */ /* 0x0205e80000100800 */
[----:B--2---:R-:W2:Y:S04]  /*186f0*/  LDL R20, [R1+0x290] ;  /* 0x0002900001147983 */ /* 0x004ea80000100800 */
[----:B------:R3:W-:Y:S04]  /*18700*/  STL.64 [R1+0x2e8], R12 ;  /* 0x0002e80c01007387 */ /* 0x0007e80000100a00 */
[----:B---3--:R-:W3:Y:S04]  /*18710*/  LDL.LU R12, [R1+0x204] ;  /* 0x00020400010c7983 */ /* 0x008ee80000300800 */
[----:B------:R-:W4:Y:S04]  /*18720*/  LDL.LU R13, [R1+0x268] ;  /* 0x00026800010d7983 */ /* 0x000f280000300800 */
[----:B------:R1:W-:Y:S04]  /*18730*/  STL.64 [R1+0x2e0], R10 ;  /* 0x0002e00a01007387 */ /* 0x0003e80000100a00 */
[----:B-1----:R-:W4:Y:S04]  /*18740*/  LDL.LU.64 R10, [R1+0x230] ;  /* 0x00023000010a7983 */ /* 0x002f280000300a00 */
[----:B------:R1:W-:Y:S04]  /*18750*/  STL [R1+0x2d8], R5 ;  /* 0x0002d80501007387 */ /* 0x0003e80000100800 */
[----:B-1----:R-:W3:Y:S04]  /*18760*/  LDL.LU R5, [R1+0x2a4] ;  /* 0x0002a40001057983 */ /* 0x002ee80000300800 */
[----:B------:R1:W-:Y:S04]  /*18770*/  STL.64 [R1+0x2d0], R8 ;  /* 0x0002d00801007387 */ /* 0x0003e80000100a00 */
[----:B-1----:R-:W3:Y:S04]  /*18780*/  LDL.LU R8, [R1+0x298] ;  /* 0x0002980001087983 */ /* 0x002ee80000300800 */
[----:B------:R-:W3:Y:S04]  /*18790*/  LDL.LU R9, [R1+0x278] ;  /* 0x0002780001097983 */ /* 0x000ee80000300800 */
[----:B------:R1:W-:Y:S04]  /*187a0*/  STL.64 [R1+0x2c8], R6 ;  /* 0x0002c80601007387 */ /* 0x0003e80000100a00 */
[----:B-1----:R-:W3:Y:S04]  /*187b0*/  LDL.64 R6, [R1+0x220] ;  /* 0x0002200001067983 */ /* 0x002ee80000100a00 */
[----:B------:R1:W-:Y:S04]  /*187c0*/  STL [R1+0x2c4], R4 ;  /* 0x0002c40401007387 */ /* 0x0003e80000100800 */
[----:B-1----:R-:W3:Y:S01]  /*187d0*/  LDL.LU R4, [R1+0x228] ;  /* 0x0002280001047983 */ /* 0x002ee20000300800 */
[----:B------:R-:W-:Y:S01]  /*187e0*/  ULDC.64 UR14, c[0x0][0x208] ;  /* 0x00008200000e7ab9 */ /* 0x000fe20000000a00 */
[----:B--2---:R-:W-:Y:S01]  /*187f0*/  R2UR UR4, R20 ;  /* 0x00000000140472ca */ /* 0x004fe200000e0000 */
[----:B----4-:R-:W-:-:S04]  /*18800*/  IMAD.WIDE.U32 R10, R17, R13, R10 ;  /* 0x0000000d110a7225 */ /* 0x010fc800078e000a */
[----:B---3--:R-:W-:Y:S02]  /*18810*/  @P3 IMAD.MOV.U32 R13, RZ, RZ, R7 ;  /* 0x000000ffff0d3224 */ /* 0x008fe400078e0007 */
[----:B------:R-:W-:-:S04]  /*18820*/  IMAD.U32 R20, R4, 0x10000, RZ ;  /* 0x0001000004147824 */ /* 0x000fc800078e00ff */
[----:B------:R-:W-:-:S04]  /*18830*/  FMUL R20, R20, R16 ;  /* 0x0000001014147220 */ /* 0x000fc80000400000 */
[----:B------:R-:W-:Y:S02]  /*18840*/  FFMA R12, R12, R2, R20 ;  /* 0x000000020c0c7223 */ /* 0x000fe40000000014 */
[----:B------:R1:W5:Y:S03]  /*18850*/  LDL.LU R20, [R1+0x2f0] ;  /* 0x0002f00001147983 */ /* 0x0003660000300800 */
[----:B------:R-:W-:Y:S02]  /*18860*/  F2FP.BF16.F32.PACK_AB R17, RZ, R12 ;  /* 0x0000000cff11723e */ /* 0x000fe400000010ff */
[----:B------:R-:W-:-:S05]  /*18870*/  @P3 MOV R12, R6 ;  /* 0x00000006000c3202 */ /* 0x000fca0000000f00 */
[----:B------:R2:W-:Y:S01]  /*18880*/  @P3 STG.E.U16 desc[UR14][R12.64+0x2], R17 ;  /* 0x000002110c003986 */ /* 0x0005e2000c10150e */
[----:B------:R-:W-:-:S04]  /*18890*/  IADD3 R18, P3, R18, R10, RZ ;  /* 0x0000000a12127210 */ /* 0x000fc80007f7e0ff */
[----:B------:R-:W-:-:S03]  /*188a0*/  IADD3.X R19, R19, R8, R11, P3, !PT ;  /* 0x0000000813137210 */ /* 0x000fc60001ffe40b */
[----:B------:R-:W-:Y:S01]  /*188b0*/  IMAD.WIDE.U32 R18, R9, UR4, R18 ;  /* 0x0000000409127c25 */ /* 0x000fe2000f8e0012 */
[----:B--2---:R1:W5:Y:S04]  /*188c0*/  LDL.LU.64 R12, [R1+0x2e8] ;  /* 0x0002e800010c7983 */ /* 0x0043680000300a00 */
[----:B------:R-:W2:Y:S04]  /*188d0*/  LDL.LU R17, [R1+0x294] ;  /* 0x0002940001117983 */ /* 0x000ea80000300800 */
[----:B------:R1:W5:Y:S01]  /*188e0*/  LDL.LU.64 R10, [R1+0x2e0] ;  /* 0x0002e000010a7983 */ /* 0x0003620000300a00 */
[----:B------:R-:W-:-:S03]  /*188f0*/  LEA R8, P3, R5, R14, 0x1 ;  /* 0x0000000e05087211 */ /* 0x000fc600078608ff */
[----:B------:R-:W3:Y:S01]  /*18900*/  LDL.LU R9, [R1+0x2b4] ;  /* 0x0002b40001097983 */ /* 0x000ee20000300800 */
[----:B--2---:R-:W-:Y:S01]  /*18910*/  IMAD.IADD R17, R17, 0x1, R19 ;  /* 0x0000000111117824 */ /* 0x004fe200078e0213 */
[----:B---3--:R-:W-:Y:S02]  /*18920*/  LEA.HI.X R9, R5, R15, R9, 0x1, P3 ;  /* 0x0000000f05097211 */ /* 0x008fe400018f0c09 */
[----:B------:R1:W5:Y:S01]  /*18930*/  LDL.LU R5, [R1+0x2d8] ;  /* 0x0002d80001057983 */ /* 0x0003620000300800 */
[----:B------:R-:W-:-:S03]  /*18940*/  LEA R14, P3, R18, R14, 0x1 ;  /* 0x0000000e120e7211 */ /* 0x000fc600078608ff */
[----:B------:R2:W-:Y:S01]  /*18950*/  STL.64 [R1+0x200], R8 ;  /* 0x0002000801007387 */ /* 0x0005e20000100a00 */
[----:B------:R-:W-:-:S03]  /*18960*/  LEA.HI.X R15, R18, R15, R17, 0x1, P3 ;  /* 0x0000000f120f7211 */ /* 0x000fc600018f0c11 */
[----:B--2---:R1:W5:Y:S04]  /*18970*/  LDL.LU.64 R8, [R1+0x2d0] ;  /* 0x0002d00001087983 */ /* 0x0043680000300a00 */
[----:B------:R-:W2:Y:S04]  /*18980*/  LDL R19, [R1+0x27c] ;  /* 0x00027c0001137983 */ /* 0x000ea80000100800 */
[----:B------:R-:W3:Y:S01]  /*18990*/  LDL R17, [R1+0x248] ;  /* 0x0002480001117983 */ /* 0x000ee20000100800 */
[----:B--2---:R-:W-:-:S04]  /*189a0*/  IADD3 R18, P3, R6, R19, RZ ;  /* 0x0000001306127210 */ /* 0x004fc80007f7e0ff */
[----:B---3--:R-:W-:Y:S02]  /*189b0*/  IADD3.X R19, R7, R17, RZ, P3, !PT ;  /* 0x0000001107137210 */ /* 0x008fe40001ffe4ff */
[----:B------:R-:W-:Y:S01]  /*189c0*/  ISETP.GT.AND P3, PT, R3, 0x108, PT ;  /* 0x000001080300780c */ /* 0x000fe20003f64270 */
[----:B------:R1:W5:Y:S01]  /*189d0*/  LDL.LU.64 R6, [R1+0x2c8] ;  /* 0x0002c80001067983 */ /* 0x0003620000300a00 */
[----:B------:R-:W-:-:S03]  /*189e0*/  PRMT R3, R4, 0x7610, R3 ;  /* 0x0000761004037816 */ /* 0x000fc60000000003 */
[----:B------:R1:W5:Y:S01]  /*189f0*/  LDL.LU R4, [R1+0x2c4] ;  /* 0x0002c40001047983 */ /* 0x0003620000300800 */
[----:B------:R-:W-:Y:S01]  /*18a00*/  ISETP.GT.AND P5, PT, R0, RZ, P3 ;  /* 0x000000ff0000720c */ /* 0x000fe20001fa4270 */
[----:B------:R-:W-:-:S12]  /*18a10*/  BSSY B1, `(.L_x_62) ;  /* 0x0000007000017945 */ /* 0x000fd80003800000 */
[----:B-1----:R-:W-:Y:S05]  /*18a20*/  @!P5 BRA `(.L_x_63) ;  /* 0x000000000014d947 */ /* 0x002fea0003800000 */
[----:B------:R1:W-:Y:S04]  /*18a30*/  STL [R1+0x2c4], R2 ;  /* 0x0002c40201007387 */ /* 0x0003e80000100800 */
[----:B-1----:R-:W2:Y:S01]  /*18a40*/  LDL.LU.64 R2, [R1+0x200] ;  /* 0x0002000001027983 */ /* 0x002ea20000300a00 */
[----:B------:R-:W-:-:S03]  /*18a50*/  ULDC.64 UR4, c[0x0][0x208] ;  /* 0x0000820000047ab9 */ /* 0x000fc60000000a00 */
[----:B--2---:R1:W5:Y:S04]  /*18a60*/  LDG.E.LTC128B.U16 R3, desc[UR4][R2.64] ;  /* 0x0000000402037981 */ /* 0x004368000c1e1520 */
[----:B------:R1:W5:Y:S02]  /*18a70*/  LDL.LU R2, [R1+0x2c4] ;  /* 0x0002c40001027983 */ /* 0x0003640000300800 */
.L_x_63:
[----:B------:R-:W-:Y:S05]  /*18a80*/  BSYNC B1 ;  /* 0x0000000000017941 */ /* 0x000fea0003800000 */
.L_x_62:
[----:B-----5:R2:W-:Y:S04]  /*18a90*/  STL [R1+0x2c4], R4 ;  /* 0x0002c40401007387 */ /* 0x0205e80000100800 */
[----:B--2---:R-:W2:Y:S01]  /*18aa0*/  LDL.LU R4, [R1+0x208] ;  /* 0x0002080001047983 */ /* 0x004ea20000300800 */
[----:B------:R-:W-:Y:S01]  /*18ab0*/  IMAD.U32 R17, R3, 0x10000, RZ ;  /* 0x0001000003117824 */ /* 0x000fe200078e00ff */
[----:B------:R-:W-:-:S03]  /*18ac0*/  ULDC.64 UR4, c[0x0][0x208] ;  /* 0x0000820000047ab9 */ /* 0x000fc60000000a00 */
[----:B------:R-:W-:Y:S01]  /*18ad0*/  FMUL R17, R17, R16 ;  /* 0x0000001011117220 */ /* 0x000fe20000400000 */
[----:B------:R-:W-:Y:S03]  /*18ae0*/  BSSY B1, `(.L_x_64) ;  /* 0x0000009000017945 */ /* 0x000fe60003800000 */
[----:B--2---:R-:W-:Y:S02]  /*18af0*/  FFMA R17, R4, R2, R17 ;  /* 0x0000000204117223 */ /* 0x004fe40000000011 */
[----:B------:R2:W5:Y:S03]  /*18b00*/  LDL.LU R4, [R1+0x2c4] ;  /* 0x0002c40001047983 */ /* 0x0005660000300800 */
[----:B------:R-:W-:-:S05]  /*18b10*/  F2FP.BF16.F32.PACK_AB R17, RZ, R17 ;  /* 0x00000011ff11723e */ /* 0x000fca00000010ff */
[----:B------:R2:W-:Y:S01]  /*18b20*/  @P5 STG.E.U16 desc[UR4][R18.64], R17 ;  /* 0x0000001112005986 */ /* 0x0005e2000c101504 */
[----:B------:R-:W-:-:S13]  /*18b30*/  ISETP.GT.AND P5, PT, R0, 0x1, P3 ;  /* 0x000000010000780c */ /* 0x000fda0001fa4270 */
[----:B--2---:R-:W-:Y:S05]  /*18b40*/  @!P5 BRA `(.L_x_65) ;  /* 0x000000000008d947 */ /* 0x004fea0003800000 */
[----:B------:R-:W-:Y:S02]  /*18b50*/  ULDC.64 UR4, c[0x0][0x208] ;  /* 0x0000820000047ab9 */ /* 0x000fe40000000a00 */
[----:B------:R2:W5:Y:S03]  /*18b60*/  LDG.E.LTC128B.U16 R3, desc[UR4][R14.64+0x2] ;  /* 0x000002040e037981 */ /* 0x000566000c1e1520 */
.L_x_65:
[----:B------:R-:W-:Y:S05]  /*18b70*/  BSYNC B1 ;  /* 0x0000000000017941 */ /* 0x000fea0003800000 */
.L_x_64:
[----:B-----5:R3:W-:Y:S04]  /*18b80*/  STL [R1+0x2c4], R4 ;  /* 0x0002c40401007387 */ /* 0x0207e80000100800 */
[----:B---3--:R-:W3:Y:S01]  /*18b90*/  LDL.LU R4, [R1+0x20c] ;  /* 0x00020c0001047983 */ /* 0x008ee20000300800 */
[----:B------:R-:W-:-:S04]  /*18ba0*/  IMAD.U32 R17, R3, 0x10000, RZ ;  /* 0x0001000003117824 */ /* 0x000fc800078e00ff */
[----:B------:R-:W-:Y:S01]  /*18bb0*/  FMUL R17, R17, R16 ;  /* 0x0000001011117220 */ /* 0x000fe20000400000 */
[----:B------:R-:W-:-:S03]  /*18bc0*/  ULDC.64 UR4, c[0x0][0x208] ;  /* 0x0000820000047ab9 */ /* 0x000fc60000000a00 */
[----:B---3--:R-:W-:Y:S02]  /*18bd0*/  FFMA R17, R4, R2, R17 ;  /* 0x0000000204117223 */ /* 0x008fe40000000011 */
[----:B------:R3:W5:Y:S01]  /*18be0*/  LDL.LU R4, [R1+0x2c4] ;  /* 0x0002c40001047983 */ /* 0x0007620000300800 */
[----:B------:R-:W-:Y:S02]  /*18bf0*/  BSSY B1, `(.L_x_66) ;  /* 0x0000007000017945 */ /* 0x000fe40003800000 */
[----:B------:R-:W-:-:S05]  /*18c00*/  F2FP.BF16.F32.PACK_AB R17, RZ, R17 ;  /* 0x00000011ff11723e */ /* 0x000fca00000010ff */
[----:B------:R3:W-:Y:S01]  /*18c10*/  @P5 STG.E.U16 desc[UR4][R18.64+0x2], R17 ;  /* 0x0000021112005986 */ /* 0x0007e2000c101504 */
[----:B------:R-:W-:-:S13]  /*18c20*/  ISETP.GT.AND P5, PT, R0, 0x8, P4 ;  /* 0x000000080000780c */ /* 0x000fda00027a4270 */
[----:B---3--:R-:W-:Y:S05]  /*18c30*/  @!P5 BRA `(.L_x_67) ;  /* 0x000000000008d947 */ /* 0x008fea0003800000 */
[----:B------:R-:W-:Y:S02]  /*18c40*/  ULDC.64 UR4, c[0x0][0x208] ;  /* 0x0000820000047ab9 */ /* 0x000fe40000000a00 */
[----:B------:R3:W5:Y:S03]  /*18c50*/  LDG.E.LTC128B.U16 R3, desc[UR4][R20.64+0x10] ;  /* 0x0000100414037981 */ /* 0x000766000c1e1520 */
.L_x_67:
[----:B------:R-:W-:Y:S05]  /*18c60*/  BSYNC B1 ;  /* 0x0000000000017941 */ /* 0x000fea0003800000 */
.L_x_66:
[----:B-----5:R4:W-:Y:S04]  /*18c70*/  STL [R1+0x2c4], R4 ;  /* 0x0002c40401007387 */ /* 0x0209e80000100800 */
[----:B----4-:R-:W4:Y:S04]  /*18c80*/  LDL.LU R4, [R1+0x210] ;  /* 0x0002100001047983 */ /* 0x010f280000300800 */
[----:B------:R-:W2:Y:S01]  /*18c90*/  LDL.64 R18, [R1+0x220] ;  /* 0x0002200001127983 */ /* 0x000ea20000100a00 */
[----:B------:R-:W-:-:S05]  /*18ca0*/  SHF.L.U32 R17, R3, 0x10, RZ ;  /* 0x0000001003117819 */ /* 0x000fca00000006ff */
[----:B------:R-:W-:Y:S01]  /*18cb0*/  FMUL R17, R17, R16 ;  /* 0x0000001011117220 */ /* 0x000fe20000400000 */
[----:B------:R-:W-:-:S03]  /*18cc0*/  ULDC.64 UR4, c[0x0][0x208] ;  /* 0x0000820000047ab9 */ /* 0x000fc60000000a00 */
[----:B----4-:R-:W-:Y:S02]  /*18cd0*/  FFMA R17, R4, R2, R17 ;  /* 0x0000000204117223 */ /* 0x010fe40000000011 */
[----:B------:R4:W5:Y:S01]  /*18ce0*/  LDL.LU R4, [R1+0x2c4] ;  /* 0x0002c40001047983 */ /* 0x0009620000300800 */
[----:B------:R-:W-:Y:S02]  /*18cf0*/  BSSY B1, `(.L_x_68) ;  /* 0x0000007000017945 */ /* 0x000fe40003800000 */
[----:B------:R-:W-:-:S05]  /*18d00*/  F2FP.BF16.F32.PACK_AB R17, RZ, R17 ;  /* 0x00000011ff11723e */ /* 0x000fca00000010ff */
[----:B--2---:R4:W-:Y:S01]  /*18d10*/  @P5 STG.E.U16 desc[UR4][R18.64+0x10], R17 ;  /* 0x0000101112005986 */ /* 0x0049e2000c101504 */
[----:B------:R-:W-:-:S13]  /*18d20*/  ISETP.GT.AND P5, PT, R0, 0x9, P4 ;  /* 0x000000090000780c */ /* 0x000fda00027a4270 */
[----:B----4-:R-:W-:Y:S05]  /*18d30*/  @!P5 BRA `(.L_x_69) ;  /* 0x000000000008d947 */ /* 0x010fea0003800000 */
[----:B------:R-:W-:Y:S02]  /*18d40*/  ULDC.64 UR4, c[0x0][0x208] ;  /* 0x0000820000047ab9 */ /* 0x000fe40000000a00 */
[----:B------:R2:W5:Y:S03]  /*18d50*/  LDG.E.LTC128B.U16 R3, desc[UR4][R20.64+0x12] ;  /* 0x0000120414037981 */ /* 0x000566000c1e1520 */
.L_x_69:
[----:B------:R-:W-:Y:S05]  /*18d60*/  BSYNC B1 ;  /* 0x0000000000017941 */ /* 0x000fea0003800000 */
.L_x_68:
[----:B------:R-:W4:Y:S04]  /*18d70*/  LDL.LU R18, [R1+0x214] ;  /* 0x0002140001127983 */ /* 0x000f280000300800 */
[----:B-----5:R0:W-:Y:S04]  /*18d80*/  STL.64 [R1+0x2c8], R4 ;  /* 0x0002c80401007387 */ /* 0x0201e80000100a00 */
[----:B0-----:R-:W3:Y:S01]  /*18d90*/  LDL.LU.64 R4, [R1+0x220] ;  /* 0x0002200001047983 */ /* 0x001ee20000300a00 */
[----:B------:R-:W-:Y:S01]  /*18da0*/  IMAD.U32 R17, R3, 0x10000, RZ ;  /* 0x0001000003117824 */ /* 0x000fe200078e00ff */
[----:B------:R-:W-:-:S03]  /*18db0*/  ULDC.64 UR4, c[0x0][0x208] ;  /* 0x0000820000047ab9 */ /* 0x000fc60000000a00 */
[----:B------:R-:W-:-:S04]  /*18dc0*/  FMUL R17, R17, R16 ;  /* 0x0000001011117220 */ /* 0x000fc80000400000 */
[----:B----4-:R-:W-:-:S05]  /*18dd0*/  FFMA R17, R18, R2, R17 ;  /* 0x0000000212117223 */ /* 0x010fca0000000011 */
[----:B------:R-:W-:Y:S01]  /*18de0*/  F2FP.BF16.F32.PACK_AB R17, RZ, R17 ;  /* 0x00000011ff11723e */ /* 0x000fe200000010ff */
[----:B---3--:R-:W-:Y:S01]  /*18df0*/  @P5 IMAD.MOV.U32 R18, RZ, RZ, R4 ;  /* 0x000000ffff125224 */ /* 0x008fe200078e0004 */
[----:B------:R-:W-:-:S05]  /*18e00*/  @P5 MOV R19, R5 ;  /* 0x0000000500135202 */ /* 0x000fca0000000f00 */
[----:B------:R0:W-:Y:S04]  /*18e10*/  @P5 STG.E.U16 desc[UR4][R18.64+0x12], R17 ;  /* 0x0000121112005986 */ /* 0x0001e8000c101504 */
[----:B0-----:R-:W3:Y:S04]  /*18e20*/  LDL R19, [R1+0x27c] ;  /* 0x00027c0001137983 */ /* 0x001ee80000100800 */
[----:B------:R-:W4:Y:S01]  /*18e30*/  LDL R17, [R1+0x248] ;  /* 0x0002480001117983 */ /* 0x000f220000100800 */
[----:B---3--:R-:W-:-:S05]  /*18e40*/  IADD3 R18, P5, R4, R19, RZ ;  /* 0x0000001304127210 */ /* 0x008fca0007fbe0ff */
[----:B----4-:R-:W-:Y:S02]  /*18e50*/  IMAD.X R19, R5, 0x1, R17, P5 ;  /* 0x0000000105137824 */ /* 0x010fe400028e0611 */
[----:B------:R0:W5:Y:S01]  /*18e60*/  LDL.LU.64 R4, [R1+0x2c8] ;  /* 0x0002c80001047983 */ /* 0x0001620000300a00 */
[----:B------:R-:W-:Y:S01]  /*18e70*/  ISETP.GT.AND P5, PT, R0, 0x8, P3 ;  /* 0x000000080000780c */ /* 0x000fe20001fa4270 */
[----:B------:R-:W-:-:S12]  /*18e80*/  BSSY B1, `(.L_x_70) ;  /* 0x0000004000017945 */ /* 0x000fd80003800000 */
[----:B0-----:R-:W-:Y:S05]  /*18e90*/  @!P5 BRA `(.L_x_71) ;  /* 0x000000000008d947 */ /* 0x001fea0003800000 */
[----:B------:R-:W-:Y:S02]  /*18ea0*/  ULDC.64 UR4, c[0x0][0x208] ;  /* 0x0000820000047ab9 */ /* 0x000fe40000000a00 */
[----:B------:R0:W5:Y:S03]  /*18eb0*/  LDG.E.LTC128B.U16 R3, desc[UR4][R14.64+0x10] ;  /* 0x000010040e037981 */ /* 0x000166000c1e1520 */
.L_x_71:
[----:B------:R-:W-:Y:S05]  /*18ec0*/  BSYNC B1 ;  /* 0x0000000000017941 */ /* 0x000fea0003800000 */
.L_x_70:
[----:B------:R3:W-:Y:S04]  /*18ed0*/  STL [R1+0x2d0], R10 ;  /* 0x0002d00a01007387 */ /* 0x0007e80000100800 */
[----:B---3--:R-:W3:Y:S01]  /*18ee0*/  LDL.LU R10, [R1+0x218] ;  /* 0x00021800010a7983 */ /* 0x008ee20000300800 */
[----:B-----5:R-:W-:Y:S01]  /*18ef0*/  IMAD.U32 R17, R3, 0x10000, RZ ;  /* 0x0001000003117824 */ /* 0x020fe200078e00ff */
[----:B------:R-:W-:Y:S02]  /*18f00*/  ULDC.64 UR4, c[0x0][0x208] ;  /* 0x0000820000047ab9 */ /* 0x000fe40000000a00 */
[----:B------:R4:W-:Y:S01]  /*18f10*/  STL.64 [R1+0x2c8], R4 ;  /* 0x0002c80401007387 */ /* 0x0009e20000100a00 */
[----:B------:R-:W-:-:S03]  /*18f20*/  FMUL R17, R17, R16 ;  /* 0x0000001011117220 */ /* 0x000fc60000400000 */
[----:B----4-:R-:W4:Y:S04]  /*18f30*/  LDL.LU R4, [R1+0x2ac] ;  /* 0x0002ac0001047983 */ /* 0x010f280000300800 */
[----:B------:R-:W2:Y:S01]  /*18f40*/  LDL.LU R5, [R1+0x27c] ;  /* 0x00027c0001057983 */ /* 0x000ea20000300800 */
[----:B---3--:R-:W-:-:S03]  /*18f50*/  FFMA R17, R10, R2, R17 ;  /* 0x000000020a117223 */ /* 0x008fc60000000011 */
[----:B------:R3:W5:Y:S02]  /*18f60*/  LDL.LU R10, [R1+0x2d0] ;  /* 0x0002d000010a7983 */ /* 0x0007640000300800 */
[----:B------:R-:W-:-:S05]  /*18f70*/  F2FP.BF16.F32.PACK_AB R17, RZ, R17 ;  /* 0x00000011ff11723e */ /* 0x000fca00000010ff */
[----:B------:R1:W-:Y:S04]  /*18f80*/  @P5 STG.E.U16 desc[UR4][R18.64+0x10], R17 ;  /* 0x0000101112005986 */ /* 0x0003e8000c101504 */
[----:B-1----:R-:W3:Y:S04]  /*18f90*/  LDL.LU R19, [R1+0x2a8] ;  /* 0x0002a80001137983 */ /* 0x002ee80000300800 */
[----:B------:R-:W2:Y:S01]  /*18fa0*/  LDL.LU R17, [R1+0x248] ;  /* 0x0002480001117983 */ /* 0x000ea20000300800 */
[----:B---3--:R-:W-:-:S04]  /*18fb0*/  IADD3 R18, P5, R19, R8, RZ ;  /* 0x0000000813127210 */ /* 0x008fc80007fbe0ff */
[----:B----4-:R-:W-:Y:S02]  /*18fc0*/  IADD3.X R19, R7, R4, RZ, P5, !PT ;  /* 0x0000000407137210 */ /* 0x010fe40002ffe4ff */
[----:B--2---:R-:W-:-:S05]  /*18fd0*/  IADD3 R4, P5, R5, R18, RZ ;  /* 0x0000001205047210 */ /* 0x004fca0007fbe0ff */
[----:B------:R-:W-:-:S05]  /*18fe0*/  IMAD.X R5, R17, 0x1, R19, P5 ;  /* 0x0000000111057824 */ /* 0x000fca00028e0613 */
[----:B------:R1:W-:Y:S04]  /*18ff0*/  STL.64 [R1+0x200], R4 ;  /* 0x0002000401007387 */ /* 0x0003e80000100a00 */
[----:B-1----:R1:W5:Y:S01]  /*19000*/  LDL.LU.64 R4, [R1+0x2c8] ;  /* 0x0002c80001047983 */ /* 0x0023620000300a00 */
[----:B------:R-:W-:Y:S01]  /*19010*/  ISETP.GT.AND P5, PT, R0, 0x9, P3 ;  /* 0x000000090000780c */ /* 0x000fe20001fa4270 */
[----:B------:R-:W-:-:S12]  /*19020*/  BSSY B1, `(.L_x_72) ;  /* 0x0000004000017945 */ /* 0x000fd80003800000 */
[----:B-1----:R-:W-:Y:S05]  /*19030*/  @!P5 BRA `(.L_x_73) ;  /* 0x000000000008d947 */ /* 0x002fea0003800000 */
[----:B------:R-:W-:Y:S02]  /*19040*/  ULDC.64 UR4, c[0x0][0x208] ;  /* 0x0000820000047ab9 */ /* 0x000fe40000000a00 */
[----:B------:R1:W5:Y:S03]  /*19050*/  LDG.E.LTC128B.U16 R3, desc[UR4][R14.64+0x12] ;  /* 0x000012040e037981 */ /* 0x000366000c1e1520 */
.L_x_73:
[----:B------:R-:W-:Y:S05]  /*19060*/  BSYNC B1 ;  /* 0x0000000000017941 */ /* 0x000fea0003800000 */
.L_x_72:
[----:B------:R2:W-:Y:S04]  /*19070*/  STL [R1+0x2d0], R6 ;  /* 0x0002d00601007387 */ /* 0x0005e80000100800 */
[----:B--2---:R-:W2:Y:S04]  /*19080*/  LDL.LU R6, [R1+0x21c] ;  /* 0x00021c0001067983 */ /* 0x004ea80000300800 */
[----:B-----5:R3:W-:Y:S04]  /*19090*/  STL.64 [R1+0x2c8], R4 ;  /* 0x0002c80401007387 */ /* 0x0207e80000100a00 */
[----:B---3--:R-:W3:Y:S01]  /*190a0*/  LDL.LU.64 R4, [R1+0x258] ;  /* 0x0002580001047983 */ /* 0x008ee20000300a00 */
[----:B------:R-:W-:Y:S01]  /*190b0*/  IMAD.U32 R17, R3, 0x10000, RZ ;  /* 0x0001000003117824 */ /* 0x000fe200078e00ff */
[----:B------:R-:W-:-:S03]  /*190c0*/  ULDC.64 UR4, c[0x0][0x208] ;  /* 0x0000820000047ab9 */ /* 0x000fc60000000a00 */
[----:B------:R-:W-:-:S04]  /*190d0*/  FMUL R17, R17, R16 ;  /* 0x0000001011117220 */ /* 0x000fc80000400000 */
[----:B--2---:R-:W-:Y:S02]  /*190e0*/  FFMA R17, R6, R2, R17 ;  /* 0x0000000206117223 */ /* 0x004fe40000000011 */
[----:B------:R2:W5:Y:S03]  /*190f0*/  LDL.LU R6, [R1+0x2d0] ;  /* 0x0002d00001067983 */ /* 0x0005660000300800 */
[----:B------:R-:W-:-:S05]  /*19100*/  F2FP.BF16.F32.PACK_AB R17, RZ, R17 ;  /* 0x00000011ff11723e */ /* 0x000fca00000010ff */
[----:B---3--:R3:W-:Y:S04]  /*19110*/  @P5 STG.E.U16 desc[UR4][R4.64+0x12], R17 ;  /* 0x0000121104005986 */ /* 0x0087e8000c101504 */
[----:B---3--:R2:W5:Y:S01]  /*19120*/  LDL.LU.64 R4, [R1+0x2c8] ;  /* 0x0002c80001047983 */ /* 0x0085620000300a00 */
[----:B------:R-:W-:Y:S01]  /*19130*/  ISETP.GT.AND P5, PT, R0, 0x10, P0 ;  /* 0x000000100000780c */ /* 0x000fe200007a4270 */
[----:B------:R-:W-:-:S12]  /*19140*/  BSSY B1, `(.L_x_74) ;  /* 0x0000007000017945 */ /* 0x000fd80003800000 */
[----:B--2---:R-:W-:Y:S05]  /*19150*/  @!P5 BRA `(.L_x_75) ;  /* 0x000000000014d947 */ /* 0x004fea0003800000 */
[----:B------:R2:W-:Y:S04]  /*19160*/  STL [R1+0x2c4], R2 ;  /* 0x0002c40201007387 */ /* 0x0005e80000100800 */
[----:B--2---:R-:W2:Y:S01]  /*19170*/  LDL.64 R2, [R1+0x260] ;  /* 0x0002600001027983 */ /* 0x004ea20000100a00 */
[----:B------:R-:W-:-:S03]  /*19180*/  ULDC.64 UR4, c[0x0][0x208] ;  /* 0x0000820000047ab9 */ /* 0x000fc60000000a00 */
[----:B--2---:R2:W5:Y:S04]  /*19190*/  LDG.E.LTC128B.U16 R3, desc[UR4][R2.64+0x20] ;  /* 0x0000200402037981 */ /* 0x004568000c1e1520 */
[----:B------:R2:W5:Y:S02]  /*191a0*/  LDL.LU R2, [R1+0x2c4] ;  /* 0x0002c40001027983 */ /* 0x0005640000300800 */
.L_x_75:
[----:B------:R-:W-:Y:S05]  /*191b0*/  BSYNC B1 ;  /* 0x0000000000017941 */ /* 0x000fea0003800000 */
.L_x_74:
[----:B-----5:R3:W-:Y:S04]  /*191c0*/  STL [R1+0x2c4], R4 ;  /* 0x0002c40401007387 */ /* 0x0207e80000100800 */
[----:B---3--:R-:W3:Y:S01]  /*191d0*/  LDL.LU R4, [R1+0x1e0] ;  /* 0x0001e00001047983 */ /* 0x008ee20000300800 */
[----:B------:R-:W-:Y:S01]  /*191e0*/  SHF.L.U32 R17, R3, 0x10, RZ ;  /* 0x0000001003117819 */ /* 0x000fe200000006ff */
[----:B------:R-:W-:-:S04]  /*191f0*/  ULDC.64 UR4, c[0x0][0x208] ;  /* 0x0000820000047ab9 */ /* 0x000fc80000000a00 */
[----:B------:R-:W-:-:S04]  /*19200*/  FMUL R17, R17, R16 ;  /* 0x0000001011117220 */ /* 0x000fc80000400000 */
[----:B---3--:R-:W-:Y:S02]  /*19210*/  FFMA R17, R4, R2, R17 ;  /* 0x0000000204117223 */ /* 0x008fe40000000011 */
[----:B------:R3:W5:Y:S01]  /*19220*/  LDL.LU R4, [R1+0x2c4] ;  /* 0x0002c40001047983 */ /* 0x0007620000300800 */
[----:B------:R-:W-:Y:S02]  /*19230*/  BSSY B1, `(.L_x_76) ;  /* 0x000000a000017945 */ /* 0x000fe40003800000 */
[----:B------:R-:W-:-:S05]  /*19240*/  F2FP.BF16.F32.PACK_AB R17, RZ, R17 ;  /* 0x00000011ff11723e */ /* 0x000fca00000010ff */
[----:B------:R3:W-:Y:S01]  /*19250*/  @P5 STG.E.U16 desc[UR4][R10.64+0x20], R17 ;  /* 0x000020110a005986 */ /* 0x0007e2000c101504 */
[----:B------:R-:W-:-:S13]  /*19260*/  ISETP.GT.AND P5, PT, R0, 0x11, P0 ;  /* 0x000000110000780c */ /* 0x000fda00007a4270 */
[----:B---3--:R-:W-:Y:S05]  /*19270*/  @!P5 BRA `(.L_x_77) ;  /* 0x000000000014d947 */ /* 0x008fea0003800000 */
[----:B------:R2:W-:Y:S04]  /*19280*/  STL [R1+0x2c4], R2 ;  /* 0x0002c40201007387 */ /* 0x0005e80000100800 */
[----:B--2---:R-:W2:Y:S01]  /*19290*/  LDL.64 R2, [R1+0x260] ;  /* 0x0002600001027983 */ /* 0x004ea20000100a00 */
[----:B------:R-:W-:-:S03]  /*192a0*/  ULDC.64 UR4, c[0x0][0x208] ;  /* 0x0000820000047ab9 */ /* 0x000fc60000000a00 */
[----:B--2---:R3:W5:Y:S04]  /*192b0*/  LDG.E.LTC128B.U16 R3, desc[UR4][R2.64+0x22] ;  /* 0x0000220402037981 */ /* 0x004768000c1e1520 */
[----:B------:R3:W5:Y:S02]  /*192c0*/  LDL.LU R2, [R1+0x2c4] ;  /* 0x0002c40001027983 */ /* 0x0007640000300800 */
.L_x_77:
[----:B------:R-:W-:Y:S05]  /*192d0*/  BSYNC B1 ;  /* 0x0000000000017941 */ /* 0x000fea0003800000 */
.L_x_76:
[----:B-----5:R4:W-:Y:S04]  /*192e0*/  STL [R1+0x2c4], R4 ;  /* 0x0002c40401007387 */ /* 0x0209e80000100800 */
[----:B----4-:R-:W4:Y:S01]  /*192f0*/  LDL.LU R4, [R1+0x1e4] ;  /* 0x0001e40001047983 */ /* 0x010f220000300800 */
[----:B------:R-:W-:Y:S01]  /*19300*/  IMAD.U32 R17, R3, 0x10000, RZ ;  /* 0x0001000003117824 */ /* 0x000fe200078e00ff */
[----:B------:R-:W-:-:S03]  /*19310*/  ULDC.64 UR4, c[0x0][0x208] ;  /* 0x0000820000047ab9 */ /* 0x000fc60000000a00 */
[----:B------:R-:W-:Y:S01]  /*19320*/  FMUL R17, R17, R16 ;  /* 0x0000001011117220 */ /* 0x000fe20000400000 */
[----:B------:R-:W-:Y:S03]  /*19330*/  BSSY B1, `(.L_x_78) ;  /* 0x0000009000017945 */ /* 0x000fe60003800000 */
[----:B----4-:R-:W-:Y:S02]  /*19340*/  FFMA R17, R4, R2, R17 ;  /* 0x0000000204117223 */ /* 0x010fe40000000011 */
[----:B------:R4:W5:Y:S03]  /*19350*/  LDL.LU R4, [R1+0x2c4] ;  /* 0x0002c40001047983 */ /* 0x0009660000300800 */
[----:B------:R-:W-:-:S05]  /*19360*/  F2FP.BF16.F32.PACK_AB R17, RZ, R17 ;  /* 0x00000011ff11723e */ /* 0x000fca00000010ff */
[----:B------:R4:W-:Y:S01]  /*19370*/  @P5 STG.E.U16 desc[UR4][R10.64+0x22], R17 ;  /* 0x000022110a005986 */ /* 0x0009e2000c101504 */
[----:B------:R-:W-:-:S13]  /*19380*/  ISETP.GT.AND P5, PT, R0, 0x10, P1 ;  /* 0x000000100000780c */ /* 0x000fda0000fa4270 */
[----:B----4-:R-:W-:Y:S05]  /*19390*/  @!P5 BRA `(.L_x_79) ;  /* 0x000000000008d947 */ /* 0x010fea0003800000 */
[----:B------:R-:W-:Y:S02]  /*193a0*/  ULDC.64 UR4, c[0x0][0x208] ;  /* 0x0000820000047ab9 */ /* 0x000fe40000000a00 */
[----:B------:R4:W5:Y:S03]  /*193b0*/  LDG.E.LTC128B.U16 R3, desc[UR4][R236.64+0x20] ;  /* 0x00002004ec037981 */ /* 0x000966000c1e1520 */
.L_x_79:
[----:B------:R-:W-:Y:S05]  /*193c0*/  BSYNC B1 ;  /* 0x0000000000017941 */ /* 0x000fea0003800000 */
.L_x_78:
[----:B-----5:R0:W-:Y:S04]  /*193d0*/  STL [R1+0x2c4], R4 ;  /* 0x0002c40401007387 */ /* 0x0201e80000100800 */
[----:B0-----:R-:W2:Y:S01]  /*193e0*/  LDL.LU R4, [R1+0x1e8] ;  /* 0x0001e80001047983 */ /* 0x001ea20000300800 */
        /* <DEDUP_REMOVED lines=9> */
[----:B0-----:R-:W-:Y:S05]  /*19480*/  @!P5 BRA `(.L_x_81) ;  /* 0x000000000008d947 */ /* 0x001fea0003800000 */
[----:B------:R-:W-:Y:S02]  /*19490*/  ULDC.64 UR4, c[0x0][0x208] ;  /* 0x0000820000047ab9 */ /* 0x000fe40000000a00 */
[----:B------:R0:W5:Y:S03]  /*194a0*/  LDG.E.LTC128B.U16 R3, desc[UR4][R236.64+0x22] ;  /* 0x00002204ec037981 */ /* 0x000166000c1e1520 */
.L_x_81:
[----:B------:R-:W-:Y:S05]  /*194b0*/  BSYNC B1 ;  /* 0x0000000000017941 */ /* 0x000fea0003800000 */
.L_x_80:
[----:B-----5:R2:W-:Y:S04]  /*194c0*/  STL [R1+0x2c4], R4 ;  /* 0x0002c40401007387 */ /* 0x0205e80000100800 */
[----:B--2---:R-:W2:Y:S01]  /*194d0*/  LDL.LU R4, [R1+0x1ec] ;  /* 0x0001ec0001047983 */ /* 0x004ea20000300800 */
[----:B------:R-:W-:Y:S01]  /*194e0*/  SHF.L.U32 R17, R3, 0x10, RZ ;  /* 0x0000001003117819 */ /* 0x000fe200000006ff */
[----:B------:R-:W-:-:S04]  /*194f0*/  ULDC.64 UR4, c[0x0][0x208] ;  /* 0x0000820000047ab9 */ /* 0x000fc80000000a00 */
[----:B------:R-:W-:-:S04]  /*19500*/  FMUL R17, R17, R16 ;  /* 0x0000001011117220 */ /* 0x000fc80000400000 */
[----:B--2---:R-:W-:Y:S02]  /*19510*/  FFMA R17, R4, R2, R17 ;  /* 0x0000000204117223 */ /* 0x004fe40000000011 */
[----:B------:R2:W5:Y:S01]  /*19520*/  LDL.LU R4, [R1+0x2c4] ;  /* 0x0002c40001047983 */ /* 0x0005620000300800 */
[----:B------:R-:W-:Y:S02]  /*19530*/  BSSY B1, `(.L_x_82) ;  /* 0x000000a000017945 */ /* 0x000fe40003800000 */
[----:B------:R-:W-:-:S05]  /*19540*/  F2FP.BF16.F32.PACK_AB R17, RZ, R17 ;  /* 0x00000011ff11723e */ /* 0x000fca00000010ff */
[----:B------:R2:W-:Y:S01]  /*19550*/  @P5 STG.E.U16 desc[UR4][R234.64+0x22], R17 ;  /* 0x00002211ea005986 */ /* 0x0005e2000c101504 */
[----:B------:R-:W-:-:S13]  /*19560*/  ISETP.GT.AND P5, PT, R0, 0x18, P0 ;  /* 0x000000180000780c */ /* 0x000fda00007a4270 */
[----:B--2---:R-:W-:Y:S05]  /*19570*/  @!P5 BRA `(.L_x_83) ;  /* 0x000000000014d947 */ /* 0x004fea0003800000 */
[----:B------:R3:W-:Y:S04]  /*19580*/  STL [R1+0x2c4], R2 ;  /* 0x0002c40201007387 */ /* 0x0007e80000100800 */
[----:B---3--:R-:W2:Y:S01]  /*19590*/  LDL.64 R2, [R1+0x260] ;  /* 0x0002600001027983 */ /* 0x008ea20000100a00 */
[----:B------:R-:W-:-:S03]  /*195a0*/  ULDC.64 UR4, c[0x0][0x208] ;  /* 0x0000820000047ab9 */ /* 0x000fc60000000a00 */
[----:B--2---:R2:W5:Y:S04]  /*195b0*/  LDG.E.LTC128B.U16 R3, desc[UR4][R2.64+0x30] ;  /* 0x0000300402037981 */ /* 0x004568000c1e1520 */
[----:B------:R2:W5:Y:S02]  /*195c0*/  LDL.LU R2, [R1+0x2c4] ;  /* 0x0002c40001027983 */ /* 0x0005640000300800 */
.L_x_83:
[----:B------:R-:W-:Y:S05]  /*195d0*/  BSYNC B1 ;  /* 0x0000000000017941 */ /* 0x000fea0003800000 */
.L_x_82:
[----:B-----5:R0:W-:Y:S04]  /*195e0*/  STL [R1+0x2c4], R4 ;  /* 0x0002c40401007387 */ /* 0x0201e80000100800 */
[----:B0-----:R-:W3:Y:S01]  /*195f0*/  LDL.LU R4, [R1+0x1f0] ;  /* 0x0001f00001047983 */ /* 0x001ee20000300800 */
[----:B------:R-:W-:Y:S01]  /*19600*/  IMAD.U32 R17, R3, 0x10000, RZ ;  /* 0x0001000003117824 */ /* 0x000fe200078e00ff */
[----:B------:R-:W-:-:S03]  /*19610*/  ULDC.64 UR4, c[0x0][0x208] ;  /* 0x0000820000047ab9 */ /* 0x000fc60000000a00 */
[----:B------:R-:W-:Y:S01]  /*19620*/  FMUL R17, R17, R16 ;  /* 0x0000001011117220 */ /* 0x000fe20000400000 */
[----:B------:R-:W-:Y:S03]  /*19630*/  BSSY B1, `(.L_x_84) ;  /* 0x000000c000017945 */ /* 0x000fe60003800000 */
[----:B---3--:R-:W-:Y:S02]  /*19640*/  FFMA R17, R4, R2, R17 ;  /* 0x0000000204117223 */ /* 0x008fe40000000011 */
[----:B------:R0:W5:Y:S03]  /*19650*/  LDL.LU R4, [R1+0x2c4] ;  /* 0x0002c40001047983 */ /* 0x0001660000300800 */
[----:B------:R-:W-:-:S05]  /*19660*/  F2FP.BF16.F32.PACK_AB R17, RZ, R17 ;  /* 0x00000011ff11723e */ /* 0x000fca00000010ff */
[----:B------:R0:W-:Y:S01]  /*19670*/  @P5 STG.E.U16 desc[UR4][R10.64+0x30], R17 ;  /* 0x000030110a005986 */ /* 0x0001e2000c101504 */
[----:B------:R-:W-:-:S13]  /*19680*/  ISETP.GT.AND P5, PT, R0, 0x19, P0 ;  /* 0x000000190000780c */ /* 0x000fda00007a4270 */
[----:B0-----:R-:W-:Y:S05]  /*19690*/  @!P5 BRA `(.L_x_85) ;  /* 0x000000000014d947 */ /* 0x001fea0003800000 */
[----:B------:R2:W-:Y:S04]  /*196a0*/  STL [R1+0x2c4], R2 ;  /* 0x0002c40201007387 */ /* 0x0005e80000100800 */
[----:B--2---:R-:W2:Y:S01]  /*196b0*/  LDL.64 R2, [R1+0x260] ;  /* 0x0002600001027983 */ /* 0x004ea20000100a00 */
[----:B------:R-:W-:-:S03]  /*196c0*/  ULDC.64 UR4, c[0x0][0x208] ;  /* 0x0000820000047ab9 */ /* 0x000fc60000000a00 */
[----:B--2---:R0:W5:Y:S04]  /*196d0*/  LDG.E.LTC128B.U16 R3, desc[UR4][R2.64+0x32] ;  /* 0x0000320402037981 */ /* 0x004168000c1e1520 */
[----:B------:R0:W5:Y:S02]  /*196e0*/  LDL.LU R2, [R1+0x2c4] ;  /* 0x0002c40001027983 */ /* 0x0001640000300800 */
.L_x_85:
[----:B------:R-:W-:Y:S05]  /*196f0*/  BSYNC B1 ;  /* 0x0000000000017941 */ /* 0x000fea0003800000 */
.L_x_84:
[----:B-----5:R3:W-:Y:S04]  /*19700*/  STL [R1+0x2c4], R4 ;  /* 0x0002c40401007387 */ /* 0x0207e80000100800 */
[----:B---3--:R-:W3:Y:S01]  /*19710*/  LDL.LU R4, [R1+0x1f4] ;  /* 0x0001f40001047983 */ /* 0x008ee20000300800 */
        /* <DEDUP_REMOVED lines=9> */
[----:B---3--:R-:W-:Y:S05]  /*197b0*/  @!P5 BRA `(.L_x_87) ;  /* 0x000000000008d947 */ /* 0x008fea0003800000 */
[----:B------:R-:W-:Y:S02]  /*197c0*/  ULDC.64 UR4, c[0x0][0x208] ;  /* 0x0000820000047ab9 */ /* 0x000fe40000000a00 */
[----:B------:R3:W5:Y:S03]  /*197d0*/  LDG.E.LTC128B.U16 R3, desc[UR4][R236.64+0x30] ;  /* 0x00003004ec037981 */ /* 0x000766000c1e1520 */
.L_x_87:
[----:B------:R-:W-:Y:S05]  /*197e0*/  BSYNC B1 ;  /* 0x0000000000017941 */ /* 0x000fea0003800000 */
.L_x_86:
[----:B-----5:R0:W-:Y:S04]  /*197f0*/  STL [R1+0x2c4], R4 ;  /* 0x0002c40401007387 */ /* 0x0201e80000100800 */
[----:B0-----:R-:W2:Y:S01]  /*19800*/  LDL.LU R4, [R1+0x1f8] ;  /* 0x0001f80001047983 */ /* 0x001ea20000300800 */
        /* <DEDUP_REMOVED lines=9> */
[----:B0-----:R-:W-:Y:S05]  /*198a0*/  @!P5 BRA `(.L_x_89) ;  /* 0x000000000008d947 */ /* 0x001fea0003800000 */
[----:B------:R-:W-:Y:S02]  /*198b0*/  ULDC.64 UR4, c[0x0][0x208] ;  /* 0x0000820000047ab9 */ /* 0x000fe40000000a00 */
[----:B------:R0:W5:Y:S03]  /*198c0*/  LDG.E.LTC128B.U16 R3, desc[UR4][R236.64+0x32] ;  /* 0x00003204ec037981 */ /* 0x000166000c1e1520 */
.L_x_89:
[----:B------:R-:W-:Y:S05]  /*198d0*/  BSYNC B1 ;  /* 0x0000000000017941 */ /* 0x000fea0003800000 */
.L_x_88:
        /* <DEDUP_REMOVED lines=14> */
.L_x_91:
[----:B------:R-:W-:Y:S05]  /*199c0*/  BSYNC B1 ;  /* 0x0000000000017941 */ /* 0x000fea0003800000 */
.L_x_90:
[----:B-----5:R0:W-:Y:S04]  /*199d0*/  STL.64 [R1+0x2c8], R4 ;  /* 0x0002c80401007387 */ /* 0x0201e80000100a00 */
[----:B0-----:R-:W3:Y:S01]  /*199e0*/  LDL.LU R5, [R1+0x1c0] ;  /* 0x0001c00001057983 */ /* 0x001ee20000300800 */
[----:B------:R-:W-:Y:S01]  /*199f0*/  IMAD.U32 R17, R3, 0x10000, RZ ;  /* 0x0001000003117824 */ /* 0x000fe200078e00ff */
[----:B------:R-:W-:Y:S01]  /*19a00*/  @P5 MOV R4, R8 ;  /* 0x0000000800045202 */ /* 0x000fe20000000f00 */
[----:B------:R-:W-:Y:S02]  /*19a10*/  ULDC.64 UR4, c[0x0][0x208] ;  /* 0x0000820000047ab9 */ /* 0x000fe40000000a00 */
[----:B------:R-:W-:-:S04]  /*19a20*/  FMUL R17, R17, R16 ;  /* 0x0000001011117220 */ /* 0x000fc80000400000 */
[----:B---3--:R-:W-:Y:S01]  /*19a30*/  FFMA R17, R5, R2, R17 ;  /* 0x0000000205117223 */ /* 0x008fe20000000011 */
[----:B------:R-:W-:-:S04]  /*19a40*/  @P5 IMAD.MOV.U32 R5, RZ, RZ, R7 ;  /* 0x000000ffff055224 */ /* 0x000fc800078e0007 */
[----:B------:R-:W-:-:S05]  /*19a50*/  F2FP.BF16.F32.PACK_AB R17, RZ, R17 ;  /* 0x00000011ff11723e */ /* 0x000fca00000010ff */
[----:B------:R0:W-:Y:S04]  /*19a60*/  @P5 STG.E.U16 desc[UR4][R4.64+0x20], R17 ;  /* 0x0000201104005986 */ /* 0x0001e8000c101504 */
[----:B0-----:R0:W5:Y:S01]  /*19a70*/  LDL.LU.64 R4, [R1+0x2c8] ;  /* 0x0002c80001047983 */ /* 0x0011620000300a00 */
[----:B------:R-:W-:Y:S01]  /*19a80*/  ISETP.GT.AND P5, PT, R0, 0x11, P2 ;  /* 0x000000110000780c */ /* 0x000fe200017a4270 */
[----:B------:R-:W-:-:S12]  /*19a90*/  BSSY B1, `(.L_x_92) ;  /* 0x0000004000017945 */ /* 0x000fd80003800000 */
[----:B0-----:R-:W-:Y:S05]  /*19aa0*/  @!P5 BRA `(.L_x_93) ;  /* 0x000000000008d947 */ /* 0x001fea0003800000 */
[----:B------:R-:W-:Y:S02]  /*19ab0*/  ULDC.64 UR4, c[0x0][0x208] ;  /* 0x0000820000047ab9 */ /* 0x000fe40000000a00 */
[----:B------:R0:W5:Y:S03]  /*19ac0*/  LDG.E.LTC128B.U16 R3, desc[UR4][R232.64+0x22] ;  /* 0x00002204e8037981 */ /* 0x000166000c1e1520 */
.L_x_93:
[----:B------:R-:W-:Y:S05]  /*19ad0*/  BSYNC B1 ;  /* 0x0000000000017941 */ /* 0x000fea0003800000 */
.L_x_92:
[----:B-----5:R3:W-:Y:S04]  /*19ae0*/  STL.64 [R1+0x2c8], R4 ;  /* 0x0002c80401007387 */ /* 0x0207e80000100a00 */
[----:B---3--:R-:W3:Y:S01]  /*19af0*/  LDL.LU R5, [R1+0x1c4] ;  /* 0x0001c40001057983 */ /* 0x008ee20000300800 */
        /* <DEDUP_REMOVED lines=8> */
[----:B---3--:R3:W5:Y:S01]  /*19b80*/  LDL.LU.64 R4, [R1+0x2c8] ;  /* 0x0002c80001047983 */ /* 0x0087620000300a00 */
[----:B------:R-:W-:Y:S01]  /*19b90*/  ISETP.GT.AND P5, PT, R0, 0x10, P6 ;  /* 0x000000100000780c */ /* 0x000fe200037a4270 */
[----:B------:R-:W-:-:S12]  /*19ba0*/  BSSY B1, `(.L_x_94) ;  /* 0x0000004000017945 */ /* 0x000fd80003800000 */
[----:B---3--:R-:W-:Y:S05]  /*19bb0*/  @!P5 BRA `(.L_x_95) ;  /* 0x000000000008d947 */ /* 0x008fea0003800000 */
[----:B------:R-:W-:Y:S02]  /*19bc0*/  ULDC.64 UR4, c[0x0][0x208] ;  /* 0x0000820000047ab9 */ /* 0x000fe40000000a00 */
[----:B------:R3:W5:Y:S03]  /*19bd0*/  LDG.E.LTC128B.U16 R3, desc[UR4][R22.64+0x20] ;  /* 0x0000200416037981 */ /* 0x000766000c1e1520 */
.L_x_95:
[----:B------:R-:W-:Y:S05]  /*19be0*/  BSYNC B1 ;  /* 0x0000000000017941 */ /* 0x000fea0003800000 */
.L_x_94:
[----:B------:R0:W-:Y:S04]  /*19bf0*/  STL [R1+0x2c4], R6 ;  /* 0x0002c40601007387 */ /* 0x0001e80000100800 */
[----:B0-----:R-:W2:Y:S01]  /*19c00*/  LDL.LU R6, [R1+0x1c8] ;  /* 0x0001c80001067983 */ /* 0x001ea20000300800 */
[----:B-----5:R-:W-:-:S04]  /*19c10*/  IMAD.U32 R17, R3, 0x10000, RZ ;  /* 0x0001000003117824 */ /* 0x020fc800078e00ff */
[----:B------:R-:W-:Y:S01]  /*19c20*/  FMUL R17, R17, R16 ;  /* 0x0000001011117220 */ /* 0x000fe20000400000 */
[----:B------:R-:W-:-:S03]  /*19c30*/  ULDC.64 UR4, c[0x0][0x208] ;  /* 0x0000820000047ab9 */ /* 0x000fc60000000a00 */
        /* <DEDUP_REMOVED lines=9> */
.L_x_97:
[----:B------:R-:W-:Y:S05]  /*19cd0*/  BSYNC B1 ;  /* 0x0000000000017941 */ /* 0x000fea0003800000 */
.L_x_96:
[----:B-----5:R2:W-:Y:S04]  /*19ce0*/  STL [R1+0x2c4], R6 ;  /* 0x0002c40601007387 */ /* 0x0205e80000100800 */
[----:B--2---:R-:W2:Y:S01]  /*19cf0*/  LDL.LU R6, [R1+0x1cc] ;  /* 0x0001cc0001067983 */ /* 0x004ea20000300800 */
[----:B------:R-:W-:-:S05]  /*19d00*/  SHF.L.U32 R17, R3, 0x10, RZ ;  /* 0x0000001003117819 */ /* 0x000fca00000006ff */
        /* <DEDUP_REMOVED lines=8> */
[----:B--2---:R-:W-:Y:S05]  /*19d90*/  @!P5 BRA `(.L_x_99) ;  /* 0x000000000008d947 */ /* 0x004fea0003800000 */
[----:B------:R-:W-:Y:S02]  /*19da0*/  ULDC.64 UR4, c[0x0][0x208] ;  /* 0x0000820000047ab9 */ /* 0x000fe40000000a00 */
[----:B------:R2:W5:Y:S03]  /*19db0*/  LDG.E.LTC128B.U16 R3, desc[UR4][R232.64+0x30] ;  /* 0x00003004e8037981 */ /* 0x000566000c1e1520 */
.L_x_99:
[----:B------:R-:W-:Y:S05]  /*19dc0*/  BSYNC B1 ;  /* 0x0000000000017941 */ /* 0x000fea0003800000 */
.L_x_98:
[----:B------:R0:W-:Y:S04]  /*19dd0*/  STL.64 [R1+0x2c8], R4 ;  /* 0x0002c80401007387 */ /* 0x0001e80000100a00 */
[----:B0-----:R-:W3:Y:S01]  /*19de0*/  LDL.LU R5, [R1+0x1d0] ;  /* 0x0001d00001057983 */ /* 0x001ee20000300800 */
[----:B-----5:R-:W-:Y:S01]  /*19df0*/  IMAD.U32 R17, R3, 0x10000, RZ ;  /* 0x0001000003117824 */ /* 0x020fe200078e00ff */
[----:B------:R-:W-:Y:S01]  /*19e00*/  ULDC.64 UR4, c[0x0][0x208] ;  /* 0x0000820000047ab9 */ /* 0x000fe20000000a00 */
[----:B------:R-:W-:Y:S02]  /*19e10*/  @P5 IMAD.MOV.U32 R4, RZ, RZ, R8 ;  /* 0x000000ffff045224 */ /* 0x000fe400078e0008 */
[----:B------:R-:W-:-:S04]  /*19e20*/  FMUL R17, R17, R16 ;  /* 0x0000001011117220 */ /* 0x000fc80000400000 */
[----:B---3--:R-:W-:Y:S01]  /*19e30*/  FFMA R17, R5, R2, R17 ;  /* 0x0000000205117223 */ /* 0x008fe20000000011 */
[----:B------:R-:W-:-:S04]  /*19e40*/  @P5 MOV R5, R7 ;  /* 0x0000000700055202 */ /* 0x000fc80000000f00 */
        /* <DEDUP_REMOVED lines=8> */
.L_x_101:
[----:B------:R-:W-:Y:S05]  /*19ed0*/  BSYNC B1 ;  /* 0x0000000000017941 */ /* 0x000fea0003800000 */
.L_x_100:
[----:B-----5:R3:W-:Y:S04]  /*19ee0*/  STL.64 [R1+0x2c8], R4 ;  /* 0x0002c80401007387 */ /* 0x0207e80000100a00 */
[----:B---3--:R-:W3:Y:S01]  /*19ef0*/  LDL.LU R5, [R1+0x1d4] ;  /* 0x0001d40001057983 */ /* 0x008ee20000300800 */
[----:B------:R-:W-:Y:S01]  /*19f00*/  IMAD.U32 R17, R3, 0x10000, RZ ;  /* 0x0001000003117824 */ /* 0x000fe200078e00ff */
[----:B------:R-:W-:Y:S01]  /*19f10*/  ULDC.64 UR4, c[0x0][0x208] ;  /* 0x0000820000047ab9 */ /* 0x000fe20000000a00 */
[----:B------:R-:W-:Y:S02]  /*19f20*/  @P5 IMAD.MOV.U32 R4, RZ, RZ, R8 ;  /* 0x000000ffff045224 */ /* 0x000fe400078e0008 */
[----:B------:R-:W-:-:S04]  /*19f30*/  FMUL R17, R17, R16 ;  /* 0x0000001011117220 */ /* 0x000fc80000400000 */
[----:B---3--:R-:W-:Y:S01]  /*19f40*/  FFMA R17, R5, R2, R17 ;  /* 0x0000000205117223 */ /* 0x008fe20000000011 */
[----:B------:R-:W-:-:S04]  /*19f50*/  @P5 MOV R5, R7 ;  /* 0x0000000700055202 */ /* 0x000fc80000000f00 */
        /* <DEDUP_REMOVED lines=8> */
.L_x_103:
[----:B------:R-:W-:Y:S05]  /*19fe0*/  BSYNC B1 ;  /* 0x0000000000017941 */ /* 0x000fea0003800000 */
.L_x_102:
        /* <DEDUP_REMOVED lines=14> */
.L_x_105:
[----:B------:R-:W-:Y:S05]  /*1a0d0*/  BSYNC B1 ;  /* 0x0000000000017941 */ /* 0x000fea0003800000 */
.L_x_104:
[----:B------:R2:W-:Y:S04]  /*1a0e0*/  STL [R1+0x2c8], R7 ;  /* 0x0002c80701007387 */ /* 0x0005e80000100800 */
[----:B--2---:R-:W2:Y:S01]  /*1a0f0*/  LDL.LU R7, [R1+0x1dc] ;  /* 0x0001dc0001077983 */ /* 0x004ea20000300800 */
[----:B-----5:R-:W-:Y:S01]  /*1a100*/  IMAD.U32 R17, R3, 0x10000, RZ ;  /* 0x0001000003117824 */ /* 0x020fe200078e00ff */
[----:B------:R-:W-:Y:S02]  /*1a110*/  ULDC.64 UR4, c[0x0][0x208] ;  /* 0x0000820000047ab9 */ /* 0x000fe40000000a00 */
[----:B------:R1:W-:Y:S01]  /*1a120*/  STL [R1+0x2c4], R6 ;  /* 0x0002c40601007387 */ /* 0x0003e20000100800 */
[----:B------:R-:W-:-:S03]  /*1a130*/  FMUL R17, R17, R16 ;  /* 0x0000001011117220 */ /* 0x000fc60000400000 */
[----:B-1----:R-:W3:Y:S01]  /*1a140*/  LDL.LU R6, [R1+0x1a0] ;  /* 0x0001a00001067983 */ /* 0x002ee20000300800 */
[----:B--2---:R-:W-:-:S03]  /*1a150*/  FFMA R17, R7, R2, R17 ;  /* 0x0000000207117223 */ /* 0x004fc60000000011 */
[----:B------:R1:W5:Y:S02]  /*1a160*/  LDL.LU R7, [R1+0x2c8] ;  /* 0x0002c80001077983 */ /* 0x0003640000300800 */
[----:B------:R-:W-:-:S05]  /*1a170*/  F2FP.BF16.F32.PACK_AB R17, RZ, R17 ;  /* 0x00000011ff11723e */ /* 0x000fca00000010ff */
[----:B------:R2:W-:Y:S01]  /*1a180*/  @P5 STG.E.U16 desc[UR4][R4.64+0x32], R17 ;  /* 0x0000321104005986 */ /* 0x0005e2000c101504 */
[----:B------:R-:W-:-:S13]  /*1a190*/  ISETP.GT.AND P5, PT, R0, 0x10, P4 ;  /* 0x000000100000780c */ /* 0x000fda00027a4270 */
[----:B------:R-:W2:Y:S02]  /*1a1a0*/  @P5 LDG.E.LTC128B.U16 R3, desc[UR4][R20.64+0x20] ;  /* 0x0000200414035981 */ /* 0x000ea4000c1e1520 */
[----:B--2---:R-:W-:-:S05]  /*1a1b0*/  SHF.L.U32 R17, R3, 0x10, RZ ;  /* 0x0000001003117819 */ /* 0x004fca00000006ff */
[----:B------:R-:W-:-:S04]  /*1a1c0*/  FMUL R17, R17, R16 ;  /* 0x0000001011117220 */ /* 0x000fc80000400000 */
[----:B---3--:R-:W-:Y:S02]  /*1a1d0*/  FFMA R17, R6, R2, R17 ;  /* 0x0000000206117223 */ /* 0x008fe40000000011 */
[----:B------:R1:W5:Y:S01]  /*1a1e0*/  LDL.LU R6, [R1+0x2c4] ;  /* 0x0002c40001067983 */ /* 0x0003620000300800 */
[----:B------:R-:W-:Y:S02]  /*1a1f0*/  BSSY B1, `(.L_x_106) ;  /* 0x0000007000017945 */ /* 0x000fe40003800000 */
[----:B------:R-:W-:-:S05]  /*1a200*/  F2FP.BF16.F32.PACK_AB R17, RZ, R17 ;  /* 0x00000011ff11723e */ /* 0x000fca00000010ff */
[----:B------:R1:W-:Y:S01]  /*1a210*/  @P5 STG.E.U16 desc[UR4][R18.64+0x20], R17 ;  /* 0x0000201112005986 */ /* 0x0003e2000c101504 */
[----:B------:R-:W-:-:S13]  /*1a220*/  ISETP.GT.AND P5, PT, R0, 0x11, P4 ;  /* 0x000000110000780c */ /* 0x000fda00027a4270 */
[----:B-1----:R-:W-:Y:S05]  /*1a230*/  @!P5 BRA `(.L_x_107) ;  /* 0x000000000008d947 */ /* 0x002fea0003800000 */
[----:B------:R-:W-:Y:S02]  /*1a240*/  ULDC.64 UR4, c[0x0][0x208] ;  /* 0x0000820000047ab9 */ /* 0x000fe40000000a00 */
[----:B------:R1:W5:Y:S03]  /*1a250*/  LDG.E.LTC128B.U16 R3, desc[UR4][R20.64+0x22] ;  /* 0x0000220414037981 */ /* 0x000366000c1e1520 */
.L_x_107:
[----:B------:R-:W-:Y:S05]  /*1a260*/  BSYNC B1 ;  /* 0x0000000000017941 */ /* 0x000fea0003800000 */
.L_x_106:
[----:B------:R2:W-:Y:S04]  /*1a270*/  STL [R1+0x2c4], R4 ;  /* 0x0002c40401007387 */ /* 0x0005e80000100800 */
[----:B--2---:R-:W2:Y:S01]  /*1a280*/  LDL.LU R4, [R1+0x1a4] ;  /* 0x0001a40001047983 */ /* 0x004ea20000300800 */
[----:B-----5:R-:W-:Y:S01]  /*1a290*/  IMAD.U32 R17, R3, 0x10000, RZ ;  /* 0x0001000003117824 */ /* 0x020fe200078e00ff */
        /* <DEDUP_REMOVED lines=11> */
.L_x_109:
[----:B------:R-:W-:Y:S05]  /*1a350*/  BSYNC B1 ;  /* 0x0000000000017941 */ /* 0x000fea0003800000 */
.L_x_108:
[----:B------:R3:W-:Y:S04]  /*1a360*/  STL [R1+0x2d0], R6 ;  /* 0x0002d00601007387 */ /* 0x0007e80000100800 */
[----:B---3--:R-:W3:Y:S04]  /*1a370*/  LDL.LU R6, [R1+0x1a8] ;  /* 0x0001a80001067983 */ /* 0x008ee80000300800 */
[----:B-----5:R0:W-:Y:S04]  /*1a380*/  STL.64 [R1+0x2c8], R4 ;  /* 0x0002c80401007387 */ /* 0x0201e80000100a00 */
[----:B0-----:R-:W4:Y:S01]  /*1a390*/  LDL.LU.64 R4, [R1+0x200] ;  /* 0x0002000001047983 */ /* 0x001f220000300a00 */
[----:B------:R-:W-:Y:S01]  /*1a3a0*/  IMAD.U32 R17, R3, 0x10000, RZ ;  /* 0x0001000003117824 */ /* 0x000fe200078e00ff */
[----:B------:R-:W-:-:S03]  /*1a3b0*/  ULDC.64 UR4, c[0x0][0x208] ;  /* 0x0000820000047ab9 */ /* 0x000fc60000000a00 */
[----:B------:R-:W-:-:S04]  /*1a3c0*/  FMUL R17, R17, R16 ;  /* 0x0000001011117220 */ /* 0x000fc80000400000 */
[----:B---3--:R-:W-:Y:S02]  /*1a3d0*/  FFMA R17, R6, R2, R17 ;  /* 0x0000000206117223 */ /* 0x008fe40000000011 */
[----:B------:R0:W5:Y:S03]  /*1a3e0*/  LDL.LU R6, [R1+0x2d0] ;  /* 0x0002d00001067983 */ /* 0x0001660000300800 */
[----:B------:R-:W-:-:S05]  /*1a3f0*/  F2FP.BF16.F32.PACK_AB R17, RZ, R17 ;  /* 0x00000011ff11723e */ /* 0x000fca00000010ff */
[----:B----4-:R3:W-:Y:S04]  /*1a400*/  @P5 STG.E.U16 desc[UR4][R4.64+0x20], R17 ;  /* 0x0000201104005986 */ /* 0x0107e8000c101504 */
[----:B---3--:R0:W5:Y:S01]  /*1a410*/  LDL.LU.64 R4, [R1+0x2c8] ;  /* 0x0002c80001047983 */ /* 0x0081620000300a00 */
[----:B------:R-:W-:Y:S01]  /*1a420*/  ISETP.GT.AND P5, PT, R0, 0x11, P3 ;  /* 0x000000110000780c */ /* 0x000fe20001fa4270 */
[----:B------:R-:W-:-:S12]  /*1a430*/  BSSY B1, `(.L_x_110) ;  /* 0x0000004000017945 */ /* 0x000fd80003800000 */
[----:B0-----:R-:W-:Y:S05]  /*1a440*/  @!P5 BRA `(.L_x_111) ;  /* 0x000000000008d947 */ /* 0x001fea0003800000 */
[----:B------:R-:W-:Y:S02]  /*1a450*/  ULDC.64 UR4, c[0x0][0x208] ;  /* 0x0000820000047ab9 */ /* 0x000fe40000000a00 */
[----:B------:R0:W5:Y:S03]  /*1a460*/  LDG.E.LTC128B.U16 R3, desc[UR4][R14.64+0x22] ;  /* 0x000022040e037981 */ /* 0x000166000c1e1520 */
.L_x_111:
[----:B------:R-:W-:Y:S05]  /*1a470*/  BSYNC B1 ;  /* 0x0000000000017941 */ /* 0x000fea0003800000 */
.L_x_110:
        /* <DEDUP_REMOVED lines=14> */
.L_x_113:
[----:B------:R-:W-:Y:S05]  /*1a560*/  BSYNC B1 ;  /* 0x0000000000017941 */ /* 0x000fea0003800000 */
.L_x_112:
        /* <DEDUP_REMOVED lines=14> */
.L_x_115:
[----:B------:R-:W-:Y:S05]  /*1a650*/  BSYNC B1 ;  /* 0x0000000000017941 */ /* 0x000fea0003800000 */
.L_x_114:
        /* <DEDUP_REMOVED lines=14> */
.L_x_117:
[----:B------:R-:W-:Y:S05]  /*1a740*/  BSYNC B1 ;  /* 0x0000000000017941 */ /* 0x000fea0003800000 */
.L_x_116:
        /* <DEDUP_REMOVED lines=14> */
.L_x_119:
[----:B------:R-:W-:Y:S05]  /*1a830*/  BSYNC B1 ;  /* 0x0000000000017941 */ /* 0x000fea0003800000 */
.L_x_118:
[----:B-----5:R0:W-:Y:S04]  /*1a840*/  STL [R1+0x2c4], R4 ;  /* 0x0002c40401007387 */ /* 0x0201e80000100800 */
[----:B0-----:R-:W3:Y:S01]  /*1a850*/  LDL.LU R4, [R1+0x1bc] ;  /* 0x0001bc0001047983 */ /* 0x001ee20000300800 */
        /* <DEDUP_REMOVED lines=9> */
[----:B0-----:R-:W-:Y:S05]  /*1a8f0*/  @!P5 BRA `(.L_x_121) ;  /* 0x000000000014d947 */ /* 0x001fea0003800000 */
[----:B------:R0:W-:Y:S04]  /*1a900*/  STL [R1+0x2c4], R2 ;  /* 0x0002c40201007387 */ /* 0x0001e80000100800 */
[----:B0-----:R-:W3:Y:S01]  /*1a910*/  LDL.64 R2, [R1+0x260] ;  /* 0x0002600001027983 */ /* 0x001ee20000100a00 */
[----:B------:R-:W-:-:S03]  /*1a920*/  ULDC.64 UR4, c[0x0][0x208] ;  /* 0x0000820000047ab9 */ /* 0x000fc60000000a00 */
[----:B---3--:R0:W5:Y:S04]  /*1a930*/  LDG.E.LTC128B.U16 R3, desc[UR4][R2.64+0x40] ;  /* 0x0000400402037981 */ /* 0x008168000c1e1520 */
[----:B------:R0:W5:Y:S02]  /*1a940*/  LDL.LU R2, [R1+0x2c4] ;  /* 0x0002c40001027983 */ /* 0x0001640000300800 */
.L_x_121:
[----:B------:R-:W-:Y:S05]  /*1a950*/  BSYNC B1 ;  /* 0x0000000000017941 */ /* 0x000fea0003800000 */
.L_x_120:
        /* <DEDUP_REMOVED lines=12> */
[----:B------:R0:W-:Y:S04]  /*1aa20*/  STL [R1+0x2c4], R2 ;  /* 0x0002c40201007387 */ /* 0x0001e80000100800 */
[----:B0-----:R-:W3:Y:S01]  /*1aa30*/  LDL.64 R2, [R1+0x260] ;  /* 0x0002600001027983 */ /* 0x001ee20000100a00 */
[----:B------:R-:W-:-:S03]  /*1aa40*/  ULDC.64 UR4, c[0x0][0x208] ;  /* 0x0000820000047ab9 */ /* 0x000fc60000000a00 */
[----:B---3--:R3:W5:Y:S04]  /*1aa50*/  LDG.E.LTC128B.U16 R3, desc[UR4][R2.64+0x42] ;  /* 0x0000420402037981 */ /* 0x008768000c1e1520 */
[----:B------:R3:W5:Y:S02]  /*1aa60*/  LDL.LU R2, [R1+0x2c4] ;  /* 0x0002c40001027983 */ /* 0x0007640000300800 */
.L_x_123:
[----:B------:R-:W-:Y:S05]  /*1aa70*/  BSYNC B1 ;  /* 0x0000000000017941 */ /* 0x000fea0003800000 */
.L_x_122:
        /* <DEDUP_REMOVED lines=14> */
.L_x_125:
[----:B------:R-:W-:Y:S05]  /*1ab60*/  BSYNC B1 ;  /* 0x0000000000017941 */ /* 0x000fea0003800000 */
.L_x_124:
        /* <DEDUP_REMOVED lines=14> */
.L_x_127:
[----:B------:R-:W-:Y:S05]  /*1ac50*/  BSYNC B1 ;  /* 0x0000000000017941 */ /* 0x000fea0003800000 */
.L_x_126:
        /* <DEDUP_REMOVED lines=17> */
.L_x_129:
[----:B------:R-:W-:Y:S05]  /*1ad70*/  BSYNC B1 ;  /* 0x0000000000017941 */ /* 0x000fea0003800000 */
.L_x_128:
        /* <DEDUP_REMOVED lines=17> */
.L_x_131:
[----:B------:R-:W-:Y:S05]  /*1ae90*/  BSYNC B1 ;  /* 0x0000000000017941 */ /* 0x000fea0003800000 */
.L_x_130:
        /* <DEDUP_REMOVED lines=14> */
.L_x_133:
[----:B------:R-:W-:Y:S05]  /*1af80*/  BSYNC B1 ;  /* 0x0000000000017941 */ /* 0x000fea0003800000 */
.L_x_132:
        /* <DEDUP_REMOVED lines=14> */
.L_x_135:
[----:B------:R-:W-:Y:S05]  /*1b070*/  BSYNC B1 ;  /* 0x0000000000017941 */ /* 0x000fea0003800000 */
.L_x_134:
[----:B-----5:R0:W-:Y:S04]  /*1b080*/  STL [R1+0x2c4], R4 ;  /* 0x0002c40401007387 */ /* 0x0201e80000100800 */
[----:B0-----:R-:W3:Y:S01]  /*1b090*/  LDL.LU R4, [R1+0x19c] ;  /* 0x00019c0001047983 */ /* 0x001ee20000300800 */
        /* <DEDUP_REMOVED lines=12> */
.L_x_137:
[----:B------:R-:W-:Y:S05]  /*1b160*/  BSYNC B1 ;  /* 0x0000000000017941 */ /* 0x000fea0003800000 */
.L_x_136:
        /* <DEDUP_REMOVED lines=16> */
.L_x_139:
[----:B------:R-:W-:Y:S05]  /*1b270*/  BSYNC B1 ;  /* 0x0000000000017941 */ /* 0x000fea0003800000 */
.L_x_138:
[----:B-----5:R0:W-:Y:S04]  /*1b280*/  STL.64 [R1+0x2c8], R4 ;  /* 0x0002c80401007387 */ /* 0x0201e80000100a00 */
[----:B0-----:R-:W2:Y:S01]  /*1b290*/  LDL.LU R5, [R1+0x164] ;  /* 0x0001640001057983 */ /* 0x001ea20000300800 */
[----:B------:R-:W-:Y:S01]  /*1b2a0*/  IMAD.U32 R17, R3, 0x10000, RZ ;  /* 0x0001000003117824 */ /* 0x000fe200078e00ff */
[----:B------:R-:W-:Y:S01]  /*1b2b0*/  ULDC.64 UR4, c[0x0][0x208] ;  /* 0x0000820000047ab9 */ /* 0x000fe20000000a00 */
[----:B------:R-:W-:Y:S02]  /*1b2c0*/  @P5 IMAD.MOV.U32 R4, RZ, RZ, R8 ;  /* 0x000000ffff045224 */ /* 0x000fe400078e0008 */
[----:B------:R-:W-:-:S04]  /*1b2d0*/  FMUL R17, R17, R16 ;  /* 0x0000001011117220 */ /* 0x000fc80000400000 */
[----:B--2---:R-:W-:Y:S01]  /*1b2e0*/  FFMA R17, R5, R2, R17 ;  /* 0x0000000205117223 */ /* 0x004fe20000000011 */
        /* <DEDUP_REMOVED lines=9> */
.L_x_141:
[----:B------:R-:W-:Y:S05]  /*1b380*/  BSYNC B1 ;  /* 0x0000000000017941 */ /* 0x000fea0003800000 */
.L_x_140:
[----:B------:R2:W-:Y:S04]  /*1b390*/  STL [R1+0x2c4], R6 ;  /* 0x0002c40601007387 */ /* 0x0005e80000100800 */
[----:B--2---:R-:W2:Y:S01]  /*1b3a0*/  LDL.LU R6, [R1+0x168] ;  /* 0x0001680001067983 */ /* 0x004ea20000300800 */
        /* <DEDUP_REMOVED lines=12> */
.L_x_143:
[----:B------:R-:W-:Y:S05]  /*1b470*/  BSYNC B1 ;  /* 0x0000000000017941 */ /* 0x000fea0003800000 */
.L_x_142:
        /* <DEDUP_REMOVED lines=14> */
.L_x_145:
[----:B------:R-:W-:Y:S05]  /*1b560*/  BSYNC B1 ;  /* 0x0000000000017941 */ /* 0x000fea0003800000 */
.L_x_144:
[----:B------:R3:W-:Y:S04]  /*1b570*/  STL.64 [R1+0x2c8], R4 ;  /* 0x0002c80401007387 */ /* 0x0007e80000100a00 */
[----:B---3--:R-:W3:Y:S01]  /*1b580*/  LDL.LU R5, [R1+0x170] ;  /* 0x0001700001057983 */ /* 0x008ee20000300800 */
[----:B-----5:R-:W-:Y:S01]  /*1b590*/  SHF.L.U32 R17, R3, 0x10, RZ ;  /* 0x0000001003117819 */ /* 0x020fe200000006ff */
[----:B------:R-:W-:Y:S01]  /*1b5a0*/  @P5 IMAD.MOV.U32 R4, RZ, RZ, R8 ;  /* 0x000000ffff045224 */ /* 0x000fe200078e0008 */
[----:B------:R-:W-:-:S03]  /*1b5b0*/  ULDC.64 UR4, c[0x0][0x208] ;  /* 0x0000820000047ab9 */ /* 0x000fc60000000a00 */
        /* <DEDUP_REMOVED lines=11> */
.L_x_147:
[----:B------:R-:W-:Y:S05]  /*1b670*/  BSYNC B1 ;  /* 0x0000000000017941 */ /* 0x000fea0003800000 */
.L_x_146:
[----:B-----5:R0:W-:Y:S04]  /*1b680*/  STL.64 [R1+0x2c8], R4 ;  /* 0x0002c80401007387 */ /* 0x0201e80000100a00 */
[----:B0-----:R-:W2:Y:S01]  /*1b690*/  LDL.LU R5, [R1+0x174] ;  /* 0x0001740001057983 */ /* 0x001ea20000300800 */
[----:B------:R-:W-:Y:S01]  /*1b6a0*/  SHF.L.U32 R17, R3, 0x10, RZ ;  /* 0x0000001003117819 */ /* 0x000fe200000006ff */
[----:B------:R-:W-:Y:S01]  /*1b6b0*/  @P5 IMAD.MOV.U32 R4, RZ, RZ, R8 ;  /* 0x000000ffff045224 */ /* 0x000fe200078e0008 */
[----:B------:R-:W-:-:S03]  /*1b6c0*/  ULDC.64 UR4, c[0x0][0x208] ;  /* 0x0000820000047ab9 */ /* 0x000fc60000000a00 */
[----:B------:R-:W-:-:S04]  /*1b6d0*/  FMUL R17, R17, R16 ;  /* 0x0000001011117220 */ /* 0x000fc80000400000 */
[----:B--2---:R-:W-:Y:S01]  /*1b6e0*/  FFMA R17, R5, R2, R17 ;  /* 0x0000000205117223 */ /* 0x004fe20000000011 */
        /* <DEDUP_REMOVED lines=9> */
.L_x_149:
[----:B------:R-:W-:Y:S05]  /*1b780*/  BSYNC B1 ;  /* 0x0000000000017941 */ /* 0x000fea0003800000 */
.L_x_148:
[----:B------:R2:W-:Y:S04]  /*1b790*/  STL [R1+0x2c4], R6 ;  /* 0x0002c40601007387 */ /* 0x0005e80000100800 */
[----:B--2---:R-:W2:Y:S01]  /*1b7a0*/  LDL.LU R6, [R1+0x178] ;  /* 0x0001780001067983 */ /* 0x004ea20000300800 */
[----:B-----5:R-:W-:-:S05]  /*1b7b0*/  SHF.L.U32 R17, R3, 0x10, RZ ;  /* 0x0000001003117819 */ /* 0x020fca00000006ff */
        /* <DEDUP_REMOVED lines=11> */
.L_x_151:
[----:B------:R-:W-:Y:S05]  /*1b870*/  BSYNC B1 ;  /* 0x0000000000017941 */ /* 0x000fea0003800000 */
.L_x_150:
        /* <DEDUP_REMOVED lines=14> */
.L_x_153:
[----:B------:R-:W-:Y:S05]  /*1b960*/  BSYNC B1 ;  /* 0x0000000000017941 */ /* 0x000fea0003800000 */
.L_x_152:
[----:B------:R3:W-:Y:S04]  /*1b970*/  STL [R1+0x2c4], R4 ;  /* 0x0002c40401007387 */ /* 0x0007e80000100800 */
[----:B---3--:R-:W3:Y:S01]  /*1b980*/  LDL.LU R4, [R1+0x140] ;  /* 0x0001400001047983 */ /* 0x008ee20000300800 */
[----:B-----5:R-:W-:Y:S01]  /*1b990*/  IMAD.U32 R17, R3, 0x10000, RZ ;  /* 0x0001000003117824 */ /* 0x020fe200078e00ff */
        /* <DEDUP_REMOVED lines=11> */
.L_x_155:
[----:B------:R-:W-:Y:S05]  /*1ba50*/  BSYNC B1 ;  /* 0x0000000000017941 */ /* 0x000fea0003800000 */
.L_x_154:
        /* <DEDUP_REMOVED lines=14> */
.L_x_157:
[----:B------:R-:W-:Y:S05]  /*1bb40*/  BSYNC B1 ;  /* 0x0000000000017941 */ /* 0x000fea0003800000 */
.L_x_156:
[----:B-----5:R2:W-:Y:S04]  /*1bb50*/  STL [R1+0x2c4], R4 ;  /* 0x0002c40401007387 */ /* 0x0205e80000100800 */
[----:B--2---:R-:W2:Y:S01]  /*1bb60*/  LDL.LU R4, [R1+0x148] ;  /* 0x0001480001047983 */ /* 0x004ea20000300800 */
[----:B------:R-:W-:-:S04]  /*1bb70*/  IMAD.U32 R17, R3, 0x10000, RZ ;  /* 0x0001000003117824 */ /* 0x000fc800078e00ff */
        /* <DEDUP_REMOVED lines=11> */
.L_x_159:
[----:B------:R-:W-:Y:S05]  /*1bc30*/  BSYNC B1 ;  /* 0x0000000000017941 */ /* 0x000fea0003800000 */
.L_x_158:
        /* <DEDUP_REMOVED lines=14> */
.L_x_161:
[----:B------:R-:W-:Y:S05]  /*1bd20*/  BSYNC B1 ;  /* 0x0000000000017941 */ /* 0x000fea0003800000 */
.L_x_160:
        /* <DEDUP_REMOVED lines=14> */
.L_x_163:
[----:B------:R-:W-:Y:S05]  /*1be10*/  BSYNC B1 ;  /* 0x0000000000017941 */ /* 0x000fea0003800000 */
.L_x_162:
        /* <DEDUP_REMOVED lines=14> */
.L_x_165:
[----:B------:R-:W-:Y:S05]  /*1bf00*/  BSYNC B1 ;  /* 0x0000000000017941 */ /* 0x000fea0003800000 */
.L_x_164:
        /* <DEDUP_REMOVED lines=14> */
.L_x_167:
[----:B------:R-:W-:Y:S05]  /*1bff0*/  BSYNC B1 ;  /* 0x0000000000017941 */ /* 0x000fea0003800000 */
.L_x_166:
[----:B-----5:R0:W-:Y:S04]  /*1c000*/  STL [R1+0x2c4], R4 ;  /* 0x0002c40401007387 */ /* 0x0201e80000100800 */
[----:B0-----:R-:W3:Y:S01]  /*1c010*/  LDL.LU R4, [R1+0x15c] ;  /* 0x00015c0001047983 */ /* 0x001ee20000300800 */
[----:B------:R-:W-:-:S05]  /*1c020*/  SHF.L.U32 R17, R3, 0x10, RZ ;  /* 0x0000001003117819 */ /* 0x000fca00000006ff */
        /* <DEDUP_REMOVED lines=14> */
.L_x_169:
[----:B------:R-:W-:Y:S05]  /*1c110*/  BSYNC B1 ;  /* 0x0000000000017941 */ /* 0x000fea0003800000 */
.L_x_168:
        /* <DEDUP_REMOVED lines=17> */
.L_x_171:
[----:B------:R-:W-:Y:S05]  /*1c230*/  BSYNC B1 ;  /* 0x0000000000017941 */ /* 0x000fea0003800000 */
.L_x_170:
        /* <DEDUP_REMOVED lines=14> */
.L_x_173:
[----:B------:R-:W-:Y:S05]  /*1c320*/  BSYNC B1 ;  /* 0x0000000000017941 */ /* 0x000fea0003800000 */
.L_x_172:
        /* <DEDUP_REMOVED lines=14> */
.L_x_175:
[----:B------:R-:W-:Y:S05]  /*1c410*/  BSYNC B1 ;  /* 0x0000000000017941 */ /* 0x000fea0003800000 */
.L_x_174:
        /* <DEDUP_REMOVED lines=17> */
.L_x_177:
[----:B------:R-:W-:Y:S05]  /*1c530*/  BSYNC B1 ;  /* 0x0000000000017941 */ /* 0x000fea0003800000 */
.L_x_176:
        /* <DEDUP_REMOVED lines=17> */
.L_x_179:
[----:B------:R-:W-:Y:S05]  /*1c650*/  BSYNC B1 ;  /* 0x0000000000017941 */ /* 0x000fea0003800000 */
.L_x_178:
        /* <DEDUP_REMOVED lines=14> */
.L_x_181:
[----:B------:R-:W-:Y:S05]  /*1c740*/  BSYNC B1 ;  /* 0x0000000000017941 */ /* 0x000fea0003800000 */
.L_x_180:
        /* <DEDUP_REMOVED lines=14> */
.L_x_183:
[----:B------:R-:W-:Y:S05]  /*1c830*/  BSYNC B1 ;  /* 0x0000000000017941 */ /* 0x000fea0003800000 */
.L_x_182:
        /* <DEDUP_REMOVED lines=12> */
[----:B------:R-:W-:Y:S02]  /*1c900*/  ULDC.64 UR4, c[0x0][0x208] ;  /* 0x0000820000047ab9 */ /* 0x000fe40000000a00 */
[----:B------:R0:W5:Y:S03]  /*1c910*/  LDG.E.LTC128B.U16 R3, desc[UR4][R232.64+0x60] ;  /* 0x00006004e8037981 */ /* 0x000166000c1e1520 */
.L_x_185:
[----:B------:R-:W-:Y:S05]  /*1c920*/  BSYNC B1 ;  /* 0x0000000000017941 */ /* 0x000fea0003800000 */
.L_x_184:
[----:B-----5:R3:W-:Y:S04]  /*1c930*/  STL.64 [R1+0x2c8], R4 ;  /* 0x0002c80401007387 */ /* 0x0207e80000100a00 */
[----:B---3--:R-:W3:Y:S01]  /*1c940*/  LDL.LU R5, [R1+0x100] ;  /* 0x0001000001057983 */ /* 0x008ee20000300800 */
[----:B------:R-:W-:Y:S01]  /*1c950*/  SHF.L.U32 R17, R3, 0x10, RZ ;  /* 0x0000001003117819 */ /* 0x000fe200000006ff */
        /* <DEDUP_REMOVED lines=13> */
.L_x_187:
[----:B------:R-:W-:Y:S05]  /*1ca30*/  BSYNC B1 ;  /* 0x0000000000017941 */ /* 0x000fea0003800000 */
.L_x_186:
        /* <DEDUP_REMOVED lines=16> */
.L_x_189:
[----:B------:R-:W-:Y:S05]  /*1cb40*/  BSYNC B1 ;  /* 0x0000000000017941 */ /* 0x000fea0003800000 */
.L_x_188:
        /* <DEDUP_REMOVED lines=14> */
.L_x_191:
[----:B------:R-:W-:Y:S05]  /*1cc30*/  BSYNC B1 ;  /* 0x0000000000017941 */ /* 0x000fea0003800000 */
.L_x_190:
        /* <DEDUP_REMOVED lines=14> */
.L_x_193:
[----:B------:R-:W-:Y:S05]  /*1cd20*/  BSYNC B1 ;  /* 0x0000000000017941 */ /* 0x000fea0003800000 */
.L_x_192:
[----:B------:R3:W-:Y:S04]  /*1cd30*/  STL.64 [R1+0x2c8], R4 ;  /* 0x0002c80401007387 */ /* 0x0007e80000100a00 */
[----:B---3--:R-:W3:Y:S01]  /*1cd40*/  LDL.LU R5, [R1+0x110] ;  /* 0x0001100001057983 */ /* 0x008ee20000300800 */
[----:B-----5:R-:W-:Y:S01]  /*1cd50*/  IMAD.U32 R17, R3, 0x10000, RZ ;  /* 0x0001000003117824 */ /* 0x020fe200078e00ff */
        /* <DEDUP_REMOVED lines=13> */
.L_x_195:
[----:B------:R-:W-:Y:S05]  /*1ce30*/  BSYNC B1 ;  /* 0x0000000000017941 */ /* 0x000fea0003800000 */
.L_x_194:
[----:B-----5:R0:W-:Y:S04]  /*1ce40*/  STL.64 [R1+0x2c8], R4 ;  /* 0x0002c80401007387 */ /* 0x0201e80000100a00 */
[----:B0-----:R-:W2:Y:S01]  /*1ce50*/  LDL.LU R5, [R1+0x114] ;  /* 0x0001140001057983 */ /* 0x001ea20000300800 */
[----:B------:R-:W-:Y:S01]  /*1ce60*/  IMAD.U32 R17, R3, 0x10000, RZ ;  /* 0x0001000003117824 */ /* 0x000fe200078e00ff */
[----:B------:R-:W-:Y:S01]  /*1ce70*/  @P5 MOV R4, R8 ;  /* 0x0000000800045202 */ /* 0x000fe20000000f00 */
[----:B------:R-:W-:Y:S02]  /*1ce80*/  ULDC.64 UR4, c[0x0][0x208] ;  /* 0x0000820000047ab9 */ /* 0x000fe40000000a00 */
        /* <DEDUP_REMOVED lines=11> */
.L_x_197:
[----:B------:R-:W-:Y:S05]  /*1cf40*/  BSYNC B1 ;  /* 0x0000000000017941 */ /* 0x000fea0003800000 */
.L_x_196:
        /* <DEDUP_REMOVED lines=14> */
.L_x_199:
[----:B------:R-:W-:Y:S05]  /*1d030*/  BSYNC B1 ;  /* 0x0000000000017941 */ /* 0x000fea0003800000 */
.L_x_198:
        /* <DEDUP_REMOVED lines=14> */
.L_x_201:
[----:B------:R-:W-:Y:S05]  /*1d120*/  BSYNC B1 ;  /* 0x0000000000017941 */ /* 0x000fea0003800000 */
.L_x_200:
        /* <DEDUP_REMOVED lines=14> */
.L_x_203:
[----:B------:R-:W-:Y:S05]  /*1d210*/  BSYNC B1 ;  /* 0x0000000000017941 */ /* 0x000fea0003800000 */
.L_x_202:
        /* <DEDUP_REMOVED lines=14> */
.L_x_205:
[----:B------:R-:W-:Y:S05]  /*1d300*/  BSYNC B1 ;  /* 0x0000000000017941 */ /* 0x000fea0003800000 */
.L_x_204:
        /* <DEDUP_REMOVED lines=14> */
.L_x_207:
[----:B------:R-:W-:Y:S05]  /*1d3f0*/  BSYNC B1 ;  /* 0x0000000000017941 */ /* 0x000fea0003800000 */
.L_x_206:
        /* <DEDUP_REMOVED lines=14> */
.L_x_209:
[----:B------:R-:W-:Y:S05]  /*1d4e0*/  BSYNC B1 ;  /* 0x0000000000017941 */ /* 0x000fea0003800000 */
.L_x_208:
        /* <DEDUP_REMOVED lines=14> */
.L_x_211:
[----:B------:R-:W-:Y:S05]  /*1d5d0*/  BSYNC B1 ;  /* 0x0000000000017941 */ /* 0x000fea0003800000 */
.L_x_210:
        /* <DEDUP_REMOVED lines=14> */
.L_x_213:
[----:B------:R-:W-:Y:S05]  /*1d6c0*/  BSYNC B1 ;  /* 0x0000000000017941 */ /* 0x000fea0003800000 */
.L_x_212:
        /* <DEDUP_REMOVED lines=14> */
.L_x_215:
[----:B------:R-:W-:Y:S05]  /*1d7b0*/  BSYNC B1 ;  /* 0x0000000000017941 */ /* 0x000fea0003800000 */
.L_x_214:
        /* <DEDUP_REMOVED lines=17> */
.L_x_217:
[----:B------:R-:W-:Y:S05]  /*1d8d0*/  BSYNC B1 ;  /* 0x0000000000017941 */ /* 0x000fea0003800000 */
.L_x_216:
        /* <DEDUP_REMOVED lines=17> */
.L_x_219:
[----:B------:R-:W-:Y:S05]  /*1d9f0*/  BSYNC B1 ;  /* 0x0000000000017941 */ /* 0x000fea0003800000 */
.L_x_218:
        /* <DEDUP_REMOVED lines=14> */
.L_x_221:
[----:B------:R-:W-:Y:S05]  /*1dae0*/  BSYNC B1 ;  /* 0x0000000000017941 */ /* 0x000fea0003800000 */
.L_x_220:
        /* <DEDUP_REMOVED lines=14> */
.L_x_223:
[----:B------:R-:W-:Y:S05]  /*1dbd0*/  BSYNC B1 ;  /* 0x0000000000017941 */ /* 0x000fea0003800000 */
.L_x_222:
        /* <DEDUP_REMOVED lines=17> */
.L_x_225:
[----:B------:R-:W-:Y:S05]  /*1dcf0*/  BSYNC B1 ;  /* 0x0000000000017941 */ /* 0x000fea0003800000 */
.L_x_224:
        /* <DEDUP_REMOVED lines=17> */
.L_x_227:
[----:B------:R-:W-:Y:S05]  /*1de10*/  BSYNC B1 ;  /* 0x0000000000017941 */ /* 0x000fea0003800000 */
.L_x_226:
        /* <DEDUP_REMOVED lines=14> */
.L_x_229:
[----:B------:R-:W-:Y:S05]  /*1df00*/  BSYNC B1 ;  /* 0x0000000000017941 */ /* 0x000fea0003800000 */
.L_x_228:
        /* <DEDUP_REMOVED lines=14> */
.L_x_231:
[----:B------:R-:W-:Y:S05]  /*1dff0*/  BSYNC B1 ;  /* 0x0000000000017941 */ /* 0x000fea0003800000 */
.L_x_230:
        /* <DEDUP_REMOVED lines=14> */
.L_x_233:
[----:B------:R-:W-:Y:S05]  /*1e0e0*/  BSYNC B1 ;  /* 0x0000000000017941 */ /* 0x000fea0003800000 */
.L_x_232:
        /* <DEDUP_REMOVED lines=16> */
.L_x_235:
[----:B------:R-:W-:Y:S05]  /*1e1f0*/  BSYNC B1 ;  /* 0x0000000000017941 */ /* 0x000fea0003800000 */
.L_x_234:
        /* <DEDUP_REMOVED lines=16> */
.L_x_237:
[----:B------:R-:W-:Y:S05]  /*1e300*/  BSYNC B1 ;  /* 0x0000000000017941 */ /* 0x000fea0003800000 */
.L_x_236:
        /* <DEDUP_REMOVED lines=14> */
.L_x_239:
[----:B------:R-:W-:Y:S05]  /*1e3f0*/  BSYNC B1 ;  /* 0x0000000000017941 */ /* 0x000fea0003800000 */
.L_x_238:
        /* <DEDUP_REMOVED lines=14> */
.L_x_241:
[----:B------:R-:W-:Y:S05]  /*1e4e0*/  BSYNC B1 ;  /* 0x0000000000017941 */ /* 0x000fea0003800000 */
.L_x_240:
[----:B------:R3:W-:Y:S04]  /*1e4f0*/  STL.64 [R1+0x2c8], R4 ;  /* 0x0002c80401007387 */ /* 0x0007e80000100a00 */
[----:B---3--:R-:W3:Y:S01]  /*1e500*/  LDL.LU R5, [R1+0xb0] ;  /* 0x0000b00001057983 */ /* 0x008ee20000300800 */
        /* <DEDUP_REMOVED lines=14> */
.L_x_243:
[----:B------:R-:W-:Y:S05]  /*1e5f0*/  BSYNC B1 ;  /* 0x0000000000017941 */ /* 0x000fea0003800000 */
.L_x_242:
        /* <DEDUP_REMOVED lines=16> */
.L_x_245:
[----:B------:R-:W-:Y:S05]  /*1e700*/  BSYNC B1 ;  /* 0x0000000000017941 */ /* 0x000fea0003800000 */
.L_x_244:
        /* <DEDUP_REMOVED lines=14> */
.L_x_247:
[----:B------:R-:W-:Y:S05]  /*1e7f0*/  BSYNC B1 ;  /* 0x0000000000017941 */ /* 0x000fea0003800000 */
.L_x_246:
        /* <DEDUP_REMOVED lines=14> */
.L_x_249:
[----:B------:R-:W-:Y:S05]  /*1e8e0*/  BSYNC B1 ;  /* 0x0000000000017941 */ /* 0x000fea0003800000 */
.L_x_248:
[----:B------:R3:W-:Y:S04]  /*1e8f0*/  STL [R1+0x2c4], R4 ;  /* 0x0002c40401007387 */ /* 0x0007e80000100800 */
[----:B---3--:R-:W3:Y:S01]  /*1e900*/  LDL.LU R4, [R1+0x80] ;  /* 0x0000800001047983 */ /* 0x008ee20000300800 */
[----:B-----5:R-:W-:Y:S01]  /*1e910*/  SHF.L.U32 R17, R3, 0x10, RZ ;  /* 0x0000001003117819 */ /* 0x020fe200000006ff */
        /* <DEDUP_REMOVED lines=11> */
.L_x_251:
[----:B------:R-:W-:Y:S05]  /*1e9d0*/  BSYNC B1 ;  /* 0x0000000000017941 */ /* 0x000fea0003800000 */
.L_x_250:
        /* <DEDUP_REMOVED lines=14> */
.L_x_253:
[----:B------:R-:W-:Y:S05]  /*1eac0*/  BSYNC B1 ;  /* 0x0000000000017941 */ /* 0x000fea0003800000 */
.L_x_252:
        /* <DEDUP_REMOVED lines=14> */
.L_x_255:
[----:B------:R-:W-:Y:S05]  /*1ebb0*/  BSYNC B1 ;  /* 0x0000000000017941 */ /* 0x000fea0003800000 */
.L_x_254:
        /* <DEDUP_REMOVED lines=14> */
.L_x_257:
[----:B------:R-:W-:Y:S05]  /*1eca0*/  BSYNC B1 ;  /* 0x0000000000017941 */ /* 0x000fea0003800000 */
.L_x_256:
        /* <DEDUP_REMOVED lines=14> */
.L_x_259:
[----:B------:R-:W-:Y:S05]  /*1ed90*/  BSYNC B1 ;  /* 0x0000000000017941 */ /* 0x000fea0003800000 */
.L_x_258:
        /* <DEDUP_REMOVED lines=14> */
.L_x_261:
[----:B------:R-:W-:Y:S05]  /*1ee80*/  BSYNC B1 ;  /* 0x0000000000017941 */ /* 0x000fea0003800000 */
.L_x_260:
        /* <DEDUP_REMOVED lines=14> */
.L_x_263:
[----:B------:R-:W-:Y:S05]  /*1ef70*/  BSYNC B1 ;  /* 0x0000000000017941 */ /* 0x000fea0003800000 */
.L_x_262:
        /* <DEDUP_REMOVED lines=17> */
.L_x_265:
[----:B------:R-:W-:Y:S05]  /*1f090*/  BSYNC B1 ;  /* 0x0000000000017941 */ /* 0x000fea0003800000 */
.L_x_264:
        /* <DEDUP_REMOVED lines=17> */
.L_x_267:
[----:B------:R-:W-:Y:S05]  /*1f1b0*/  BSYNC B1 ;  /* 0x0000000000017941 */ /* 0x000fea0003800000 */
.L_x_266:
        /* <DEDUP_REMOVED lines=14> */
.L_x_269:
[----:B------:R-:W-:Y:S05]  /*1f2a0*/  BSYNC B1 ;  /* 0x0000000000017941 */ /* 0x000fea0003800000 */
.L_x_268:
        /* <DEDUP_REMOVED lines=14> */
.L_x_271:
[----:B------:R-:W-:Y:S05]  /*1f390*/  BSYNC B1 ;  /* 0x0000000000017941 */ /* 0x000fea0003800000 */
.L_x_270:
        /* <DEDUP_REMOVED lines=17> */
.L_x_273:
[----:B------:R-:W-:Y:S05]  /*1f4b0*/  BSYNC B1 ;  /* 0x0000000000017941 */ /* 0x000fea0003800000 */
.L_x_272:
        /* <DEDUP_REMOVED lines=17> */
.L_x_275:
[----:B------:R-:W-:Y:S05]  /*1f5d0*/  BSYNC B1 ;  /* 0x0000000000017941 */ /* 0x000fea0003800000 */
.L_x_274:
        /* <DEDUP_REMOVED lines=14> */
.L_x_277:
[----:B------:R-:W-:Y:S05]  /*1f6c0*/  BSYNC B1 ;  /* 0x0000000000017941 */ /* 0x000fea0003800000 */
.L_x_276:
        /* <DEDUP_REMOVED lines=14> */
.L_x_279:
[----:B------:R-:W-:Y:S05]  /*1f7b0*/  BSYNC B1 ;  /* 0x0000000000017941 */ /* 0x000fea0003800000 */
.L_x_278:
        /* <DEDUP_REMOVED lines=14> */
.L_x_281:
[----:B------:R-:W-:Y:S05]  /*1f8a0*/  BSYNC B1 ;  /* 0x0000000000017941 */ /* 0x000fea0003800000 */
.L_x_280:
        /* <DEDUP_REMOVED lines=16> */
.L_x_283:
[----:B------:R-:W-:Y:S05]  /*1f9b0*/  BSYNC B1 ;  /* 0x0000000000017941 */ /* 0x000fea0003800000 */
.L_x_282:
        /* <DEDUP_REMOVED lines=16> */
.L_x_285:
[----:B------:R-:W-:Y:S05]  /*1fac0*/  BSYNC B1 ;  /* 0x0000000000017941 */ /* 0x000fea0003800000 */
.L_x_284:
        /* <DEDUP_REMOVED lines=14> */
.L_x_287:
[----:B------:R-:W-:Y:S05]  /*1fbb0*/  BSYNC B1 ;  /* 0x0000000000017941 */ /* 0x000fea0003800000 */
.L_x_286:
        /* <DEDUP_REMOVED lines=14> */
.L_x_289:
[----:B------:R-:W-:Y:S05]  /*1fca0*/  BSYNC B1 ;  /* 0x0000000000017941 */ /* 0x000fea0003800000 */
.L_x_288:
        /* <DEDUP_REMOVED lines=16> */
.L_x_291:
[----:B------:R-:W-:Y:S05]  /*1fdb0*/  BSYNC B1 ;  /* 0x0000000000017941 */ /* 0x000fea0003800000 */
.L_x_290:
        /* <DEDUP_REMOVED lines=16> */
.L_x_293:
[----:B------:R-:W-:Y:S05]  /*1fec0*/  BSYNC B1 ;  /* 0x0000000000017941 */ /* 0x000fea0003800000 */
.L_x_292:
        /* <DEDUP_REMOVED lines=14> */
.L_x_295:
[----:B------:R-:W-:Y:S05]  /*1ffb0*/  BSYNC B1 ;  /* 0x0000000000017941 */ /* 0x000fea0003800000 */
.L_x_294:
        /* <DEDUP_REMOVED lines=14> */
.L_x_297:
[----:B------:R-:W-:Y:S05]  /*200a0*/  BSYNC B1 ;  /* 0x0000000000017941 */ /* 0x000fea0003800000 */
.L_x_296:
        /* <DEDUP_REMOVED lines=14> */
.L_x_299:
[----:B------:R-:W-:Y:S05]  /*20190*/  BSYNC B1 ;  /* 0x0000000000017941 */ /* 0x000fea0003800000 */
.L_x_298:
        /* <DEDUP_REMOVED lines=14> */
.L_x_301:
[----:B------:R-:W-:Y:S05]  /*20280*/  BSYNC B1 ;  /* 0x0000000000017941 */ /* 0x000fea0003800000 */
.L_x_300:
        /* <DEDUP_REMOVED lines=14> */
.L_x_303:
[----:B------:R-:W-:Y:S05]  /*20370*/  BSYNC B1 ;  /* 0x0000000000017941 */ /* 0x000fea0003800000 */
.L_x_302:
        /* <DEDUP_REMOVED lines=14> */
.L_x_305:
[----:B------:R-:W-:Y:S05]  /*20460*/  BSYNC B1 ;  /* 0x0000000000017941 */ /* 0x000fea0003800000 */
.L_x_304:
        /* <DEDUP_REMOVED lines=14> */
.L_x_307:
[----:B------:R-:W-:Y:S05]  /*20550*/  BSYNC B1 ;  /* 0x0000000000017941 */ /* 0x000fea0003800000 */
.L_x_306:
        /* <DEDUP_REMOVED lines=14> */
.L_x_309:
[----:B------:R-:W-:Y:S05]  /*20640*/  BSYNC B1 ;  /* 0x0000000000017941 */ /* 0x000fea0003800000 */
.L_x_308:
        /* <DEDUP_REMOVED lines=14> */
.L_x_311:
[----:B------:R-:W-:Y:S05]  /*20730*/  BSYNC B1 ;  /* 0x0000000000017941 */ /* 0x000fea0003800000 */
.L_x_310:
        /* <DEDUP_REMOVED lines=17> */
.L_x_313:
[----:B------:R-:W-:Y:S05]  /*20850*/  BSYNC B1 ;  /* 0x0000000000017941 */ /* 0x000fea0003800000 */
.L_x_312:
[----:B-----5:R3:W-:Y:S04]  /*20860*/  STL [R1+0x2c4], R4 ;  /* 0x0002c40401007387 */ /* 0x0207e80000100800 */
[----:B---3--:R-:W3:Y:S01]  /*20870*/  LDL.LU R4, [R1] ;  /* 0x0000000001047983 */ /* 0x008ee20000300800 */
        /* <DEDUP_REMOVED lines=15> */
.L_x_315:
[----:B------:R-:W-:Y:S05]  /*20970*/  BSYNC B1 ;  /* 0x0000000000017941 */ /* 0x000fea0003800000 */
.L_x_314:
        /* <DEDUP_REMOVED lines=14> */
.L_x_317:
[----:B------:R-:W-:Y:S05]  /*20a60*/  BSYNC B1 ;  /* 0x0000000000017941 */ /* 0x000fea0003800000 */
.L_x_316:
        /* <DEDUP_REMOVED lines=14> */
.L_x_319:
[----:B------:R-:W-:Y:S05]  /*20b50*/  BSYNC B1 ;  /* 0x0000000000017941 */ /* 0x000fea0003800000 */
.L_x_318:
        /* <DEDUP_REMOVED lines=17> */
.L_x_321:
[----:B------:R-:W-:Y:S05]  /*20c70*/  BSYNC B1 ;  /* 0x0000000000017941 */ /* 0x000fea0003800000 */
.L_x_320:
        /* <DEDUP_REMOVED lines=17> */
.L_x_323:
[----:B------:R-:W-:Y:S05]  /*20d90*/  BSYNC B1 ;  /* 0x0000000000017941 */ /* 0x000fea0003800000 */
.L_x_322:
        /* <DEDUP_REMOVED lines=14> */
.L_x_325:
[----:B------:R-:W-:Y:S05]  /*20e80*/  BSYNC B1 ;  /* 0x0000000000017941 */ /* 0x000fea0003800000 */
.L_x_324:
        /* <DEDUP_REMOVED lines=14> */
.L_x_327:
[----:B------:R-:W-:Y:S05]  /*20f70*/  BSYNC B1 ;  /* 0x0000000000017941 */ /* 0x000fea0003800000 */
.L_x_326:
        /* <DEDUP_REMOVED lines=14> */
.L_x_329:
[----:B------:R-:W-:Y:S05]  /*21060*/  BSYNC B1 ;  /* 0x0000000000017941 */ /* 0x000fea0003800000 */
.L_x_328:
[----:B-----5:R-:W-:Y:S01]  /*21070*/  SHF.L.U32 R17, R3, 0x10, RZ ;  /* 0x0000001003117819 */ /* 0x020fe200000006ff */
[----:B------:R3:W-:Y:S01]  /*21080*/  STL.64 [R1+0x2c8], R4 ;  /* 0x0002c80401007387 */ /* 0x0007e20000100a00 */
[----:B------:R-:W-:-:S03]  /*21090*/  ULDC.64 UR4, c[0x0][0x208] ;  /* 0x0000820000047ab9 */ /* 0x000fc60000000a00 */
[----:B------:R-:W-:-:S04]  /*210a0*/  FMUL R17, R17, R16 ;  /* 0x0000001011117220 */ /* 0x000fc80000400000 */
[----:B------:R-:W-:Y:S01]  /*210b0*/  FFMA R17, R224, R2, R17 ;  /* 0x00000002e0117223 */ /* 0x000fe20000000011 */
[----:B---3--:R-:W-:-:S04]  /*210c0*/  @P5 IMAD.MOV.U32 R4, RZ, RZ, R8 ;  /* 0x000000ffff045224 */ /* 0x008fc800078e0008 */
[----:B------:R-:W-:Y:S01]  /*210d0*/  F2FP.BF16.F32.PACK_AB R17, RZ, R17 ;  /* 0x00000011ff11723e */ /* 0x000fe200000010ff */
[----:B------:R-:W-:-:S05]  /*210e0*/  @P5 IMAD.MOV.U32 R5, RZ, RZ, R7 ;  /* 0x000000ffff055224 */ /* 0x000fca00078e0007 */
[----:B------:R3:W-:Y:S04]  /*210f0*/  @P5 STG.E.U16 desc[UR4][R4.64+0xc0], R17 ;  /* 0x0000c01104005986 */ /* 0x0007e8000c101504 */
[----:B---3--:R3:W5:Y:S01]  /*21100*/  LDL.LU.64 R4, [R1+0x2c8] ;  /* 0x0002c80001047983 */ /* 0x0087620000300a00 */
[----:B------:R-:W-:Y:S01]  /*21110*/  ISETP.GT.AND P5, PT, R0, 0x61, P2 ;  /* 0x000000610000780c */ /* 0x000fe200017a4270 */
[----:B------:R-:W-:-:S12]  /*21120*/  BSSY B1, `(.L_x_330) ;  /* 0x0000004000017945 */ /* 0x000fd80003800000 */
[----:B---3--:R-:W-:Y:S05]  /*21130*/  @!P5 BRA `(.L_x_331) ;  /* 0x000000000008d947 */ /* 0x008fea0003800000 */
[----:B------:R-:W-:Y:S02]  /*21140*/  ULDC.64 UR4, c[0x0][0x208] ;  /* 0x0000820000047ab9 */ /* 0x000fe40000000a00 */
[----:B------:R3:W5:Y:S03]  /*21150*/  LDG.E.LTC128B.U16 R3, desc[UR4][R232.64+0xc2] ;  /* 0x0000c204e8037981 */ /* 0x000766000c1e1520 */
.L_x_331:
[----:B------:R-:W-:Y:S05]  /*21160*/  BSYNC B1 ;  /* 0x0000000000017941 */ /* 0x000fea0003800000 */
.L_x_330:
[----:B-----5:R-:W-:Y:S01]  /*21170*/  SHF.L.U32 R17, R3, 0x10, RZ ;  /* 0x0000001003117819 */ /* 0x020fe200000006ff */
[----:B------:R-:W-:Y:S01]  /*21180*/  @P5 IMAD.MOV.U32 R224, RZ, RZ, R8 ;  /* 0x000000ffffe05224 */ /* 0x000fe200078e0008 */
[----:B------:R-:W-:Y:S01]  /*21190*/  ULDC.64 UR4, c[0x0][0x208] ;  /* 0x0000820000047ab9 */ /* 0x000fe20000000a00 */
[----:B------:R-:W-:Y:S02]  /*211a0*/  BSSY B1, `(.L_x_332) ;  /* 0x000000a000017945 */ /* 0x000fe40003800000 */
[----:B------:R-:W-:-:S04]  /*211b0*/  FMUL R17, R17, R16 ;  /* 0x0000001011117220 */ /* 0x000fc80000400000 */
[----:B------:R-:W-:Y:S01]  /*211c0*/  FFMA R17, R225, R2, R17 ;  /* 0x00000002e1117223 */ /* 0x000fe20000000011 */
[----:B------:R-:W-:-:S04]  /*211d0*/  @P5 IMAD.MOV.U32 R225, RZ, RZ, R7 ;  /* 0x000000ffffe15224 */ /* 0x000fc800078e0007 */
[----:B------:R-:W-:-:S05]  /*211e0*/  F2FP.BF16.F32.PACK_AB R17, RZ, R17 ;  /* 0x00000011ff11723e */ /* 0x000fca00000010ff */
[----:B------:R0:W-:Y:S01]  /*211f0*/  @P5 STG.E.U16 desc[UR4][R224.64+0xc2], R17 ;  /* 0x0000c211e0005986 */ /* 0x0001e2000c101504 */
[----:B------:R-:W-:-:S13]  /*21200*/  ISETP.GT.AND P5, PT, R0, 0x60, P6 ;  /* 0x000000600000780c */ /* 0x000fda00037a4270 */
[----:B0-----:R-:W-:Y:S05]  /*21210*/  @!P5 BRA `(.L_x_333) ;  /* 0x000000000008d947 */ /* 0x001fea0003800000 */
[----:B------:R-:W-:Y:S02]  /*21220*/  ULDC.64 UR4, c[0x0][0x208] ;  /* 0x0000820000047ab9 */ /* 0x000fe40000000a00 */
[----:B------:R0:W5:Y:S03]  /*21230*/  LDG.E.LTC128B.U16 R3, desc[UR4][R22.64+0xc0] ;  /* 0x0000c00416037981 */ /* 0x000166000c1e1520 */
.L_x_333:
[----:B------:R-:W-:Y:S05]  /*21240*/  BSYNC B1 ;  /* 0x0000000000017941 */ /* 0x000fea0003800000 */
.L_x_332:
[----:B-----5:R-:W-:Y:S01]  /*21250*/  SHF.L.U32 R17, R3, 0x10, RZ ;  /* 0x0000001003117819 */ /* 0x020fe200000006ff */
[----:B------:R-:W-:Y:S01]  /*21260*/  ULDC.64 UR4, c[0x0][0x208] ;  /* 0x0000820000047ab9 */ /* 0x000fe20000000a00 */
[----:B------:R-:W-:Y:S03]  /*21270*/  BSSY B1, `(.L_x_334) ;  /* 0x0000009000017945 */ /* 0x000fe60003800000 */
[----:B------:R-:W-:-:S04]  /*21280*/  FMUL R17, R17, R16 ;  /* 0x0000001011117220 */ /* 0x000fc80000400000 */
[----:B------:R-:W-:-:S05]  /*21290*/  FFMA R17, R226, R2, R17 ;  /* 0x00000002e2117223 */ /* 0x000fca0000000011 */
[----:B------:R-:W-:-:S05]  /*212a0*/  F2FP.BF16.F32.PACK_AB R17, RZ, R17 ;  /* 0x00000011ff11723e */ /* 0x000fca00000010ff */
[----:B------:R0:W-:Y:S01]  /*212b0*/  @P5 STG.E.U16 desc[UR4][R4.64+0xc0], R17 ;  /* 0x0000c01104005986 */ /* 0x0001e2000c101504 */
[----:B------:R-:W-:-:S13]  /*212c0*/  ISETP.GT.AND P5, PT, R0, 0x61, P6 ;  /* 0x000000610000780c */ /* 0x000fda00037a4270 */
[----:B0-----:R-:W-:Y:S05]  /*212d0*/  @!P5 BRA `(.L_x_335) ;  /* 0x000000000008d947 */ /* 0x001fea0003800000 */
[----:B------:R-:W-:Y:S02]  /*212e0*/  ULDC.64 UR4, c[0x0][0x208] ;  /* 0x0000820000047ab9 */ /* 0x000fe40000000a00 */
[----:B------:R0:W5:Y:S03]  /*212f0*/  LDG.E.LTC128B.U16 R3, desc[UR4][R22.64+0xc2] ;  /* 0x0000c20416037981 */ /* 0x000166000c1e1520 */
.L_x_335:
[----:B------:R-:W-:Y:S05]  /*21300*/  BSYNC B1 ;  /* 0x0000000000017941 */ /* 0x000fea0003800000 */
.L_x_334:
[----:B-----5:R-:W-:Y:S01]  /*21310*/  IMAD.U32 R17, R3, 0x10000, RZ ;  /* 0x0001000003117824 */ /* 0x020fe200078e00ff */
[----:B------:R-:W-:Y:S01]  /*21320*/  ULDC.64 UR4, c[0x0][0x208] ;  /* 0x0000820000047ab9 */ /* 0x000fe20000000a00 */
[----:B------:R-:W-:Y:S02]  /*21330*/  BSSY B1, `(.L_x_336) ;  /* 0x0000009000017945 */ /* 0x000fe40003800000 */
        /* <DEDUP_REMOVED lines=8> */
.L_x_337:
[----:B------:R-:W-:Y:S05]  /*213c0*/  BSYNC B1 ;  /* 0x0000000000017941 */ /* 0x000fea0003800000 */
.L_x_336:
[----:B-----5:R-:W-:Y:S01]  /*213d0*/  IMAD.U32 R17, R3, 0x10000, RZ ;  /* 0x0001000003117824 */ /* 0x020fe200078e00ff */
[----:B------:R-:W-:Y:S01]  /*213e0*/  @P5 MOV R224, R8 ;  /* 0x0000000800e05202 */ /* 0x000fe20000000f00 */
[----:B------:R-:W-:Y:S01]  /*213f0*/  @P5 IMAD.MOV.U32 R225, RZ, RZ, R7 ;  /* 0x000000ffffe15224 */ /* 0x000fe200078e0007 */
[----:B------:R-:W-:Y:S01]  /*21400*/  ULDC.64 UR4, c[0x0][0x208] ;  /* 0x0000820000047ab9 */ /* 0x000fe20000000a00 */
[----:B------:R-:W-:Y:S01]  /*21410*/  FMUL R17, R17, R16 ;  /* 0x0000001011117220 */ /* 0x000fe20000400000 */
[----:B------:R-:W-:Y:S03]  /*21420*/  BSSY B1, `(.L_x_338) ;  /* 0x0000008000017945 */ /* 0x000fe60003800000 */
[----:B------:R-:W-:-:S05]  /*21430*/  FFMA R17, R228, R2, R17 ;  /* 0x00000002e4117223 */ /* 0x000fca0000000011 */
[----:B------:R-:W-:-:S05]  /*21440*/  F2FP.BF16.F32.PACK_AB R17, RZ, R17 ;  /* 0x00000011ff11723e */ /* 0x000fca00000010ff */
[----:B------:R0:W-:Y:S01]  /*21450*/  @P5 STG.E.U16 desc[UR4][R224.64+0xd0], R17 ;  /* 0x0000d011e0005986 */ /* 0x0001e2000c101504 */
[----:B------:R-:W-:-:S13]  /*21460*/  ISETP.GT.AND P5, PT, R0, 0x69, P2 ;  /* 0x000000690000780c */ /* 0x000fda00017a4270 */
[----:B0-----:R-:W-:Y:S05]  /*21470*/  @!P5 BRA `(.L_x_339) ;  /* 0x000000000008d947 */ /* 0x001fea0003800000 */
[----:B------:R-:W-:Y:S02]  /*21480*/  ULDC.64 UR4, c[0x0][0x208] ;  /* 0x0000820000047ab9 */ /* 0x000fe40000000a00 */
[----:B------:R0:W5:Y:S03]  /*21490*/  LDG.E.LTC128B.U16 R3, desc[UR4][R232.64+0xd2] ;  /* 0x0000d204e8037981 */ /* 0x000166000c1e1520 */
.L_x_339:
[----:B------:R-:W-:Y:S05]  /*214a0*/  BSYNC B1 ;  /* 0x0000000000017941 */ /* 0x000fea0003800000 */
.L_x_338:
        /* <DEDUP_REMOVED lines=13> */
.L_x_341:
[----:B------:R-:W-:Y:S05]  /*21580*/  BSYNC B1 ;  /* 0x0000000000017941 */ /* 0x000fea0003800000 */
.L_x_340:
        /* <DEDUP_REMOVED lines=11> */
.L_x_343:
[----:B------:R-:W-:Y:S05]  /*21640*/  BSYNC B1 ;  /* 0x0000000000017941 */ /* 0x000fea0003800000 */
.L_x_342:
        /* <DEDUP_REMOVED lines=11> */
.L_x_345:
[----:B------:R-:W-:Y:S05]  /*21700*/  BSYNC B1 ;  /* 0x0000000000017941 */ /* 0x000fea0003800000 */
.L_x_344:
        /* <DEDUP_REMOVED lines=11> */
.L_x_347:
[----:B------:R-:W-:Y:S05]  /*217c0*/  BSYNC B1 ;  /* 0x0000000000017941 */ /* 0x000fea0003800000 */
.L_x_346:
        /* <DEDUP_REMOVED lines=11> */
.L_x_349:
[----:B------:R-:W-:Y:S05]  /*21880*/  BSYNC B1 ;  /* 0x0000000000017941 */ /* 0x000fea0003800000 */
.L_x_348:
        /* <DEDUP_REMOVED lines=11> */
.L_x_351:
[----:B------:R-:W-:Y:S05]  /*21940*/  BSYNC B1 ;  /* 0x0000000000017941 */ /* 0x000fea0003800000 */
.L_x_350:
        /* <DEDUP_REMOVED lines=11> */
.L_x_353:
[----:B------:R-:W-:Y:S05]  /*21a00*/  BSYNC B1 ;  /* 0x0000000000017941 */ /* 0x000fea0003800000 */
.L_x_352:
[----:B-----5:R-:W-:Y:S01]  /*21a10*/  IMAD.U32 R17, R3, 0x10000, RZ ;  /* 0x0001000003117824 */ /* 0x020fe200078e00ff */
[----:B------:R-:W-:Y:S01]  /*21a20*/  ULDC.64 UR4, c[0x0][0x208] ;  /* 0x0000820000047ab9 */ /* 0x000fe20000000a00 */
[----:B------:R-:W-:Y:S02]  /*21a30*/  BSSY B1, `(.L_x_354) ;  /* 0x000000a000017945 */ /* 0x000fe40003800000 */
[----:B------:R-:W-:-:S04]  /*21a40*/  FMUL R17, R17, R16 ;  /* 0x0000001011117220 */ /* 0x000fc80000400000 */
[----:B------:R-:W-:-:S05]  /*21a50*/  FFMA R17, R220, R2, R17 ;  /* 0x00000002dc117223 */ /* 0x000fca0000000011 */
[----:B------:R-:W-:-:S05]  /*21a60*/  F2FP.BF16.F32.PACK_AB R17, RZ, R17 ;  /* 0x00000011ff11723e */ /* 0x000fca00000010ff */
[----:B------:R1:W-:Y:S01]  /*21a70*/  @P5 STG.E.U16 desc[UR4][R18.64+0xd0], R17 ;  /* 0x0000d01112005986 */ /* 0x0003e2000c101504 */
[----:B------:R-:W-:Y:S02]  /*21a80*/  ISETP.GT.AND P5, PT, R0, 0x69, P4 ;  /* 0x000000690000780c */ /* 0x000fe400027a4270 */
[----:B-1----:R-:W-:-:S11]  /*21a90*/  PRMT R17, R3, 0x7610, R17 ;  /* 0x0000761003117816 */ /* 0x002fd60000000011 */
[----:B------:R-:W-:Y:S05]  /*21aa0*/  @!P5 BRA `(.L_x_355) ;  /* 0x000000000008d947 */ /* 0x000fea0003800000 */
[----:B------:R-:W-:Y:S02]  /*21ab0*/  ULDC.64 UR4, c[0x0][0x208] ;  /* 0x0000820000047ab9 */ /* 0x000fe40000000a00 */
[----:B------:R1:W5:Y:S03]  /*21ac0*/  LDG.E.LTC128B.U16 R17, desc[UR4][R20.64+0xd2] ;  /* 0x0000d20414117981 */ /* 0x000366000c1e1520 */
.L_x_355:
[----:B------:R-:W-:Y:S05]  /*21ad0*/  BSYNC B1 ;  /* 0x0000000000017941 */ /* 0x000fea0003800000 */
.L_x_354:
        /* <DEDUP_REMOVED lines=11> */
.L_x_357:
[----:B------:R-:W-:Y:S05]  /*21b90*/  BSYNC B1 ;  /* 0x0000000000017941 */ /* 0x000fea0003800000 */
.L_x_356:
        /* <DEDUP_REMOVED lines=11> */
.L_x_359:
[----:B------:R-:W-:Y:S05]  /*21c50*/  BSYNC B1 ;  /* 0x0000000000017941 */ /* 0x000fea0003800000 */
.L_x_358:
[----:B------:R0:W5:Y:S02]  /*21c60*/  LDL.64 R218, [R1+0x260] ;  /* 0x0002600001da7983 */ /* 0x0001640000100a00 */
        /* <DEDUP_REMOVED lines=11> */
.L_x_361:
[----:B------:R-:W-:Y:S05]  /*21d20*/  BSYNC B1 ;  /* 0x0000000000017941 */ /* 0x000fea0003800000 */
.L_x_360:
        /* <DEDUP_REMOVED lines=11> */
.L_x_363:
[----:B------:R-:W-:Y:S05]  /*21de0*/  BSYNC B1 ;  /* 0x0000000000017941 */ /* 0x000fea0003800000 */
.L_x_362:
        /* <DEDUP_REMOVED lines=11> */
.L_x_365:
[----:B------:R-:W-:Y:S05]  /*21ea0*/  BSYNC B1 ;  /* 0x0000000000017941 */ /* 0x000fea0003800000 */
.L_x_364:
        /* <DEDUP_REMOVED lines=11> */
.L_x_367:
[----:B------:R-:W-:Y:S05]  /*21f60*/  BSYNC B1 ;  /* 0x0000000000017941 */ /* 0x000fea0003800000 */
.L_x_366:
        /* <DEDUP_REMOVED lines=11> */
.L_x_369:
[----:B------:R-:W-:Y:S05]  /*22020*/  BSYNC B1 ;  /* 0x0000000000017941 */ /* 0x000fea0003800000 */
.L_x_368:
        /* <DEDUP_REMOVED lines=11> */
.L_x_371:
[----:B------:R-:W-:Y:S05]  /*220e0*/  BSYNC B1 ;  /* 0x0000000000017941 */ /* 0x000fea0003800000 */
.L_x_370:
        /* <DEDUP_REMOVED lines=11> */
.L_x_373:
[----:B------:R-:W-:Y:S05]  /*221a0*/  BSYNC B1 ;  /* 0x0000000000017941 */ /* 0x000fea0003800000 */
.L_x_372:
        /* <DEDUP_REMOVED lines=11> */
.L_x_375:
[----:B------:R-:W-:Y:S05]  /*22260*/  BSYNC B1 ;  /* 0x0000000000017941 */ /* 0x000fea0003800000 */
.L_x_374:
        /* <DEDUP_REMOVED lines=11> */
.L_x_377:
[----:B------:R-:W-:Y:S05]  /*22320*/  BSYNC B1 ;  /* 0x0000000000017941 */ /* 0x000fea0003800000 */
.L_x_376:
        /* <DEDUP_REMOVED lines=13> */
.L_x_379:
[----:B------:R-:W-:Y:S05]  /*22400*/  BSYNC B1 ;  /* 0x0000000000017941 */ /* 0x000fea0003800000 */
.L_x_378:
[----:B-----5:R-:W-:Y:S01]  /*22410*/  IMAD.U32 R3, R17, 0x10000, RZ ;  /* 0x0001000011037824 */ /* 0x020fe200078e00ff */
[----:B------:R-:W-:Y:S01]  /*22420*/  ULDC.64 UR4, c[0x0][0x208] ;  /* 0x0000820000047ab9 */ /* 0x000fe20000000a00 */
[----:B------:R-:W-:Y:S02]  /*22430*/  BSSY B1, `(.L_x_380) ;  /* 0x000000c000017945 */ /* 0x000fe40003800000 */
[----:B------:R-:W-:-:S04]  /*22440*/  FMUL R200, R3, R16 ;  /* 0x0000001003c87220 */ /* 0x000fc80000400000 */
[----:B------:R-:W-:Y:S01]  /*22450*/  FFMA R200, R201, R2, R200 ;  /* 0x00000002c9c87223 */ /* 0x000fe200000000c8 */
[----:B------:R-:W-:-:S04]  /*22460*/  @P5 IMAD.MOV.U32 R201, RZ, RZ, R7 ;  /* 0x000000ffffc95224 */ /* 0x000fc800078e0007 */
[----:B------:R-:W-:-:S04]  /*22470*/  F2FP.BF16.F32.PACK_AB R200, RZ, R200 ;  /* 0x000000c8ffc8723e */ /* 0x000fc800000010ff */
[----:B------:R-:W-:Y:S02]  /*22480*/  PRMT R3, R200, 0x7610, R3 ;  /* 0x00007610c8037816 */ /* 0x000fe40000000003 */
[----:B------:R-:W-:-:S05]  /*22490*/  @P5 MOV R200, R8 ;  /* 0x0000000800c85202 */ /* 0x000fca0000000f00 */
[----:B------:R0:W-:Y:S01]  /*224a0*/  @P5 STG.E.U16 desc[UR4][R200.64+0xe2], R3 ;  /* 0x0000e203c8005986 */ /* 0x0001e2000c101504 */
[----:B------:R-:W-:-:S13]  /*224b0*/  ISETP.GT.AND P5, PT, R0, 0x70, P6 ;  /* 0x000000700000780c */ /* 0x000fda00037a4270 */
[----:B0-----:R-:W-:Y:S05]  /*224c0*/  @!P5 BRA `(.L_x_381) ;  /* 0x000000000008d947 */ /* 0x001fea0003800000 */
[----:B------:R-:W-:Y:S02]  /*224d0*/  ULDC.64 UR4, c[0x0][0x208] ;  /* 0x0000820000047ab9 */ /* 0x000fe40000000a00 */
[----:B------:R0:W5:Y:S03]  /*224e0*/  LDG.E.LTC128B.U16 R17, desc[UR4][R22.64+0xe0] ;  /* 0x0000e00416117981 */ /* 0x000166000c1e1520 */
.L_x_381:
[----:B------:R-:W-:Y:S05]  /*224f0*/  BSYNC B1 ;  /* 0x0000000000017941 */ /* 0x000fea0003800000 */
.L_x_380:
        /* <DEDUP_REMOVED lines=11> */
.L_x_383:
[----:B------:R-:W-:Y:S05]  /*225b0*/  BSYNC B1 ;  /* 0x0000000000017941 */ /* 0x000fea0003800000 */
.L_x_382:
        /* <DEDUP_REMOVED lines=11> */
.L_x_385:
[----:B------:R-:W-:Y:S05]  /*22670*/  BSYNC B1 ;  /* 0x0000000000017941 */ /* 0x000fea0003800000 */
.L_x_384:
        /* <DEDUP_REMOVED lines=13> */
.L_x_387:
[----:B------:R-:W-:Y:S05]  /*22750*/  BSYNC B1 ;  /* 0x0000000000017941 */ /* 0x000fea0003800000 */
.L_x_386:
[----:B-----5:R-:W-:Y:S01]  /*22760*/  IMAD.U32 R3, R17, 0x10000, RZ ;  /* 0x0001000011037824 */ /* 0x020fe200078e00ff */
[----:B------:R-:W-:Y:S01]  /*22770*/  @P5 MOV R201, R7 ;  /* 0x0000000700c95202 */ /* 0x000fe20000000f00 */
[----:B------:R-:W-:Y:S01]  /*22780*/  ULDC.64 UR4, c[0x0][0x208] ;  /* 0x0000820000047ab9 */ /* 0x000fe20000000a00 */
[----:B------:R-:W-:Y:S01]  /*22790*/  BSSY B1, `(.L_x_388) ;  /* 0x000000b000017945 */ /* 0x000fe20003800000 */
[----:B------:R-:W-:-:S04]  /*227a0*/  FMUL R200, R3, R16 ;  /* 0x0000001003c87220 */ /* 0x000fc80000400000 */
[----:B------:R-:W-:-:S05]  /*227b0*/  FFMA R200, R205, R2, R200 ;  /* 0x00000002cdc87223 */ /* 0x000fca00000000c8 */
[----:B------:R-:W-:-:S04]  /*227c0*/  F2FP.BF16.F32.PACK_AB R200, RZ, R200 ;  /* 0x000000c8ffc8723e */ /* 0x000fc800000010ff */
[----:B------:R-:W-:Y:S01]  /*227d0*/  PRMT R3, R200, 0x7610, R3 ;  /* 0x00007610c8037816 */ /* 0x000fe20000000003 */
[----:B------:R-:W-:-:S05]  /*227e0*/  @P5 IMAD.MOV.U32 R200, RZ, RZ, R8 ;  /* 0x000000ffffc85224 */ /* 0x000fca00078e0008 */
[----:B------:R0:W-:Y:S01]  /*227f0*/  @P5 STG.E.U16 desc[UR4][R200.64+0xf2], R3 ;  /* 0x0000f203c8005986 */ /* 0x0001e2000c101504 */
[----:B------:R-:W-:-:S13]  /*22800*/  ISETP.GT.AND P5, PT, R0, 0x78, P6 ;  /* 0x000000780000780c */ /* 0x000fda00037a4270 */
[----:B0-----:R-:W-:Y:S05]  /*22810*/  @!P5 BRA `(.L_x_389) ;  /* 0x000000000008d947 */ /* 0x001fea0003800000 */
[----:B------:R-:W-:Y:S02]  /*22820*/  ULDC.64 UR4, c[0x0][0x208] ;  /* 0x0000820000047ab9 */ /* 0x000fe40000000a00 */
[----:B------:R0:W5:Y:S03]  /*22830*/  LDG.E.LTC128B.U16 R17, desc[UR4][R22.64+0xf0] ;  /* 0x0000f00416117981 */ /* 0x000166000c1e1520 */
.L_x_389:
[----:B------:R-:W-:Y:S05]  /*22840*/  BSYNC B1 ;  /* 0x0000000000017941 */ /* 0x000fea0003800000 */
.L_x_388:
        /* <DEDUP_REMOVED lines=11> */
.L_x_391:
[----:B------:R-:W-:Y:S05]  /*22900*/  BSYNC B1 ;  /* 0x0000000000017941 */ /* 0x000fea0003800000 */
.L_x_390:
        /* <DEDUP_REMOVED lines=11> */
.L_x_393:
[----:B------:R-:W-:Y:S05]  /*229c0*/  BSYNC B1 ;  /* 0x0000000000017941 */ /* 0x000fea0003800000 */
.L_x_392:
        /* <DEDUP_REMOVED lines=11> */
.L_x_395:
[----:B------:R-:W-:Y:S05]  /*22a80*/  BSYNC B1 ;  /* 0x0000000000017941 */ /* 0x000fea0003800000 */
.L_x_394:
        /* <DEDUP_REMOVED lines=11> */
.L_x_397:
[----:B------:R-:W-:Y:S05]  /*22b40*/  BSYNC B1 ;  /* 0x0000000000017941 */ /* 0x000fea0003800000 */
.L_x_396:
        /* <DEDUP_REMOVED lines=11> */
.L_x_399:
[----:B------:R-:W-:Y:S05]  /*22c00*/  BSYNC B1 ;  /* 0x0000000000017941 */ /* 0x000fea0003800000 */
.L_x_398:
        /* <DEDUP_REMOVED lines=11> */
.L_x_401:
[----:B------:R-:W-:Y:S05]  /*22cc0*/  BSYNC B1 ;  /* 0x0000000000017941 */ /* 0x000fea0003800000 */
.L_x_400:
        /* <DEDUP_REMOVED lines=11> */
.L_x_403:
[----:B------:R-:W-:Y:S05]  /*22d80*/  BSYNC B1 ;  /* 0x0000000000017941 */ /* 0x000fea0003800000 */
.L_x_402:
        /* <DEDUP_REMOVED lines=11> */
.L_x_405:
[----:B------:R-:W-:Y:S05]  /*22e40*/  BSYNC B1 ;  /* 0x0000000000017941 */ /* 0x000fea0003800000 */
.L_x_404:
        /* <DEDUP_REMOVED lines=11> */
.L_x_407:
[----:B------:R-:W-:Y:S05]  /*22f00*/  BSYNC B1 ;  /* 0x0000000000017941 */ /* 0x000fea0003800000 */
.L_x_406:
        /* <DEDUP_REMOVED lines=11> */
.L_x_409:
[----:B------:R-:W-:Y:S05]  /*22fc0*/  BSYNC B1 ;  /* 0x0000000000017941 */ /* 0x000fea0003800000 */
.L_x_408:
        /* <DEDUP_REMOVED lines=11> */
.L_x_411:
[----:B------:R-:W-:Y:S05]  /*23080*/  BSYNC B1 ;  /* 0x0000000000017941 */ /* 0x000fea0003800000 */
.L_x_410:
        /* <DEDUP_REMOVED lines=11> */
.L_x_413:
[----:B------:R-:W-:Y:S05]  /*23140*/  BSYNC B1 ;  /* 0x0000000000017941 */ /* 0x000fea0003800000 */
.L_x_412:
        /* <DEDUP_REMOVED lines=11> */
.L_x_415:
[----:B------:R-:W-:Y:S05]  /*23200*/  BSYNC B1 ;  /* 0x0000000000017941 */ /* 0x000fea0003800000 */
.L_x_414:
        /* <DEDUP_REMOVED lines=11> */
.L_x_417:
[----:B------:R-:W-:Y:S05]  /*232c0*/  BSYNC B1 ;  /* 0x0000000000017941 */ /* 0x000fea0003800000 */
.L_x_416:
        /* <DEDUP_REMOVED lines=11> */
.L_x_419:
[----:B------:R-:W-:Y:S05]  /*23380*/  BSYNC B1 ;  /* 0x0000000000017941 */ /* 0x000fea0003800000 */
.L_x_418:
        /* <DEDUP_REMOVED lines=11> */
.L_x_421:
[----:B------:R-:W-:Y:S05]  /*23440*/  BSYNC B1 ;  /* 0x0000000000017941 */ /* 0x000fea0003800000 */
.L_x_420:
        /* <DEDUP_REMOVED lines=11> */
.L_x_423:
[----:B------:R-:W-:Y:S05]  /*23500*/  BSYNC B1 ;  /* 0x0000000000017941 */ /* 0x000fea0003800000 */
.L_x_422:
        /* <DEDUP_REMOVED lines=11> */
.L_x_425:
[----:B------:R-:W-:Y:S05]  /*235c0*/  BSYNC B1 ;  /* 0x0000000000017941 */ /* 0x000fea0003800000 */
.L_x_424:
        /* <DEDUP_REMOVED lines=13> */
.L_x_427:
[----:B------:R-:W-:Y:S05]  /*236a0*/  BSYNC B1 ;  /* 0x0000000000017941 */ /* 0x000fea0003800000 */
.L_x_426:
[----:B-----5:R-:W-:Y:S01]  /*236b0*/  IMAD.U32 R3, R17, 0x10000, RZ ;  /* 0x0001000011037824 */ /* 0x020fe200078e00ff */
[----:B------:R-:W-:Y:S01]  /*236c0*/  ULDC.64 UR4, c[0x0][0x208] ;  /* 0x0000820000047ab9 */ /* 0x000fe20000000a00 */
[----:B------:R-:W-:Y:S02]  /*236d0*/  BSSY B1, `(.L_x_428) ;  /* 0x000000c000017945 */ /* 0x000fe40003800000 */
[----:B------:R-:W-:-:S04]  /*236e0*/  FMUL R176, R3, R16 ;  /* 0x0000001003b07220 */ /* 0x000fc80000400000 */
[----:B------:R-:W-:Y:S01]  /*236f0*/  FFMA R176, R177, R2, R176 ;  /* 0x00000002b1b07223 */ /* 0x000fe200000000b0 */
[----:B------:R-:W-:-:S04]  /*23700*/  @P5 MOV R177, R7 ;  /* 0x0000000700b15202 */ /* 0x000fc80000000f00 */
        /* <DEDUP_REMOVED lines=8> */
.L_x_429:
[----:B------:R-:W-:Y:S05]  /*23790*/  BSYNC B1 ;  /* 0x0000000000017941 */ /* 0x000fea0003800000 */
.L_x_428:
        /* <DEDUP_REMOVED lines=11> */
.L_x_431:
[----:B------:R-:W-:Y:S05]  /*23850*/  BSYNC B1 ;  /* 0x0000000000017941 */ /* 0x000fea0003800000 */
.L_x_430:
        /* <DEDUP_REMOVED lines=11> */
.L_x_433:
[----:B------:R-:W-:Y:S05]  /*23910*/  BSYNC B1 ;  /* 0x0000000000017941 */ /* 0x000fea0003800000 */
.L_x_432:
[----:B-----5:R-:W-:Y:S01]  /*23920*/  SHF.L.U32 R3, R17, 0x10, RZ ;  /* 0x0000001011037819 */ /* 0x020fe200000006ff */
[----:B------:R-:W-:Y:S01]  /*23930*/  @P5 IMAD.MOV.U32 R176, RZ, RZ, R8 ;  /* 0x000000ffffb05224 */ /* 0x000fe200078e0008 */
[----:B------:R-:W-:Y:S01]  /*23940*/  ULDC.64 UR4, c[0x0][0x208] ;  /* 0x0000820000047ab9 */ /* 0x000fe20000000a00 */
[----:B------:R-:W-:Y:S01]  /*23950*/  @P5 IMAD.MOV.U32 R177, RZ, RZ, R7 ;  /* 0x000000ffffb15224 */ /* 0x000fe200078e0007 */
[----:B------:R-:W-:Y:S01]  /*23960*/  BSSY B1, `(.L_x_434) ;  /* 0x0000009000017945 */ /* 0x000fe20003800000 */
        /* <DEDUP_REMOVED lines=8> */
.L_x_435:
[----:B------:R-:W-:Y:S05]  /*239f0*/  BSYNC B1 ;  /* 0x0000000000017941 */ /* 0x000fea0003800000 */
.L_x_434:
[----:B-----5:R-:W-:Y:S01]  /*23a00*/  SHF.L.U32 R3, R17, 0x10, RZ ;  /* 0x0000001011037819 */ /* 0x020fe200000006ff */
[----:B------:R-:W-:Y:S01]  /*23a10*/  @P5 IMAD.MOV.U32 R177, RZ, RZ, R7 ;  /* 0x000000ffffb15224 */ /* 0x000fe200078e0007 */
[----:B------:R-:W-:Y:S01]  /*23a20*/  ULDC.64 UR4, c[0x0][0x208] ;  /* 0x0000820000047ab9 */ /* 0x000fe20000000a00 */
[----:B------:R-:W-:Y:S02]  /*23a30*/  BSSY B1, `(.L_x_436) ;  /* 0x000000b000017945 */ /* 0x000fe40003800000 */
        /* <DEDUP_REMOVED lines=10> */
.L_x_437:
[----:B------:R-:W-:Y:S05]  /*23ae0*/  BSYNC B1 ;  /* 0x0000000000017941 */ /* 0x000fea0003800000 */
.L_x_436:
        /* <DEDUP_REMOVED lines=11> */
.L_x_439:
[----:B------:R-:W-:Y:S05]  /*23ba0*/  BSYNC B1 ;  /* 0x0000000000017941 */ /* 0x000fea0003800000 */
.L_x_438:
        /* <DEDUP_REMOVED lines=11> */
.L_x_441:
[----:B------:R-:W-:Y:S05]  /*23c60*/  BSYNC B1 ;  /* 0x0000000000017941 */ /* 0x000fea0003800000 */
.L_x_440:
        /* <DEDUP_REMOVED lines=11> */
.L_x_443:
[----:B------:R-:W-:Y:S05]  /*23d20*/  BSYNC B1 ;  /* 0x0000000000017941 */ /* 0x000fea0003800000 */
.L_x_442:
        /* <DEDUP_REMOVED lines=11> */
.L_x_445:
[----:B------:R-:W-:Y:S05]  /*23de0*/  BSYNC B1 ;  /* 0x0000000000017941 */ /* 0x000fea0003800000 */
.L_x_444:
        /* <DEDUP_REMOVED lines=11> */
.L_x_447:
[----:B------:R-:W-:Y:S05]  /*23ea0*/  BSYNC B1 ;  /* 0x0000000000017941 */ /* 0x000fea0003800000 */
.L_x_446:
        /* <DEDUP_REMOVED lines=11> */
.L_x_449:
[----:B------:R-:W-:Y:S05]  /*23f60*/  BSYNC B1 ;  /* 0x0000000000017941 */ /* 0x000fea0003800000 */
.L_x_448:
        /* <DEDUP_REMOVED lines=11> */
.L_x_451:
[----:B------:R-:W-:Y:S05]  /*24020*/  BSYNC B1 ;  /* 0x0000000000017941 */ /* 0x000fea0003800000 */
.L_x_450:
        /* <DEDUP_REMOVED lines=11> */
.L_x_453:
[----:B------:R-:W-:Y:S05]  /*240e0*/  BSYNC B1 ;  /* 0x0000000000017941 */ /* 0x000fea0003800000 */
.L_x_452:
        /* <DEDUP_REMOVED lines=11> */
.L_x_455:
[----:B------:R-:W-:Y:S05]  /*241a0*/  BSYNC B1 ;  /* 0x0000000000017941 */ /* 0x000fea0003800000 */
.L_x_454:
        /* <DEDUP_REMOVED lines=11> */
.L_x_457:
[----:B------:R-:W-:Y:S05]  /*24260*/  BSYNC B1 ;  /* 0x0000000000017941 */ /* 0x000fea0003800000 */
.L_x_456:
        /* <DEDUP_REMOVED lines=11> */
.L_x_459:
[----:B------:R-:W-:Y:S05]  /*24320*/  BSYNC B1 ;  /* 0x0000000000017941 */ /* 0x000fea0003800000 */
.L_x_458:
        /* <DEDUP_REMOVED lines=11> */
.L_x_461:
[----:B------:R-:W-:Y:S05]  /*243e0*/  BSYNC B1 ;  /* 0x0000000000017941 */ /* 0x000fea0003800000 */
.L_x_460:
        /* <DEDUP_REMOVED lines=11> */
.L_x_463:
[----:B------:R-:W-:Y:S05]  /*244a0*/  BSYNC B1 ;  /* 0x0000000000017941 */ /* 0x000fea0003800000 */
.L_x_462:
        /* <DEDUP_REMOVED lines=11> */
.L_x_465:
[----:B------:R-:W-:Y:S05]  /*24560*/  BSYNC B1 ;  /* 0x0000000000017941 */ /* 0x000fea0003800000 */
.L_x_464:
        /* <DEDUP_REMOVED lines=11> */
.L_x_467:
[----:B------:R-:W-:Y:S05]  /*24620*/  BSYNC B1 ;  /* 0x0000000000017941 */ /* 0x000fea0003800000 */
.L_x_466:
        /* <DEDUP_REMOVED lines=11> */
.L_x_469:
[----:B------:R-:W-:Y:S05]  /*246e0*/  BSYNC B1 ;  /* 0x0000000000017941 */ /* 0x000fea0003800000 */
.L_x_468:
        /* <DEDUP_REMOVED lines=11> */
.L_x_471:
[----:B------:R-:W-:Y:S05]  /*247a0*/  BSYNC B1 ;  /* 0x0000000000017941 */ /* 0x000fea0003800000 */
.L_x_470:
        /* <DEDUP_REMOVED lines=11> */
.L_x_473:
[----:B------:R-:W-:Y:S05]  /*24860*/  BSYNC B1 ;  /* 0x0000000000017941 */ /* 0x000fea0003800000 */
.L_x_472:
        /* <DEDUP_REMOVED lines=13> */
.L_x_475:
[----:B------:R-:W-:Y:S05]  /*24940*/  BSYNC B1 ;  /* 0x0000000000017941 */ /* 0x000fea0003800000 */
.L_x_474:
[----:B-----5:R-:W-:Y:S01]  /*24950*/  SHF.L.U32 R3, R17, 0x10, RZ ;  /* 0x0000001011037819 */ /* 0x020fe200000006ff */
[----:B------:R-:W-:Y:S01]  /*24960*/  ULDC.64 UR4, c[0x0][0x208] ;  /* 0x0000820000047ab9 */ /* 0x000fe20000000a00 */
[----:B------:R-:W-:Y:S03]  /*24970*/  BSSY B1, `(.L_x_476) ;  /* 0x000000c000017945 */ /* 0x000fe60003800000 */
[----:B------:R-:W-:-:S04]  /*24980*/  FMUL R152, R3, R16 ;  /* 0x0000001003987220 */ /* 0x000fc80000400000 */
[----:B------:R-:W-:Y:S01]  /*24990*/  FFMA R152, R153, R2, R152 ;  /* 0x0000000299987223 */ /* 0x000fe20000000098 */
[----:B------:R-:W-:-:S04]  /*249a0*/  @P5 IMAD.MOV.U32 R153, RZ, RZ, R7 ;  /* 0x000000ffff995224 */ /* 0x000fc800078e0007 */
        /* <DEDUP_REMOVED lines=8> */
.L_x_477:
[----:B------:R-:W-:Y:S05]  /*24a30*/  BSYNC B1 ;  /* 0x0000000000017941 */ /* 0x000fea0003800000 */
.L_x_476:
        /* <DEDUP_REMOVED lines=11> */
.L_x_479:
[----:B------:R-:W-:Y:S05]  /*24af0*/  BSYNC B1 ;  /* 0x0000000000017941 */ /* 0x000fea0003800000 */
.L_x_478:
        /* <DEDUP_REMOVED lines=11> */
.L_x_481:
[----:B------:R-:W-:Y:S05]  /*24bb0*/  BSYNC B1 ;  /* 0x0000000000017941 */ /* 0x000fea0003800000 */
.L_x_480:
        /* <DEDUP_REMOVED lines=13> */
.L_x_483:
[----:B------:R-:W-:Y:S05]  /*24c90*/  BSYNC B1 ;  /* 0x0000000000017941 */ /* 0x000fea0003800000 */
.L_x_482:
[----:B-----5:R-:W-:Y:S01]  /*24ca0*/  IMAD.U32 R3, R17, 0x10000, RZ ;  /* 0x0001000011037824 */ /* 0x020fe200078e00ff */
[----:B------:R-:W-:Y:S01]  /*24cb0*/  ULDC.64 UR4, c[0x0][0x208] ;  /* 0x0000820000047ab9 */ /* 0x000fe20000000a00 */
[----:B------:R-:W-:Y:S01]  /*24cc0*/  @P5 IMAD.MOV.U32 R153, RZ, RZ, R7 ;  /* 0x000000ffff995224 */ /* 0x000fe200078e0007 */
[----:B------:R-:W-:Y:S01]  /*24cd0*/  BSSY B1, `(.L_x_484) ;  /* 0x000000b000017945 */ /* 0x000fe20003800000 */
[----:B------:R-:W-:-:S04]  /*24ce0*/  FMUL R152, R3, R16 ;  /* 0x0000001003987220 */ /* 0x000fc80000400000 */
[----:B------:R-:W-:-:S05]  /*24cf0*/  FFMA R152, R157, R2, R152 ;  /* 0x000000029d987223 */ /* 0x000fca0000000098 */
        /* <DEDUP_REMOVED lines=8> */
.L_x_485:
[----:B------:R-:W-:Y:S05]  /*24d80*/  BSYNC B1 ;  /* 0x0000000000017941 */ /* 0x000fea0003800000 */
.L_x_484:
        /* <DEDUP_REMOVED lines=11> */
.L_x_487:
[----:B------:R-:W-:Y:S05]  /*24e40*/  BSYNC B1 ;  /* 0x0000000000017941 */ /* 0x000fea0003800000 */
.L_x_486:
        /* <DEDUP_REMOVED lines=11> */
.L_x_489:
[----:B------:R-:W-:Y:S05]  /*24f00*/  BSYNC B1 ;  /* 0x0000000000017941 */ /* 0x000fea0003800000 */
.L_x_488:
        /* <DEDUP_REMOVED lines=11> */
.L_x_491:
[----:B------:R-:W-:Y:S05]  /*24fc0*/  BSYNC B1 ;  /* 0x0000000000017941 */ /* 0x000fea0003800000 */
.L_x_490:
        /* <DEDUP_REMOVED lines=11> */
.L_x_493:
[----:B------:R-:W-:Y:S05]  /*25080*/  BSYNC B1 ;  /* 0x0000000000017941 */ /* 0x000fea0003800000 */
.L_x_492:
        /* <DEDUP_REMOVED lines=11> */
.L_x_495:
[----:B------:R-:W-:Y:S05]  /*25140*/  BSYNC B1 ;  /* 0x0000000000017941 */ /* 0x000fea0003800000 */
.L_x_494:
        /* <DEDUP_REMOVED lines=11> */
.L_x_497:
[----:B------:R-:W-:Y:S05]  /*25200*/  BSYNC B1 ;  /* 0x0000000000017941 */ /* 0x000fea0003800000 */
.L_x_496:
        /* <DEDUP_REMOVED lines=11> */
.L_x_499:
[----:B------:R-:W-:Y:S05]  /*252c0*/  BSYNC B1 ;  /* 0x0000000000017941 */ /* 0x000fea0003800000 */
.L_x_498:
        /* <DEDUP_REMOVED lines=11> */
.L_x_501:
[----:B------:R-:W-:Y:S05]  /*25380*/  BSYNC B1 ;  /* 0x0000000000017941 */ /* 0x000fea0003800000 */
.L_x_500:
        /* <DEDUP_REMOVED lines=11> */
.L_x_503:
[----:B------:R-:W-:Y:S05]  /*25440*/  BSYNC B1 ;  /* 0x0000000000017941 */ /* 0x000fea0003800000 */
.L_x_502:
        /* <DEDUP_REMOVED lines=11> */
.L_x_505:
[----:B------:R-:W-:Y:S05]  /*25500*/  BSYNC B1 ;  /* 0x0000000000017941 */ /* 0x000fea0003800000 */
.L_x_504:
        /* <DEDUP_REMOVED lines=11> */
.L_x_507:
[----:B------:R-:W-:Y:S05]  /*255c0*/  BSYNC B1 ;  /* 0x0000000000017941 */ /* 0x000fea0003800000 */
.L_x_506:
        /* <DEDUP_REMOVED lines=11> */
.L_x_509:
[----:B------:R-:W-:Y:S05]  /*25680*/  BSYNC B1 ;  /* 0x0000000000017941 */ /* 0x000fea0003800000 */
.L_x_508:
        /* <DEDUP_REMOVED lines=11> */
.L_x_511:
[----:B------:R-:W-:Y:S05]  /*25740*/  BSYNC B1 ;  /* 0x0000000000017941 */ /* 0x000fea0003800000 */
.L_x_510:
        /* <DEDUP_REMOVED lines=11> */
.L_x_513:
[----:B------:R-:W-:Y:S05]  /*25800*/  BSYNC B1 ;  /* 0x0000000000017941 */ /* 0x000fea0003800000 */
.L_x_512:
        /* <DEDUP_REMOVED lines=11> */
.L_x_515:
[----:B------:R-:W-:Y:S05]  /*258c0*/  BSYNC B1 ;  /* 0x0000000000017941 */ /* 0x000fea0003800000 */
.L_x_514:
        /* <DEDUP_REMOVED lines=11> */
.L_x_517:
[----:B------:R-:W-:Y:S05]  /*25980*/  BSYNC B1 ;  /* 0x0000000000017941 */ /* 0x000fea0003800000 */
.L_x_516:
        /* <DEDUP_REMOVED lines=11> */
.L_x_519:
[----:B------:R-:W-:Y:S05]  /*25a40*/  BSYNC B1 ;  /* 0x0000000000017941 */ /* 0x000fea0003800000 */
.L_x_518:
        /* <DEDUP_REMOVED lines=11> */
.L_x_521:
[----:B------:R-:W-:Y:S05]  /*25b00*/  BSYNC B1 ;  /* 0x0000000000017941 */ /* 0x000fea0003800000 */
.L_x_520:
        /* <DEDUP_REMOVED lines=13> */
.L_x_523:
[----:B------:R-:W-:Y:S05]  /*25be0*/  BSYNC B1 ;  /* 0x0000000000017941 */ /* 0x000fea0003800000 */
.L_x_522:
        /* <DEDUP_REMOVED lines=14> */
.L_x_525:
[----:B------:R-:W-:Y:S05]  /*25cd0*/  BSYNC B1 ;  /* 0x0000000000017941 */ /* 0x000fea0003800000 */
.L_x_524:
        /* <DEDUP_REMOVED lines=11> */
.L_x_527:
[----:B------:R-:W-:Y:S05]  /*25d90*/  BSYNC B1 ;  /* 0x0000000000017941 */ /* 0x000fea0003800000 */
.L_x_526:
        /* <DEDUP_REMOVED lines=11> */
.L_x_529:
[----:B------:R-:W-:Y:S05]  /*25e50*/  BSYNC B1 ;  /* 0x0000000000017941 */ /* 0x000fea0003800000 */
.L_x_528:
        /* <DEDUP_REMOVED lines=13> */
.L_x_531:
[----:B------:R-:W-:Y:S05]  /*25f30*/  BSYNC B1 ;  /* 0x0000000000017941 */ /* 0x000fea0003800000 */
.L_x_530:
        /* <DEDUP_REMOVED lines=14> */
.L_x_533:
[----:B------:R-:W-:Y:S05]  /*26020*/  BSYNC B1 ;  /* 0x0000000000017941 */ /* 0x000fea0003800000 */
.L_x_532:
        /* <DEDUP_REMOVED lines=11> */
.L_x_535:
[----:B------:R-:W-:Y:S05]  /*260e0*/  BSYNC B1 ;  /* 0x0000000000017941 */ /* 0x000fea0003800000 */
.L_x_534:
        /* <DEDUP_REMOVED lines=11> */
.L_x_537:
[----:B------:R-:W-:Y:S05]  /*261a0*/  BSYNC B1 ;  /* 0x0000000000017941 */ /* 0x000fea0003800000 */
.L_x_536:
        /* <DEDUP_REMOVED lines=11> */
.L_x_539:
[----:B------:R-:W-:Y:S05]  /*26260*/  BSYNC B1 ;  /* 0x0000000000017941 */ /* 0x000fea0003800000 */
.L_x_538:
        /* <DEDUP_REMOVED lines=11> */
.L_x_541:
[----:B------:R-:W-:Y:S05]  /*26320*/  BSYNC B1 ;  /* 0x0000000000017941 */ /* 0x000fea0003800000 */
.L_x_540:
        /* <DEDUP_REMOVED lines=11> */
.L_x_543:
[----:B------:R-:W-:Y:S05]  /*263e0*/  BSYNC B1 ;  /* 0x0000000000017941 */ /* 0x000fea0003800000 */
.L_x_542:
        /* <DEDUP_REMOVED lines=11> */
.L_x_545:
[----:B------:R-:W-:Y:S05]  /*264a0*/  BSYNC B1 ;  /* 0x0000000000017941 */ /* 0x000fea0003800000 */
.L_x_544:
        /* <DEDUP_REMOVED lines=11> */
.L_x_547:
[----:B------:R-:W-:Y:S05]  /*26560*/  BSYNC B1 ;  /* 0x0000000000017941 */ /* 0x000fea0003800000 */
.L_x_546:
        /* <DEDUP_REMOVED lines=11> */
.L_x_549:
[----:B------:R-:W-:Y:S05]  /*26620*/  BSYNC B1 ;  /* 0x0000000000017941 */ /* 0x000fea0003800000 */
.L_x_548:
        /* <DEDUP_REMOVED lines=11> */
.L_x_551:
[----:B------:R-:W-:Y:S05]  /*266e0*/  BSYNC B1 ;  /* 0x0000000000017941 */ /* 0x000fea0003800000 */
.L_x_550:
        /* <DEDUP_REMOVED lines=11> */
.L_x_553:
[----:B------:R-:W-:Y:S05]  /*267a0*/  BSYNC B1 ;  /* 0x0000000000017941 */ /* 0x000fea0003800000 */
.L_x_552:
        /* <DEDUP_REMOVED lines=11> */
.L_x_555:
[----:B------:R-:W-:Y:S05]  /*26860*/  BSYNC B1 ;  /* 0x0000000000017941 */ /* 0x000fea0003800000 */
.L_x_554:
        /* <DEDUP_REMOVED lines=11> */
.L_x_557:
[----:B------:R-:W-:Y:S05]  /*26920*/  BSYNC B1 ;  /* 0x0000000000017941 */ /* 0x000fea0003800000 */
.L_x_556:
        /* <DEDUP_REMOVED lines=11> */
.L_x_559:
[----:B------:R-:W-:Y:S05]  /*269e0*/  BSYNC B1 ;  /* 0x0000000000017941 */ /* 0x000fea0003800000 */
.L_x_558:
        /* <DEDUP_REMOVED lines=11> */
.L_x_561:
[----:B------:R-:W-:Y:S05]  /*26aa0*/  BSYNC B1 ;  /* 0x0000000000017941 */ /* 0x000fea0003800000 */
.L_x_560:
        /* <DEDUP_REMOVED lines=11> */
.L_x_563:
[----:B------:R-:W-:Y:S05]  /*26b60*/  BSYNC B1 ;  /* 0x0000000000017941 */ /* 0x000fea0003800000 */
.L_x_562:
        /* <DEDUP_REMOVED lines=11> */
.L_x_565:
[----:B------:R-:W-:Y:S05]  /*26c20*/  BSYNC B1 ;  /* 0x0000000000017941 */ /* 0x000fea0003800000 */
.L_x_564:
        /* <DEDUP_REMOVED lines=11> */
.L_x_567:
[----:B------:R-:W-:Y:S05]  /*26ce0*/  BSYNC B1 ;  /* 0x0000000000017941 */ /* 0x000fea0003800000 */
.L_x_566:
        /* <DEDUP_REMOVED lines=11> */
.L_x_569:
[----:B------:R-:W-:Y:S05]  /*26da0*/  BSYNC B1 ;  /* 0x0000000000017941 */ /* 0x000fea0003800000 */
.L_x_568:
        /* <DEDUP_REMOVED lines=13> */
.L_x_571:
[----:B------:R-:W-:Y:S05]  /*26e80*/  BSYNC B1 ;  /* 0x0000000000017941 */ /* 0x000fea0003800000 */
.L_x_570:
        /* <DEDUP_REMOVED lines=14> */
.L_x_573:
[----:B------:R-:W-:Y:S05]  /*26f70*/  BSYNC B1 ;  /* 0x0000000000017941 */ /* 0x000fea0003800000 */
.L_x_572:
        /* <DEDUP_REMOVED lines=11> */
.L_x_575:
[----:B------:R-:W-:Y:S05]  /*27030*/  BSYNC B1 ;  /* 0x0000000000017941 */ /* 0x000fea0003800000 */
.L_x_574:
        /* <DEDUP_REMOVED lines=11> */
.L_x_577:
[----:B------:R-:W-:Y:S05]  /*270f0*/  BSYNC B1 ;  /* 0x0000000000017941 */ /* 0x000fea0003800000 */
.L_x_576:
        /* <DEDUP_REMOVED lines=13> */
.L_x_579:
[----:B------:R-:W-:Y:S05]  /*271d0*/  BSYNC B1 ;  /* 0x0000000000017941 */ /* 0x000fea0003800000 */
.L_x_578:
        /* <DEDUP_REMOVED lines=14> */
.L_x_581:
[----:B------:R-:W-:Y:S05]  /*272c0*/  BSYNC B1 ;  /* 0x0000000000017941 */ /* 0x000fea0003800000 */
.L_x_580:
        /* <DEDUP_REMOVED lines=11> */
.L_x_583:
[----:B------:R-:W-:Y:S05]  /*27380*/  BSYNC B1 ;  /* 0x0000000000017941 */ /* 0x000fea0003800000 */
.L_x_582:
        /* <DEDUP_REMOVED lines=11> */
.L_x_585:
[----:B------:R-:W-:Y:S05]  /*27440*/  BSYNC B1 ;  /* 0x0000000000017941 */ /* 0x000fea0003800000 */
.L_x_584:
        /* <DEDUP_REMOVED lines=11> */
.L_x_587:
[----:B------:R-:W-:Y:S05]  /*27500*/  BSYNC B1 ;  /* 0x0000000000017941 */ /* 0x000fea0003800000 */
.L_x_586:
        /* <DEDUP_REMOVED lines=11> */
.L_x_589:
[----:B------:R-:W-:Y:S05]  /*275c0*/  BSYNC B1 ;  /* 0x0000000000017941 */ /* 0x000fea0003800000 */
.L_x_588:
        /* <DEDUP_REMOVED lines=11> */
.L_x_591:
[----:B------:R-:W-:Y:S05]  /*27680*/  BSYNC B1 ;  /* 0x0000000000017941 */ /* 0x000fea0003800000 */
.L_x_590:
        /* <DEDUP_REMOVED lines=11> */
.L_x_593:
[----:B------:R-:W-:Y:S05]  /*27740*/  BSYNC B1 ;  /* 0x0000000000017941 */ /* 0x000fea0003800000 */
.L_x_592:
        /* <DEDUP_REMOVED lines=11> */
.L_x_595:
[----:B------:R-:W-:Y:S05]  /*27800*/  BSYNC B1 ;  /* 0x0000000000017941 */ /* 0x000fea0003800000 */
.L_x_594:
        /* <DEDUP_REMOVED lines=11> */
.L_x_597:
[----:B------:R-:W-:Y:S05]  /*278c0*/  BSYNC B1 ;  /* 0x0000000000017941 */ /* 0x000fea0003800000 */
.L_x_596:
        /* <DEDUP_REMOVED lines=11> */
.L_x_599:
[----:B------:R-:W-:Y:S05]  /*27980*/  BSYNC B1 ;  /* 0x0000000000017941 */ /* 0x000fea0003800000 */
.L_x_598:
        /* <DEDUP_REMOVED lines=11> */
.L_x_601:
[----:B------:R-:W-:Y:S05]  /*27a40*/  BSYNC B1 ;  /* 0x0000000000017941 */ /* 0x000fea0003800000 */
.L_x_600:
        /* <DEDUP_REMOVED lines=11> */
.L_x_603:
[----:B------:R-:W-:Y:S05]  /*27b00*/  BSYNC B1 ;  /* 0x0000000000017941 */ /* 0x000fea0003800000 */
.L_x_602:
        /* <DEDUP_REMOVED lines=11> */
.L_x_605:
[----:B------:R-:W-:Y:S05]  /*27bc0*/  BSYNC B1 ;  /* 0x0000000000017941 */ /* 0x000fea0003800000 */
.L_x_604:
        /* <DEDUP_REMOVED lines=11> */
.L_x_607:
[----:B------:R-:W-:Y:S05]  /*27c80*/  BSYNC B1 ;  /* 0x0000000000017941 */ /* 0x000fea0003800000 */
.L_x_606:
        /* <DEDUP_REMOVED lines=11> */
.L_x_609:
[----:B------:R-:W-:Y:S05]  /*27d40*/  BSYNC B1 ;  /* 0x0000000000017941 */ /* 0x000fea0003800000 */
.L_x_608:
        /* <DEDUP_REMOVED lines=11> */
.L_x_611:
[----:B------:R-:W-:Y:S05]  /*27e00*/  BSYNC B1 ;  /* 0x0000000000017941 */ /* 0x000fea0003800000 */
.L_x_610:
        /* <DEDUP_REMOVED lines=11> */
.L_x_613:
[----:B------:R-:W-:Y:S05]  /*27ec0*/  BSYNC B1 ;  /* 0x0000000000017941 */ /* 0x000fea0003800000 */
.L_x_612:
        /* <DEDUP_REMOVED lines=11> */
.L_x_615:
[----:B------:R-:W-:Y:S05]  /*27f80*/  BSYNC B1 ;  /* 0x0000000000017941 */ /* 0x000fea0003800000 */
.L_x_614:
        /* <DEDUP_REMOVED lines=11> */
.L_x_617:
[----:B------:R-:W-:Y:S05]  /*28040*/  BSYNC B1 ;  /* 0x0000000000017941 */ /* 0x000fea0003800000 */
.L_x_616:
        /* <DEDUP_REMOVED lines=13> */
.L_x_619:
[----:B------:R-:W-:Y:S05]  /*28120*/  BSYNC B1 ;  /* 0x0000000000017941 */ /* 0x000fea0003800000 */
.L_x_618:
        /* <DEDUP_REMOVED lines=14> */
.L_x_621:
[----:B------:R-:W-:Y:S05]  /*28210*/  BSYNC B1 ;  /* 0x0000000000017941 */ /* 0x000fea0003800000 */
.L_x_620:
        /* <DEDUP_REMOVED lines=11> */
.L_x_623:
[----:B------:R-:W-:Y:S05]  /*282d0*/  BSYNC B1 ;  /* 0x0000000000017941 */ /* 0x000fea0003800000 */
.L_x_622:
        /* <DEDUP_REMOVED lines=11> */
.L_x_625:
[----:B------:R-:W-:Y:S05]  /*28390*/  BSYNC B1 ;  /* 0x0000000000017941 */ /* 0x000fea0003800000 */
.L_x_624:
        /* <DEDUP_REMOVED lines=13> */
.L_x_627:
[----:B------:R-:W-:Y:S05]  /*28470*/  BSYNC B1 ;  /* 0x0000000000017941 */ /* 0x000fea0003800000 */
.L_x_626:
        /* <DEDUP_REMOVED lines=14> */
.L_x_629:
[----:B------:R-:W-:Y:S05]  /*28560*/  BSYNC B1 ;  /* 0x0000000000017941 */ /* 0x000fea0003800000 */
.L_x_628:
        /* <DEDUP_REMOVED lines=11> */
.L_x_631:
[----:B------:R-:W-:Y:S05]  /*28620*/  BSYNC B1 ;  /* 0x0000000000017941 */ /* 0x000fea0003800000 */
.L_x_630:
        /* <DEDUP_REMOVED lines=11> */
.L_x_633:
[----:B------:R-:W-:Y:S05]  /*286e0*/  BSYNC B1 ;  /* 0x0000000000017941 */ /* 0x000fea0003800000 */
.L_x_632:
        /* <DEDUP_REMOVED lines=11> */
.L_x_635:
[----:B------:R-:W-:Y:S05]  /*287a0*/  BSYNC B1 ;  /* 0x0000000000017941 */ /* 0x000fea0003800000 */
.L_x_634:
        /* <DEDUP_REMOVED lines=11> */
.L_x_637:
[----:B------:R-:W-:Y:S05]  /*28860*/  BSYNC B1 ;  /* 0x0000000000017941 */ /* 0x000fea0003800000 */
.L_x_636:
        /* <DEDUP_REMOVED lines=11> */
.L_x_639:
[----:B------:R-:W-:Y:S05]  /*28920*/  BSYNC B1 ;  /* 0x0000000000017941 */ /* 0x000fea0003800000 */
.L_x_638:
        /* <DEDUP_REMOVED lines=11> */
.L_x_641:
[----:B------:R-:W-:Y:S05]  /*289e0*/  BSYNC B1 ;  /* 0x0000000000017941 */ /* 0x000fea0003800000 */
.L_x_640:
        /* <DEDUP_REMOVED lines=11> */
.L_x_643:
[----:B------:R-:W-:Y:S05]  /*28aa0*/  BSYNC B1 ;  /* 0x0000000000017941 */ /* 0x000fea0003800000 */
.L_x_642:
        /* <DEDUP_REMOVED lines=11> */
.L_x_645:
[----:B------:R-:W-:Y:S05]  /*28b60*/  BSYNC B1 ;  /* 0x0000000000017941 */ /* 0x000fea0003800000 */
.L_x_644:
        /* <DEDUP_REMOVED lines=11> */
.L_x_647:
[----:B------:R-:W-:Y:S05]  /*28c20*/  BSYNC B1 ;  /* 0x0000000000017941 */ /* 0x000fea0003800000 */
.L_x_646:
        /* <DEDUP_REMOVED lines=11> */
.L_x_649:
[----:B------:R-:W-:Y:S05]  /*28ce0*/  BSYNC B1 ;  /* 0x0000000000017941 */ /* 0x000fea0003800000 */
.L_x_648:
        /* <DEDUP_REMOVED lines=11> */
.L_x_651:
[----:B------:R-:W-:Y:S05]  /*28da0*/  BSYNC B1 ;  /* 0x0000000000017941 */ /* 0x000fea0003800000 */
.L_x_650:
        /* <DEDUP_REMOVED lines=11> */
.L_x_653:
[----:B------:R-:W-:Y:S05]  /*28e60*/  BSYNC B1 ;  /* 0x0000000000017941 */ /* 0x000fea0003800000 */
.L_x_652:
        /* <DEDUP_REMOVED lines=11> */
.L_x_655:
[----:B------:R-:W-:Y:S05]  /*28f20*/  BSYNC B1 ;  /* 0x0000000000017941 */ /* 0x000fea0003800000 */
.L_x_654:
        /* <DEDUP_REMOVED lines=11> */
.L_x_657:
[----:B------:R-:W-:Y:S05]  /*28fe0*/  BSYNC B1 ;  /* 0x0000000000017941 */ /* 0x000fea0003800000 */
.L_x_656:
        /* <DEDUP_REMOVED lines=11> */
.L_x_659:
[----:B------:R-:W-:Y:S05]  /*290a0*/  BSYNC B1 ;  /* 0x0000000000017941 */ /* 0x000fea0003800000 */
.L_x_658:
        /* <DEDUP_REMOVED lines=11> */
.L_x_661:
[----:B------:R-:W-:Y:S05]  /*29160*/  BSYNC B1 ;  /* 0x0000000000017941 */ /* 0x000fea0003800000 */
.L_x_660:
        /* <DEDUP_REMOVED lines=11> */
.L_x_663:
[----:B------:R-:W-:Y:S05]  /*29220*/  BSYNC B1 ;  /* 0x0000000000017941 */ /* 0x000fea0003800000 */
.L_x_662:
        /* <DEDUP_REMOVED lines=11> */
.L_x_665:
[----:B------:R-:W-:Y:S05]  /*292e0*/  BSYNC B1 ;  /* 0x0000000000017941 */ /* 0x000fea0003800000 */
.L_x_664:
        /* <DEDUP_REMOVED lines=13> */
.L_x_667:
[----:B------:R-:W-:Y:S05]  /*293c0*/  BSYNC B1 ;  /* 0x0000000000017941 */ /* 0x000fea0003800000 */
.L_x_666:
        /* <DEDUP_REMOVED lines=14> */
.L_x_669:
[----:B------:R-:W-:Y:S05]  /*294b0*/  BSYNC B1 ;  /* 0x0000000000017941 */ /* 0x000fea0003800000 */
.L_x_668:
        /* <DEDUP_REMOVED lines=11> */
.L_x_671:
[----:B------:R-:W-:Y:S05]  /*29570*/  BSYNC B1 ;  /* 0x0000000000017941 */ /* 0x000fea0003800000 */
.L_x_670:
        /* <DEDUP_REMOVED lines=11> */
.L_x_673:
[----:B------:R-:W-:Y:S05]  /*29630*/  BSYNC B1 ;  /* 0x0000000000017941 */ /* 0x000fea0003800000 */
.L_x_672:
        /* <DEDUP_REMOVED lines=13> */
.L_x_675:
[----:B------:R-:W-:Y:S05]  /*29710*/  BSYNC B1 ;  /* 0x0000000000017941 */ /* 0x000fea0003800000 */
.L_x_674:
        /* <DEDUP_REMOVED lines=14> */
.L_x_677:
[----:B------:R-:W-:Y:S05]  /*29800*/  BSYNC B1 ;  /* 0x0000000000017941 */ /* 0x000fea0003800000 */
.L_x_676:
        /* <DEDUP_REMOVED lines=11> */
.L_x_679:
[----:B------:R-:W-:Y:S05]  /*298c0*/  BSYNC B1 ;  /* 0x0000000000017941 */ /* 0x000fea0003800000 */
.L_x_678:
        /* <DEDUP_REMOVED lines=11> */
.L_x_681:
[----:B------:R-:W-:Y:S05]  /*29980*/  BSYNC B1 ;  /* 0x0000000000017941 */ /* 0x000fea0003800000 */
.L_x_680:
        /* <DEDUP_REMOVED lines=11> */
.L_x_683:
[----:B------:R-:W-:Y:S05]  /*29a40*/  BSYNC B1 ;  /* 0x0000000000017941 */ /* 0x000fea0003800000 */
.L_x_682:
        /* <DEDUP_REMOVED lines=11> */
.L_x_685:
[----:B------:R-:W-:Y:S05]  /*29b00*/  BSYNC B1 ;  /* 0x0000000000017941 */ /* 0x000fea0003800000 */
.L_x_684:
        /* <DEDUP_REMOVED lines=11> */
.L_x_687:
[----:B------:R-:W-:Y:S05]  /*29bc0*/  BSYNC B1 ;  /* 0x0000000000017941 */ /* 0x000fea0003800000 */
.L_x_686:
        /* <DEDUP_REMOVED lines=11> */
.L_x_689:
[----:B------:R-:W-:Y:S05]  /*29c80*/  BSYNC B1 ;  /* 0x0000000000017941 */ /* 0x000fea0003800000 */
.L_x_688:
        /* <DEDUP_REMOVED lines=11> */
.L_x_691:
[----:B------:R-:W-:Y:S05]  /*29d40*/  BSYNC B1 ;  /* 0x0000000000017941 */ /* 0x000fea0003800000 */
.L_x_690:
        /* <DEDUP_REMOVED lines=11> */
.L_x_693:
[----:B------:R-:W-:Y:S05]  /*29e00*/  BSYNC B1 ;  /* 0x0000000000017941 */ /* 0x000fea0003800000 */
.L_x_692:
        /* <DEDUP_REMOVED lines=11> */
.L_x_695:
[----:B------:R-:W-:Y:S05]  /*29ec0*/  BSYNC B1 ;  /* 0x0000000000017941 */ /* 0x000fea0003800000 */
.L_x_694:
        /* <DEDUP_REMOVED lines=11> */
.L_x_697:
[----:B------:R-:W-:Y:S05]  /*29f80*/  BSYNC B1 ;  /* 0x0000000000017941 */ /* 0x000fea0003800000 */
.L_x_696:
        /* <DEDUP_REMOVED lines=11> */
.L_x_699:
[----:B------:R-:W-:Y:S05]  /*2a040*/  BSYNC B1 ;  /* 0x0000000000017941 */ /* 0x000fea0003800000 */
.L_x_698:
        /* <DEDUP_REMOVED lines=11> */
.L_x_701:
[----:B------:R-:W-:Y:S05]  /*2a100*/  BSYNC B1 ;  /* 0x0000000000017941 */ /* 0x000fea0003800000 */
.L_x_700:
        /* <DEDUP_REMOVED lines=11> */
.L_x_703:
[----:B------:R-:W-:Y:S05]  /*2a1c0*/  BSYNC B1 ;  /* 0x0000000000017941 */ /* 0x000fea0003800000 */
.L_x_702:
        /* <DEDUP_REMOVED lines=11> */
.L_x_705:
[----:B------:R-:W-:Y:S05]  /*2a280*/  BSYNC B1 ;  /* 0x0000000000017941 */ /* 0x000fea0003800000 */
.L_x_704:
[----:B-----5:R-:W-:Y:S01]  /*2a290*/  SHF.L.U32 R3, R17, 0x10, RZ ;  /* 0x0000001011037819 */ /* 0x020fe200000006ff */
[----:B------:R-:W-:Y:S01]  /*2a2a0*/  ULDC.64 UR4, c[0x0][0x208] ;  /* 0x0000820000047ab9 */ /* 0x000fe20000000a00 */
[----:B------:R-:W-:Y:S01]  /*2a2b0*/  ISETP.GT.AND P0, PT, R0, 0xe9, P0 ;  /* 0x000000e90000780c */ /* 0x000fe20000704270 */
[----:B------:R-:W-:Y:S02]  /*2a2c0*/  BSSY B1, `(.L_x_706) ;  /* 0x0000008000017945 */ /* 0x000fe40003800000 */
[----:B------:R-:W-:-:S04]  /*2a2d0*/  FMUL R3, R3, R16 ;  /* 0x0000001003037220 */ /* 0x000fc80000400000 */
[----:B------:R-:W-:-:S05]  /*2a2e0*/  FFMA R3, R44, R2, R3 ;  /* 0x000000022c037223 */ /* 0x000fca0000000003 */
[----:B------:R-:W-:-:S05]  /*2a2f0*/  F2FP.BF16.F32.PACK_AB R3, RZ, R3 ;  /* 0x00000003ff03723e */ /* 0x000fca00000010ff */
[----:B------:R0:W-:Y:S01]  /*2a300*/  @P5 STG.E.U16 desc[UR4][R10.64+0x1d0], R3 ;  /* 0x0001d0030a005986 */ /* 0x0001e2000c101504 */
[----:B------:R-:W-:Y:S05]  /*2a310*/  @!P0 BRA `(.L_x_707) ;  /* 0x0000000000088947 */ /* 0x000fea0003800000 */
[----:B------:R-:W-:Y:S02]  /*2a320*/  ULDC.64 UR4, c[0x0][0x208] ;  /* 0x0000820000047ab9 */ /* 0x000fe40000000a00 */
[----:B------:R0:W5:Y:S03]  /*2a330*/  LDG.E.LTC128B.U16 R17, desc[UR4][R218.64+0x1d2] ;  /* 0x0001d204da117981 */ /* 0x000166000c1e1520 */
.L_x_707:
[----:B------:R-:W-:Y:S05]  /*2a340*/  BSYNC B1 ;  /* 0x0000000000017941 */ /* 0x000fea0003800000 */
.L_x_706:
[----:B0----5:R-:W-:Y:S01]  /*2a350*/  IMAD.U32 R3, R17, 0x10000, RZ ;  /* 0x0001000011037824 */ /* 0x021fe200078e00ff */
        /* <DEDUP_REMOVED lines=10> */
.L_x_709:
[----:B------:R-:W-:Y:S05]  /*2a400*/  BSYNC B1 ;  /* 0x0000000000017941 */ /* 0x000fea0003800000 */
.L_x_708:
[----:B-----5:R-:W-:Y:S01]  /*2a410*/  IMAD.U32 R3, R17, 0x10000, RZ ;  /* 0x0001000011037824 */ /* 0x020fe200078e00ff */
[----:B------:R-:W-:Y:S01]  /*2a420*/  ISETP.GT.AND P1, PT, R0, 0xe9, P1 ;  /* 0x000000e90000780c */ /* 0x000fe20000f24270 */
[----:B------:R-:W-:Y:S01]  /*2a430*/  ULDC.64 UR4, c[0x0][0x208] ;  /* 0x0000820000047ab9 */ /* 0x000fe20000000a00 */
[----:B------:R-:W-:Y:S01]  /*2a440*/  BSSY B1, `(.L_x_710) ;  /* 0x0000008000017945 */ /* 0x000fe20003800000 */
[----:B------:R-:W-:-:S04]  /*2a450*/  FMUL R3, R3, R16 ;  /* 0x0000001003037220 */ /* 0x000fc80000400000 */
[----:B------:R-:W-:-:S05]  /*2a460*/  FFMA R3, R46, R2, R3 ;  /* 0x000000022e037223 */ /* 0x000fca0000000003 */
[----:B------:R-:W-:-:S05]  /*2a470*/  F2FP.BF16.F32.PACK_AB R3, RZ, R3 ;  /* 0x00000003ff03723e */ /* 0x000fca00000010ff */
[----:B------:R0:W-:Y:S01]  /*2a480*/  @P0 STG.E.U16 desc[UR4][R234.64+0x1d0], R3 ;  /* 0x0001d003ea000986 */ /* 0x0001e2000c101504 */
[----:B------:R-:W-:Y:S05]  /*2a490*/  @!P1 BRA `(.L_x_711) ;  /* 0x0000000000089947 */ /* 0x000fea0003800000 */
[----:B------:R-:W-:Y:S02]  /*2a4a0*/  ULDC.64 UR4, c[0x0][0x208] ;  /* 0x0000820000047ab9 */ /* 0x000fe40000000a00 */
[----:B------:R0:W5:Y:S03]  /*2a4b0*/  LDG.E.LTC128B.U16 R17, desc[UR4][R236.64+0x1d2] ;  /* 0x0001d204ec117981 */ /* 0x000166000c1e1520 */
.L_x_711:
[----:B------:R-:W-:Y:S05]  /*2a4c0*/  BSYNC B1 ;  /* 0x0000000000017941 */ /* 0x000fea0003800000 */
.L_x_710:
[----:B0----5:R-:W-:Y:S01]  /*2a4d0*/  SHF.L.U32 R3, R17, 0x10, RZ ;  /* 0x0000001011037819 */ /* 0x021fe200000006ff */
        /* <DEDUP_REMOVED lines=10> */
.L_x_713:
[----:B------:R-:W-:Y:S05]  /*2a580*/  BSYNC B1 ;  /* 0x0000000000017941 */ /* 0x000fea0003800000 */
.L_x_712:
[----:B-----5:R-:W-:Y:S01]  /*2a590*/  IMAD.U32 R3, R17, 0x10000, RZ ;  /* 0x0001000011037824 */ /* 0x020fe200078e00ff */
[----:B------:R-:W-:Y:S01]  /*2a5a0*/  ISETP.GT.AND P1, PT, R0, 0xe1, P2 ;  /* 0x000000e10000780c */ /* 0x000fe20001724270 */
[----:B0-----:R-:W-:Y:S01]  /*2a5b0*/  @P0 IMAD.MOV.U32 R10, RZ, RZ, R8 ;  /* 0x000000ffff0a0224 */ /* 0x001fe200078e0008 */
[----:B------:R-:W-:Y:S01]  /*2a5c0*/  @P0 MOV R11, R7 ;  /* 0x00000007000b0202 */ /* 0x000fe20000000f00 */
[----:B------:R-:W-:Y:S01]  /*2a5d0*/  FMUL R3, R3, R16 ;  /* 0x0000001003037220 */ /* 0x000fe20000400000 */
[----:B------:R-:W-:Y:S01]  /*2a5e0*/  ULDC.64 UR4, c[0x0][0x208] ;  /* 0x0000820000047ab9 */ /* 0x000fe20000000a00 */
[----:B------:R-:W-:Y:S02]  /*2a5f0*/  BSSY B1, `(.L_x_714) ;  /* 0x0000007000017945 */ /* 0x000fe40003800000 */
[----:B------:R-:W-:-:S05]  /*2a600*/  FFMA R3, R32, R2, R3 ;  /* 0x0000000220037223 */ /* 0x000fca0000000003 */
[----:B------:R-:W-:-:S05]  /*2a610*/  F2FP.BF16.F32.PACK_AB R3, RZ, R3 ;  /* 0x00000003ff03723e */ /* 0x000fca00000010ff */
[----:B------:R0:W-:Y:S01]  /*2a620*/  @P0 STG.E.U16 desc[UR4][R10.64+0x1c0], R3 ;  /* 0x0001c0030a000986 */ /* 0x0001e2000c101504 */
[----:B------:R-:W-:Y:S05]  /*2a630*/  @!P1 BRA `(.L_x_715) ;  /* 0x0000000000089947 */ /* 0x000fea0003800000 */
[----:B------:R-:W-:Y:S02]  /*2a640*/  ULDC.64 UR4, c[0x0][0x208] ;  /* 0x0000820000047ab9 */ /* 0x000fe40000000a00 */
[----:B------:R0:W5:Y:S03]  /*2a650*/  LDG.E.LTC128B.U16 R17, desc[UR4][R232.64+0x1c2] ;  /* 0x0001c204e8117981 */ /* 0x000166000c1e1520 */
.L_x_715:
[----:B------:R-:W-:Y:S05]  /*2a660*/  BSYNC B1 ;  /* 0x0000000000017941 */ /* 0x000fea0003800000 */
.L_x_714:
[----:B0----5:R-:W-:Y:S01]  /*2a670*/  IMAD.U32 R3, R17, 0x10000, RZ ;  /* 0x0001000011037824 */ /* 0x021fe200078e00ff */
[----:B------:R-:W-:Y:S01]  /*2a680*/  ISETP.GT.AND P0, PT, R0, 0xe0, P6 ;  /* 0x000000e00000780c */ /* 0x000fe20003704270 */
[----:B------:R-:W-:Y:S01]  /*2a690*/  ULDC.64 UR4, c[0x0][0x208] ;  /* 0x0000820000047ab9 */ /* 0x000fe20000000a00 */
[----:B------:R-:W-:Y:S01]  /*2a6a0*/  @P1 MOV R11, R7 ;  /* 0x00000007000b1202 */ /* 0x000fe20000000f00 */
[----:B------:R-:W-:Y:S01]  /*2a6b0*/  FMUL R10, R3, R16 ;  /* 0x00000010030a7220 */ /* 0x000fe20000400000 */
[----:B------:R-:W-:Y:S03]  /*2a6c0*/  BSSY B1, `(.L_x_716) ;  /* 0x0000009000017945 */ /* 0x000fe60003800000 */
[----:B------:R-:W-:-:S05]  /*2a6d0*/  FFMA R10, R33, R2, R10 ;  /* 0x00000002210a7223 */ /* 0x000fca000000000a */
[----:B------:R-:W-:-:S04]  /*2a6e0*/  F2FP.BF16.F32.PACK_AB R10, RZ, R10 ;  /* 0x0000000aff0a723e */ /* 0x000fc800000010ff */
[----:B------:R-:W-:Y:S01]  /*2a6f0*/  PRMT R3, R10, 0x7610, R3 ;  /* 0x000076100a037816 */ /* 0x000fe20000000003 */
[----:B------:R-:W-:-:S05]  /*2a700*/  @P1 IMAD.MOV.U32 R10, RZ, RZ, R8 ;  /* 0x000000ffff0a1224 */ /* 0x000fca00078e0008 */
[----:B------:R0:W-:Y:S01]  /*2a710*/  @P1 STG.E.U16 desc[UR4][R10.64+0x1c2], R3 ;  /* 0x0001c2030a001986 */ /* 0x0001e2000c101504 */
[----:B------:R-:W-:Y:S05]  /*2a720*/  @!P0 BRA `(.L_x_717) ;  /* 0x0000000000088947 */ /* 0x000fea0003800000 */
[----:B------:R-:W-:Y:S02]  /*2a730*/  ULDC.64 UR4, c[0x0][0x208] ;  /* 0x0000820000047ab9 */ /* 0x000fe40000000a00 */
[----:B------:R0:W5:Y:S03]  /*2a740*/  LDG.E.LTC128B.U16 R17, desc[UR4][R22.64+0x1c0] ;  /* 0x0001c00416117981 */ /* 0x000166000c1e1520 */
.L_x_717:
[----:B------:R-:W-:Y:S05]  /*2a750*/  BSYNC B1 ;  /* 0x0000000000017941 */ /* 0x000fea0003800000 */
.L_x_716:
[----:B0----5:R-:W-:Y:S01]  /*2a760*/  IMAD.U32 R3, R17, 0x10000, RZ ;  /* 0x0001000011037824 */ /* 0x021fe200078e00ff */
        /* <DEDUP_REMOVED lines=10> */
.L_x_719:
[----:B------:R-:W-:Y:S05]  /*2a810*/  BSYNC B1 ;  /* 0x0000000000017941 */ /* 0x000fea0003800000 */
.L_x_718:
        /* <DEDUP_REMOVED lines=11> */
.L_x_721:
[----:B------:R-:W-:Y:S05]  /*2a8d0*/  BSYNC B1 ;  /* 0x0000000000017941 */ /* 0x000fea0003800000 */
.L_x_720:
[----:B-----5:R-:W-:Y:S01]  /*2a8e0*/  SHF.L.U32 R3, R17, 0x10, RZ ;  /* 0x0000001011037819 */ /* 0x020fe200000006ff */
[----:B0-----:R-:W-:Y:S01]  /*2a8f0*/  @P0 IMAD.MOV.U32 R10, RZ, RZ, R8 ;  /* 0x000000ffff0a0224 */ /* 0x001fe200078e0008 */
[----:B------:R-:W-:Y:S01]  /*2a900*/  ISETP.GT.AND P2, PT, R0, 0xe9, P2 ;  /* 0x000000e90000780c */ /* 0x000fe20001744270 */
[----:B------:R-:W-:Y:S01]  /*2a910*/  @P0 IMAD.MOV.U32 R11, RZ, RZ, R7 ;  /* 0x000000ffff0b0224 */ /* 0x000fe200078e0007 */
[----:B------:R-:W-:Y:S01]  /*2a920*/  ULDC.64 UR4, c[0x0][0x208] ;  /* 0x0000820000047ab9 */ /* 0x000fe20000000a00 */
[----:B------:R-:W-:Y:S01]  /*2a930*/  FMUL R3, R3, R16 ;  /* 0x0000001003037220 */ /* 0x000fe20000400000 */
[----:B------:R-:W-:Y:S03]  /*2a940*/  BSSY B1, `(.L_x_722) ;  /* 0x0000007000017945 */ /* 0x000fe60003800000 */
[----:B------:R-:W-:-:S05]  /*2a950*/  FFMA R3, R36, R2, R3 ;  /* 0x0000000224037223 */ /* 0x000fca0000000003 */
[----:B------:R-:W-:-:S05]  /*2a960*/  F2FP.BF16.F32.PACK_AB R3, RZ, R3 ;  /* 0x00000003ff03723e */ /* 0x000fca00000010ff */
[----:B------:R0:W-:Y:S01]  /*2a970*/  @P0 STG.E.U16 desc[UR4][R10.64+0x1d0], R3 ;  /* 0x0001d0030a000986 */ /* 0x0001e2000c101504 */
[----:B------:R-:W-:Y:S05]  /*2a980*/  @!P2 BRA `(.L_x_723) ;  /* 0x000000000008a947 */ /* 0x000fea0003800000 */
[----:B------:R-:W-:Y:S02]  /*2a990*/  ULDC.64 UR4, c[0x0][0x208] ;  /* 0x0000820000047ab9 */ /* 0x000fe40000000a00 */
[----:B------:R0:W5:Y:S03]  /*2a9a0*/  LDG.E.LTC128B.U16 R17, desc[UR4][R232.64+0x1d2] ;  /* 0x0001d204e8117981 */ /* 0x000166000c1e1520 */
.L_x_723:
[----:B------:R-:W-:Y:S05]  /*2a9b0*/  BSYNC B1 ;  /* 0x0000000000017941 */ /* 0x000fea0003800000 */
.L_x_722:
[----:B0----5:R-:W-:Y:S01]  /*2a9c0*/  SHF.L.U32 R3, R17, 0x10, RZ ;  /* 0x0000001011037819 */ /* 0x021fe200000006ff */
[----:B------:R-:W-:Y:S01]  /*2a9d0*/  ULDC.64 UR4, c[0x0][0x208] ;  /* 0x0000820000047ab9 */ /* 0x000fe20000000a00 */
[----:B------:R-:W-:Y:S01]  /*2a9e0*/  ISETP.GT.AND P1, PT, R0, 0xe8, P6 ;  /* 0x000000e80000780c */ /* 0x000fe20003724270 */
[----:B------:R-:W-:Y:S02]  /*2a9f0*/  BSSY B1, `(.L_x_724) ;  /* 0x000000a000017945 */ /* 0x000fe40003800000 */
[----:B------:R-:W-:-:S04]  /*2aa00*/  FMUL R6, R3, R16 ;  /* 0x0000001003067220 */ /* 0x000fc80000400000 */
        /* <DEDUP_REMOVED lines=8> */
.L_x_725:
[----:B------:R-:W-:Y:S05]  /*2aa90*/  BSYNC B1 ;  /* 0x0000000000017941 */ /* 0x000fea0003800000 */
.L_x_724:
        /* <DEDUP_REMOVED lines=11> */
.L_x_727:
[----:B------:R-:W-:Y:S05]  /*2ab50*/  BSYNC B1 ;  /* 0x0000000000017941 */ /* 0x000fea0003800000 */
.L_x_726:
        /* <DEDUP_REMOVED lines=11> */
.L_x_729:
[----:B------:R-:W-:Y:S05]  /*2ac10*/  BSYNC B1 ;  /* 0x0000000000017941 */ /* 0x000fea0003800000 */
.L_x_728:
        /* <DEDUP_REMOVED lines=11> */
.L_x_731:
[----:B------:R-:W-:Y:S05]  /*2acd0*/  BSYNC B1 ;  /* 0x0000000000017941 */ /* 0x000fea0003800000 */
.L_x_730:
        /* <DEDUP_REMOVED lines=11> */
.L_x_733:
[----:B------:R-:W-:Y:S05]  /*2ad90*/  BSYNC B1 ;  /* 0x0000000000017941 */ /* 0x000fea0003800000 */
.L_x_732:
        /* <DEDUP_REMOVED lines=13> */
.L_x_735:
[----:B------:R-:W-:Y:S05]  /*2ae70*/  BSYNC B1 ;  /* 0x0000000000017941 */ /* 0x000fea0003800000 */
.L_x_734:
[----:B0----5:R-:W-:Y:S01]  /*2ae80*/  SHF.L.U32 R3, R17, 0x10, RZ ;  /* 0x0000001011037819 */ /* 0x021fe200000006ff */
[----:B------:R-:W-:Y:S01]  /*2ae90*/  @P0 IMAD.MOV.U32 R5, RZ, RZ, R13 ;  /* 0x000000ffff050224 */ /* 0x000fe200078e000d */
[----:B------:R-:W-:Y:S01]  /*2aea0*/  ISETP.GT.AND P1, PT, R0, 0xe8, P4 ;  /* 0x000000e80000780c */ /* 0x000fe20002724270 */
        /* <DEDUP_REMOVED lines=11> */
.L_x_737:
[----:B------:R-:W-:Y:S05]  /*2af60*/  BSYNC B1 ;  /* 0x0000000000017941 */ /* 0x000fea0003800000 */
.L_x_736:
        /* <DEDUP_REMOVED lines=11> */
.L_x_739:
[----:B------:R-:W-:Y:S05]  /*2b020*/  BSYNC B1 ;  /* 0x0000000000017941 */ /* 0x000fea0003800000 */
.L_x_738:
        /* <DEDUP_REMOVED lines=11> */
.L_x_741:
[----:B------:R-:W-:Y:S05]  /*2b0e0*/  BSYNC B1 ;  /* 0x0000000000017941 */ /* 0x000fea0003800000 */
.L_x_740:
[----:B-----5:R-:W-:Y:S01]  /*2b0f0*/  IMAD.U32 R3, R17, 0x10000, RZ ;  /* 0x0001000011037824 */ /* 0x020fe200078e00ff */
[----:B------:R-:W-:Y:S01]  /*2b100*/  ISETP.GT.AND P3, PT, R0, 0xe9, P3 ;  /* 0x000000e90000780c */ /* 0x000fe20001f64270 */
[----:B------:R-:W-:Y:S01]  /*2b110*/  @P0 IMAD.MOV.U32 R5, RZ, RZ, R13 ;  /* 0x000000ffff050224 */ /* 0x000fe200078e000d */
[----:B0-----:R-:W-:Y:S01]  /*2b120*/  @P0 MOV R4, R12 ;  /* 0x0000000c00040202 */ /* 0x001fe20000000f00 */
        /* <DEDUP_REMOVED lines=9> */
.L_x_743:
[----:B------:R-:W-:Y:S05]  /*2b1c0*/  BSYNC B1 ;  /* 0x0000000000017941 */ /* 0x000fea0003800000 */
.L_x_742:
[----:B------:R-:W-:Y:S05]  /*2b1d0*/  @!P3 BRA `(.L_x_744) ;  /* 0x0000006400d8b947 */ /* 0x000fea0003800000 */
[----:B-----5:R-:W-:Y:S01]  /*2b1e0*/  IMAD.U32 R17, R17, 0x10000, RZ ;  /* 0x0001000011117824 */ /* 0x020fe200078e00ff */
[----:B------:R-:W-:-:S03]  /*2b1f0*/  ULDC.64 UR4, c[0x0][0x208] ;  /* 0x0000820000047ab9 */ /* 0x000fc60000000a00 */
[----:B------:R-:W-:-:S04]  /*2b200*/  FMUL R0, R17, R16 ;  /* 0x0000001011007220 */ /* 0x000fc80000400000 */
[----:B------:R-:W-:-:S05]  /*2b210*/  FFMA R0, R31, R2, R0 ;  /* 0x000000021f007223 */ /* 0x000fca0000000000 */
[----:B------:R-:W-:-:S05]  /*2b220*/  F2FP.BF16.F32.PACK_AB R0, RZ, R0 ;  /* 0x00000000ff00723e */ /* 0x000fca00000010ff */
[----:B------:R0:W-:Y:S01]  /*2b230*/  STG.E.U16 desc[UR4][R12.64+0x1d2], R0 ;  /* 0x0001d2000c007986 */ /* 0x0001e2000c101504 */
[----:B------:R-:W-:Y:S05]  /*2b240*/  BRA `(.L_x_744) ;  /* 0x0000006400bc7947 */ /* 0x000fea0003800000 */
.L_x_33:
[----:B------:R-:W2:Y:S01]  /*2b250*/  LDL.LU R19, [R1+0x244] ;  /* 0x0002440001137983 */ /* 0x000ea20000300800 */
[----:B------:R-:W-:-:S03]  /*2b260*/  ULDC.64 UR4, c[0x0][0x5c0] ;  /* 0x0001700000047ab9 */ /* 0x000fc60000000a00 */
[----:B------:R-:W3:Y:S04]  /*2b270*/  LDL.LU R15, [R1+0x248] ;  /* 0x00024800010f7983 */ /* 0x000ee80000300800 */
[----:B------:R-:W4:Y:S04]  /*2b280*/  LDL.LU R6, [R1+0x240] ;  /* 0x0002400001067983 */ /* 0x000f280000300800 */
[----:B------:R-:W5:Y:S04]  /*2b290*/  LDL.LU R14, [R1+0x24c] ;  /* 0x00024c00010e7983 */ /* 0x000f680000300800 */
[----:B------:R-:W5:Y:S04]  /*2b2a0*/  LDL.LU R18, [R1+0x250] ;  /* 0x0002500001127983 */ /* 0x000f680000300800 */
[----:B------:R-:W5:Y:S04]  /*2b2b0*/  LDL.LU R17, [R1+0x254] ;  /* 0x0002540001117983 */ /* 0x000f680000300800 */
[----:B------:R-:W5:Y:S04]  /*2b2c0*/  LDL.LU R10, [R1+0x258] ;  /* 0x00025800010a7983 */ /* 0x000f680000300800 */
[----:B------:R-:W5:Y:S04]  /*2b2d0*/  LDL.LU R9, [R1+0x25c] ;  /* 0x00025c0001097983 */ /* 0x000f680000300800 */
[----:B------:R-:W5:Y:S01]  /*2b2e0*/  LDL.LU R23, [R1+0x220] ;  /* 0x0002200001177983 */ /* 0x000f620000300800 */
[C---:B------:R-:W-:Y:S01]  /*2b2f0*/  LEA R12, P2, R4.reuse, UR4, 0x1 ;  /* 0x00000004040c7c11 */ /* 0x040fe2000f8408ff */
[----:B------:R-:W-:Y:S01]  /*2b300*/  ULDC.64 UR16, c[0x0][0x208] ;  /* 0x0000820000107ab9 */ /* 0x000fe20000000a00 */
[----:B------:R-:W-:Y:S01]  /*2b310*/  ISETP.GT.AND P5, PT, R3, 0x8, PT ;  /* 0x000000080300780c */ /* 0x000fe20003fa4270 */
[----:B------:R-:W5:Y:S01]  /*2b320*/  LDL.LU R22, [R1+0x224] ;  /* 0x0002240001167983 */ /* 0x000f620000300800 */
[----:B------:R-:W-:Y:S01]  /*2b330*/  LEA.HI.X R13, R4, UR5, R11, 0x1, P2 ;  /* 0x00000005040d7c11 */ /* 0x000fe200090f0c0b */
[----:B------:R-:W-:Y:S01]  /*2b340*/  USHF.L.U32 UR5, UR10, 0x4, URZ ;  /* 0x000000040a057899 */ /* 0x000fe2000800063f */
[C---:B------:R-:W-:Y:S01]  /*2b350*/  ISETP.GT.AND P2, PT, R0.reuse, 0x1, P0 ;  /* 0x000000010000780c */ /* 0x040fe20000744270 */
[----:B------:R-:W5:Y:S01]  /*2b360*/  LDL.LU R21, [R1+0x228] ;  /* 0x0002280001157983 */ /* 0x000f620000300800 */
[----:B------:R-:W-:Y:S01]  /*2b370*/  ISETP.GT.AND P3, PT, R0, 0x1, P5 ;  /* 0x000000010000780c */ /* 0x000fe20002f64270 */
[----:B------:R-:W-:-:S02]  /*2b380*/  USHF.L.U64.HI UR4, UR10, 0x4, UR11 ;  /* 0x000000040a047899 */ /* 0x000fc4000801020b */
[----:B------:R-:W5:Y:S01]  /*2b390*/  LDL.LU R20, [R1+0x22c] ;  /* 0x00022c0001147983 */ /* 0x000f620000300800 */
[----:B------:R-:W-:Y:S01]  /*2b3a0*/  UIMAD UR7, UR11, 0xf0, URZ ;  /* 0x000000f00b0778a4 */ /* 0x000fe2000f8e023f */
[-C--:B--2---:R-:W-:Y:S02]  /*2b3b0*/  FMUL R4, R19, R2.reuse ;  /* 0x0000000213047220 */ /* 0x084fe40000400000 */
[----:B------:R-:W2:Y:S01]  /*2b3c0*/  LDL.LU R19, [R1+0x230] ;  /* 0x0002300001137983 */ /* 0x000ea20000300800 */
[----:B---3--:R-:W-:Y:S02]  /*2b3d0*/  FMUL R5, R15, R2 ;  /* 0x000000020f057220 */ /* 0x008fe40000400000 */
[----:B------:R-:W-:Y:S01]  /*2b3e0*/  F2FP.BF16.F32.PACK_AB R4, RZ, R4 ;  /* 0x00000004ff04723e */ /* 0x000fe200000010ff */
[----:B----4-:R-:W-:-:S03]  /*2b3f0*/  FMUL R6, R6, R2 ;  /* 0x0000000206067220 */ /* 0x010fc60000400000 */
[----:B0-----:R-:W-:Y:S02]  /*2b400*/  PRMT R7, R4, 0x7610, R7 ;  /* 0x0000761004077816 */ /* 0x001fe40000000007 */
[----:B------:R-:W-:Y:S02]  /*2b410*/  F2FP.BF16.F32.PACK_AB R5, RZ, R5 ;  /* 0x00000005ff05723e */ /* 0x000fe400000010ff */
[----:B------:R-:W-:Y:S01]  /*2b420*/  F2FP.BF16.F32.PACK_AB R4, RZ, R6 ;  /* 0x00000006ff04723e */ /* 0x000fe200000010ff */
[----:B------:R0:W-:Y:S01]  /*2b430*/  @P2 STG.E.U16 desc[UR16][R12.64+0x2], R7 ;  /* 0x000002070c002986 */ /* 0x0001e2000c101510 */
[----:B-----5:R-:W-:Y:S01]  /*2b440*/  FMUL R6, R14, R2 ;  /* 0x000000020e067220 */ /* 0x020fe20000400000 */
[----:B------:R-:W-:Y:S02]  /*2b450*/  ISETP.GT.AND P2, PT, R0, RZ, P5 ;  /* 0x000000ff0000720c */ /* 0x000fe40002f44270 */
[----:B------:R-:W-:-:S04]  /*2b460*/  IADD3 R14, P4, R12, UR5, RZ ;  /* 0x000000050c0e7c10 */ /* 0x000fc8000ff9e0ff */
[----:B------:R-:W-:Y:S02]  /*2b470*/  IADD3.X R15, R13, UR4, RZ, P4, !PT ;  /* 0x000000040d0f7c10 */ /* 0x000fe4000a7fe4ff */
[----:B0-----:R-:W-:Y:S02]  /*2b480*/  PRMT R7, R4, 0x7610, R7 ;  /* 0x0000761004077816 */ /* 0x001fe40000000007 */
[----:B------:R-:W-:Y:S01]  /*2b490*/  F2FP.BF16.F32.PACK_AB R4, RZ, R6 ;  /* 0x00000006ff04723e */ /* 0x000fe200000010ff */
[----:B------:R-:W-:Y:S02]  /*2b4a0*/  FMUL R6, R17, R2 ;  /* 0x0000000211067220 */ /* 0x000fe40000400000 */
[----:B------:R0:W-:Y:S01]  /*2b4b0*/  @P1 STG.E.U16 desc[UR16][R12.64], R7 ;  /* 0x000000070c001986 */ /* 0x0001e2000c101510 */
[----:B------:R-:W-:Y:S02]  /*2b4c0*/  ISETP.GT.AND P4, PT, R0, 0x9, P0 ;  /* 0x000000090000780c */ /* 0x000fe40000784270 */
[----:B------:R-:W-:Y:S01]  /*2b4d0*/  F2FP.BF16.F32.PACK_AB R6, RZ, R6 ;  /* 0x00000006ff06723e */ /* 0x000fe200000010ff */
[----:B------:R1:W-:Y:S01]  /*2b4e0*/  @P3 STG.E.U16 desc[UR16][R14.64+0x2], R4 ;  /* 0x000002040e003986 */ /* 0x0003e2000c101510 */
[----:B0-----:R-:W-:Y:S01]  /*2b4f0*/  FMUL R7, R18, R2 ;  /* 0x0000000212077220 */ /* 0x001fe20000400000 */
[----:B------:R-:W-:-:S02]  /*2b500*/  ISETP.GT.AND P1, PT, R0, 0x8, P5 ;  /* 0x000000080000780c */ /* 0x000fc40002f24270 */
[----:B------:R-:W3:Y:S01]  /*2b510*/  LDL.LU R18, [R1+0x234] ;  /* 0x0002340001127983 */ /* 0x000ee20000300800 */
[C---:B------:R-:W-:Y:S01]  /*2b520*/  ISETP.GT.AND P3, PT, R0.reuse, 0x8, P0 ;  /* 0x000000080000780c */ /* 0x040fe20000764270 */
[----:B-1----:R-:W-:Y:S01]  /*2b530*/  FMUL R4, R9, R2 ;  /* 0x0000000209047220 */ /* 0x002fe20000400000 */
[----:B------:R-:W-:Y:S01]  /*2b540*/  F2FP.BF16.F32.PACK_AB R7, RZ, R7 ;  /* 0x00000007ff07723e */ /* 0x000fe200000010ff */
[----:B------:R-:W4:Y:S04]  /*2b550*/  LDL.LU R17, [R1+0x238] ;  /* 0x0002380001117983 */ /* 0x000f280000300800 */
[----:B------:R0:W-:Y:S01]  /*2b560*/  @P2 STG.E.U16 desc[UR16][R14.64], R5 ;  /* 0x000000050e002986 */ /* 0x0001e2000c101510 */
[----:B------:R-:W-:Y:S02]  /*2b570*/  ISETP.GT.AND P2, PT, R0, 0x9, P5 ;  /* 0x000000090000780c */ /* 0x000fe40002f44270 */
[----:B------:R-:W-:Y:S01]  /*2b580*/  F2FP.BF16.F32.PACK_AB R4, RZ, R4 ;  /* 0x00000004ff04723e */ /* 0x000fe200000010ff */
[----:B------:R-:W5:Y:S01]  /*2b590*/  LDL.LU R9, [R1+0x23c] ;  /* 0x00023c0001097983 */ /* 0x000f620000300800 */
[----:B0-----:R-:W-:-:S03]  /*2b5a0*/  FMUL R5, R10, R2 ;  /* 0x000000020a057220 */ /* 0x001fc60000400000 */
[----:B------:R-:W-:Y:S02]  /*2b5b0*/  @P3 STG.E.U16 desc[UR16][R12.64+0x10], R7 ;  /* 0x000010070c003986 */ /* 0x000fe4000c101510 */
[----:B------:R-:W-:Y:S02]  /*2b5c0*/  F2FP.BF16.F32.PACK_AB R5, RZ, R5 ;  /* 0x00000005ff05723e */ /* 0x000fe400000010ff */
[----:B------:R0:W-:Y:S04]  /*2b5d0*/  @P4 STG.E.U16 desc[UR16][R12.64+0x12], R6 ;  /* 0x000012060c004986 */ /* 0x0001e8000c101510 */
[----:B------:R-:W-:Y:S01]  /*2b5e0*/  @P1 STG.E.U16 desc[UR16][R14.64+0x10], R5 ;  /* 0x000010050e001986 */ /* 0x000fe2000c101510 */
[----:B------:R-:W-:-:S03]  /*2b5f0*/  ISETP.GT.AND P1, PT, R3, 0x80, PT ;  /* 0x000000800300780c */ /* 0x000fc60003f24270 */
[----:B------:R1:W-:Y:S01]  /*2b600*/  @P2 STG.E.U16 desc[UR16][R14.64+0x12], R4 ;  /* 0x000012040e002986 */ /* 0x0003e2000c101510 */
[----:B------:R-:W-:Y:S01]  /*2b610*/  ISETP.GT.AND P2, PT, R0, RZ, P1 ;  /* 0x000000ff0000720c */ /* 0x000fe20000f44270 */
[-C--:B0-----:R-:W-:Y:S02]  /*2b620*/  FMUL R6, R23, R2.reuse ;  /* 0x0000000217067220 */ /* 0x081fe40000400000 */
[----:B------:R-:W5:Y:S01]  /*2b630*/  LDL.LU R10, [R1+0x200] ;  /* 0x00020000010a7983 */ /* 0x000f620000300800 */
[----:B-1----:R-:W-:Y:S01]  /*2b640*/  MOV R4, UR10 ;  /* 0x0000000a00047c02 */ /* 0x002fe20008000f00 */
[----:B------:R-:W-:Y:S01]  /*2b650*/  FMUL R7, R21, R2 ;  /* 0x0000000215077220 */ /* 0x000fe20000400000 */
[----:B------:R-:W-:Y:S01]  /*2b660*/  F2FP.BF16.F32.PACK_AB R6, RZ, R6 ;  /* 0x00000006ff06723e */ /* 0x000fe200000010ff */
[----:B------:R-:W5:Y:S02]  /*2b670*/  LDL.LU R234, [R1+0x204] ;  /* 0x0002040001ea7983 */ /* 0x000f640000300800 */
[----:B------:R-:W-:-:S04]  /*2b680*/  IMAD.WIDE.U32 R4, R4, 0xf0, R14 ;  /* 0x000000f004047825 */ /* 0x000fc800078e000e */
[----:B------:R-:W-:-:S05]  /*2b690*/  VIADD R5, R5, UR7 ;  /* 0x0000000705057c36 */ /* 0x000fca0008000000 */
[----:B------:R0:W-:Y:S01]  /*2b6a0*/  @P2 STG.E.U16 desc[UR16][R4.64], R6 ;  /* 0x0000000604002986 */ /* 0x0001e2000c101510 */
[----:B------:R-:W-:Y:S02]  /*2b6b0*/  ISETP.GT.AND P2, PT, R0, 0x1, P1 ;  /* 0x000000010000780c */ /* 0x000fe40000f44270 */
[----:B------:R-:W-:Y:S01]  /*2b6c0*/  ISETP.GT.AND P4, PT, R3, 0x88, PT ;  /* 0x000000880300780c */ /* 0x000fe20003f84270 */
[----:B0-----:R-:W-:-:S05]  /*2b6d0*/  FMUL R6, R22, R2 ;  /* 0x0000000216067220 */ /* 0x001fca0000400000 */
[----:B------:R-:W-:-:S05]  /*2b6e0*/  F2FP.BF16.F32.PACK_AB R6, RZ, R6 ;  /* 0x00000006ff06723e */ /* 0x000fca00000010ff */
[----:B------:R0:W-:Y:S01]  /*2b6f0*/  @P2 STG.E.U16 desc[UR16][R4.64+0x2], R6 ;  /* 0x0000020604002986 */ /* 0x0001e2000c101510 */
[----:B------:R-:W-:Y:S02]  /*2b700*/  ISETP.GT.AND P2, PT, R0, RZ, P4 ;  /* 0x000000ff0000720c */ /* 0x000fe40002744270 */
[----:B------:R-:W-:-:S04]  /*2b710*/  F2FP.BF16.F32.PACK_AB R7, RZ, R7 ;  /* 0x00000007ff07723e */ /* 0x000fc800000010ff */
[----:B------:R-:W-:Y:S02]  /*2b720*/  PRMT R8, R7, 0x7610, R8 ;  /* 0x0000761007087816 */ /* 0x000fe40000000008 */
[----:B0-----:R-:W-:-:S04]  /*2b730*/  IADD3 R6, P3, R4, UR5, RZ ;  /* 0x0000000504067c10 */ /* 0x001fc8000ff7e0ff */
[----:B------:R-:W-:-:S05]  /*2b740*/  IADD3.X R7, R5, UR4, RZ, P3, !PT ;  /* 0x0000000405077c10 */ /* 0x000fca0009ffe4ff */
[----:B------:R0:W-:Y:S01]  /*2b750*/  @P2 STG.E.U16 desc[UR16][R6.64], R8 ;  /* 0x0000000806002986 */ /* 0x0001e2000c101510 */
[----:B------:R-:W-:Y:S01]  /*2b760*/  ISETP.GT.AND P2, PT, R0, 0x1, P4 ;  /* 0x000000010000780c */ /* 0x000fe20002744270 */
[----:B0-----:R-:W-:-:S05]  /*2b770*/  FMUL R8, R20, R2 ;  /* 0x0000000214087220 */ /* 0x001fca0000400000 */
[----:B------:R-:W-:-:S07]  /*2b780*/  F2FP.BF16.F32.PACK_AB R8, RZ, R8 ;  /* 0x00000008ff08723e */ /* 0x000fce00000010ff */
[----:B------:R2:W-:Y:S01]  /*2b790*/  @P2 STG.E.U16 desc[UR16][R6.64+0x2], R8 ;  /* 0x0000020806002986 */ /* 0x0005e2000c101510 */
[----:B------:R-:W-:Y:S01]  /*2b7a0*/  ISETP.GT.AND P2, PT, R0, 0x8, P1 ;  /* 0x000000080000780c */ /* 0x000fe20000f44270 */
[----:B--2---:R-:W-:-:S05]  /*2b7b0*/  FMUL R8, R19, R2 ;  /* 0x0000000213087220 */ /* 0x004fca0000400000 */
[----:B------:R-:W-:-:S07]  /*2b7c0*/  F2FP.BF16.F32.PACK_AB R8, RZ, R8 ;  /* 0x00000008ff08723e */ /* 0x000fce00000010ff */
[----:B------:R3:W-:Y:S01]  /*2b7d0*/  @P2 STG.E.U16 desc[UR16][R4.64+0x10], R8 ;  /* 0x0000100804002986 */ /* 0x0007e2000c101510 */
[----:B------:R-:W-:Y:S01]  /*2b7e0*/  ISETP.GT.AND P2, PT, R0, 0x9, P1 ;  /* 0x000000090000780c */ /* 0x000fe20000f44270 */
[----:B---3--:R-:W-:-:S05]  /*2b7f0*/  FMUL R8, R18, R2 ;  /* 0x0000000212087220 */ /* 0x008fca0000400000 */
[----:B------:R-:W-:-:S07]  /*2b800*/  F2FP.BF16.F32.PACK_AB R8, RZ, R8 ;  /* 0x00000008ff08723e */ /* 0x000fce00000010ff */
[----:B------:R4:W-:Y:S02]  /*2b810*/  @P2 STG.E.U16 desc[UR16][R4.64+0x12], R8 ;  /* 0x0000120804002986 */ /* 0x0009e4000c101510 */
[----:B----4-:R-:W-:Y:S02]  /*2b820*/  FMUL R8, R17, R2 ;  /* 0x0000000211087220 */ /* 0x010fe40000400000 */
[----:B------:R-:W2:Y:S04]  /*2b830*/  LDL.LU R17, [R1+0x208] ;  /* 0x0002080001117983 */ /* 0x000ea80000300800 */
[----:B------:R-:W3:Y:S04]  /*2b840*/  LDL.LU R233, [R1+0x20c] ;  /* 0x00020c0001e97983 */ /* 0x000ee80000300800 */
[----:B------:R-:W4:Y:S04]  /*2b850*/  LDL.LU R23, [R1+0x210] ;  /* 0x0002100001177983 */ /* 0x000f280000300800 */
[----:B------:R-:W4:Y:S04]  /*2b860*/  LDL.LU R22, [R1+0x214] ;  /* 0x0002140001167983 */ /* 0x000f280000300800 */
[----:B------:R-:W4:Y:S04]  /*2b870*/  LDL.LU R21, [R1+0x218] ;  /* 0x0002180001157983 */ /* 0x000f280000300800 */
[----:B------:R-:W4:Y:S01]  /*2b880*/  LDL.LU R20, [R1+0x21c] ;  /* 0x00021c0001147983 */ /* 0x000f220000300800 */
[----:B------:R-:W-:-:S02]  /*2b890*/  ISETP.GT.AND P2, PT, R0, 0x8, P4 ;  /* 0x000000080000780c */ /* 0x000fc40002744270 */
[----:B------:R-:W-:Y:S01]  /*2b8a0*/  F2FP.BF16.F32.PACK_AB R8, RZ, R8 ;  /* 0x00000008ff08723e */ /* 0x000fe200000010ff */
[----:B------:R-:W-:Y:S01]  /*2b8b0*/  USHF.L.U32 UR14, UR10, 0x8, URZ ;  /* 0x000000080a0e7899 */ /* 0x000fe2000800063f */
[----:B------:R-:W-:Y:S01]  /*2b8c0*/  IMAD.U32 R18, RZ, RZ, UR5 ;  /* 0x00000005ff127e24 */ /* 0x000fe2000f8e00ff */
[----:B------:R-:W-:Y:S01]  /*2b8d0*/  USHF.L.U64.HI UR13, UR10, 0x8, UR11 ;  /* 0x000000080a0d7899 */ /* 0x000fe2000801020b */
[-C--:B-----5:R-:W-:Y:S01]  /*2b8e0*/  FMUL R10, R10, R2.reuse ;  /* 0x000000020a0a7220 */ /* 0x0a0fe20000400000 */
[----:B------:R-:W5:Y:S06]  /*2b8f0*/  LDL.LU R232, [R1+0x1ec] ;  /* 0x0001ec0001e87983 */ /* 0x000f6c0000300800 */
[----:B------:R0:W-:Y:S01]  /*2b900*/  @P2 STG.E.U16 desc[UR16][R6.64+0x10], R8 ;  /* 0x0000100806002986 */ /* 0x0001e2000c101510 */
[----:B------:R-:W-:Y:S01]  /*2b910*/  ISETP.GT.AND P2, PT, R0, 0x9, P4 ;  /* 0x000000090000780c */ /* 0x000fe20002744270 */
[----:B0-----:R-:W-:-:S05]  /*2b920*/  FMUL R8, R9, R2 ;  /* 0x0000000209087220 */ /* 0x001fca0000400000 */
[----:B------:R-:W-:-:S07]  /*2b930*/  F2FP.BF16.F32.PACK_AB R8, RZ, R8 ;  /* 0x00000008ff08723e */ /* 0x000fce00000010ff */
[----:B------:R0:W-:Y:S01]  /*2b940*/  @P2 STG.E.U16 desc[UR16][R6.64+0x12], R8 ;  /* 0x0000120806002986 */ /* 0x0001e2000c101510 */
[----:B------:R-:W-:Y:S01]  /*2b950*/  IMAD.U32 R9, RZ, RZ, UR4 ;  /* 0x00000004ff097e24 */ /* 0x000fe2000f8e00ff */
[----:B------:R-:W-:Y:S02]  /*2b960*/  IADD3 R18, P2, P3, R18, UR14, R4 ;  /* 0x0000000e12127c10 */ /* 0x000fe4000fb5e004 */
[----:B0-----:R-:W-:Y:S01]  /*2b970*/  MOV R6, UR10 ;  /* 0x0000000a00067c02 */ /* 0x001fe20008000f00 */
[----:B------:R-:W-:-:S04]  /*2b980*/  IMAD.U32 R8, RZ, RZ, UR5 ;  /* 0x00000005ff087e24 */ /* 0x000fc8000f8e00ff */
[----:B------:R-:W-:Y:S01]  /*2b990*/  IMAD.WIDE.U32 R6, R6, 0xf0, R14 ;  /* 0x000000f006067825 */ /* 0x000fe200078e000e */
[----:B------:R-:W-:Y:S02]  /*2b9a0*/  IADD3.X R19, R9, UR13, R5, P2, P3 ;  /* 0x0000000d09137c10 */ /* 0x000fe400097e6405 */
[----:B------:R-:W-:Y:S02]  /*2b9b0*/  IADD3 R8, P2, P3, R8, UR14, R6 ;  /* 0x0000000e08087c10 */ /* 0x000fe4000fb5e006 */
[----:B------:R-:W-:-:S04]  /*2b9c0*/  IADD3 R7, R7, UR7, RZ ;  /* 0x0000000707077c10 */ /* 0x000fc8000fffe0ff */
[----:B------:R-:W-:Y:S02]  /*2b9d0*/  IADD3.X R9, R9, UR13, R7, P2, P3 ;  /* 0x0000000d09097c10 */ /* 0x000fe400097e6407 */
[----:B------:R-:W-:Y:S02]  /*2b9e0*/  IADD3 R4, P2, R4, UR14, RZ ;  /* 0x0000000e04047c10 */ /* 0x000fe4000ff5e0ff */
[----:B------:R-:W-:Y:S02]  /*2b9f0*/  ISETP.GT.AND P3, PT, R3, 0x100, PT ;  /* 0x000001000300780c */ /* 0x000fe40003f64270 */
[----:B------:R-:W-:Y:S02]  /*2ba00*/  IADD3.X R5, R5, UR13, RZ, P2, !PT ;  /* 0x0000000d05057c10 */ /* 0x000fe400097fe4ff */
[----:B------:R-:W-:Y:S02]  /*2ba10*/  ISETP.GT.AND P2, PT, R0, RZ, P3 ;  /* 0x000000ff0000720c */ /* 0x000fe40001f44270 */
[----:B------:R-:W-:-:S11]  /*2ba20*/  F2FP.BF16.F32.PACK_AB R10, RZ, R10 ;  /* 0x0000000aff0a723e */ /* 0x000fd600000010ff */
[----:B------:R0:W-:Y:S01]  /*2ba30*/  @P2 STG.E.U16 desc[UR16][R4.64], R10 ;  /* 0x0000000a04002986 */ /* 0x0001e2000c101510 */
[----:B------:R-:W-:Y:S01]  /*2ba40*/  ISETP.GT.AND P2, PT, R0, 0x1, P3 ;  /* 0x000000010000780c */ /* 0x000fe20001f44270 */
[----:B0-----:R-:W-:-:S05]  /*2ba50*/  FMUL R10, R234, R2 ;  /* 0x00000002ea0a7220 */ /* 0x001fca0000400000 */
[----:B------:R-:W-:-:S07]  /*2ba60*/  F2FP.BF16.F32.PACK_AB R10, RZ, R10 ;  /* 0x0000000aff0a723e */ /* 0x000fce00000010ff */
[----:B------:R0:W-:Y:S02]  /*2ba70*/  @P2 STG.E.U16 desc[UR16][R4.64+0x2], R10 ;  /* 0x0000020a04002986 */ /* 0x0001e4000c101510 */
[----:B0-----:R-:W-:-:S04]  /*2ba80*/  IADD3 R10, P2, R4, UR5, RZ ;  /* 0x00000005040a7c10 */ /* 0x001fc8000ff5e0ff */
[----:B------:R-:W-:Y:S02]  /*2ba90*/  IADD3.X R11, R5, UR4, RZ, P2, !PT ;  /* 0x00000004050b7c10 */ /* 0x000fe400097fe4ff */
[----:B------:R-:W-:-:S04]  /*2baa0*/  ISETP.GT.AND P2, PT, R3, 0x108, PT ;  /* 0x000001080300780c */ /* 0x000fc80003f44270 */
[----:B------:R-:W-:Y:S01]  /*2bab0*/  ISETP.GT.AND P6, PT, R0, RZ, P2 ;  /* 0x000000ff0000720c */ /* 0x000fe200017c4270 */
[----:B--2---:R-:W-:-:S05]  /*2bac0*/  FMUL R17, R17, R2 ;  /* 0x0000000211117220 */ /* 0x004fca0000400000 */
[----:B------:R-:W-:Y:S02]  /*2bad0*/  F2FP.BF16.F32.PACK_AB R3, RZ, R17 ;  /* 0x00000011ff03723e */ /* 0x000fe400000010ff */
[----:B------:R-:W2:Y:S05]  /*2bae0*/  LDL.LU R17, [R1+0x1e8] ;  /* 0x0001e80001117983 */ /* 0x000eaa0000300800 */
[----:B------:R3:W-:Y:S01]  /*2baf0*/  @P6 STG.E.U16 desc[UR16][R10.64], R3 ;  /* 0x000000030a006986 */ /* 0x0007e2000c101510 */
[----:B------:R-:W-:Y:S01]  /*2bb00*/  ISETP.GT.AND P6, PT, R0, 0x1, P2 ;  /* 0x000000010000780c */ /* 0x000fe200017c4270 */
[----:B---3--:R-:W-:-:S05]  /*2bb10*/  FMUL R3, R233, R2 ;  /* 0x00000002e9037220 */ /* 0x008fca0000400000 */
[----:B------:R-:W-:-:S07]  /*2bb20*/  F2FP.BF16.F32.PACK_AB R3, RZ, R3 ;  /* 0x00000003ff03723e */ /* 0x000fce00000010ff */
[----:B------:R0:W-:Y:S04]  /*2bb30*/  @P6 STG.E.U16 desc[UR16][R10.64+0x2], R3 ;  /* 0x000002030a006986 */ /* 0x0001e8000c101510 */
[----:B0-----:R-:W3:Y:S04]  /*2bb40*/  LDL.LU R10, [R1+0x1e0] ;  /* 0x0001e000010a7983 */ /* 0x001ee80000300800 */
[----:B------:R-:W5:Y:S01]  /*2bb50*/  LDL.LU R11, [R1+0x1e4] ;  /* 0x0001e400010b7983 */ /* 0x000f620000300800 */
[----:B------:R-:W-:Y:S01]  /*2bb60*/  ISETP.GT.AND P6, PT, R0, 0x8, P3 ;  /* 0x000000080000780c */ /* 0x000fe20001fc4270 */
[----:B----4-:R-:W-:-:S02]  /*2bb70*/  FMUL R3, R23, R2 ;  /* 0x0000000217037220 */ /* 0x010fc40000400000 */
[----:B------:R-:W4:Y:S03]  /*2bb80*/  LDL.LU R23, [R1+0x1f0] ;  /* 0x0001f00001177983 */ /* 0x000f260000300800 */
[----:B------:R-:W-:-:S07]  /*2bb90*/  F2FP.BF16.F32.PACK_AB R3, RZ, R3 ;  /* 0x00000003ff03723e */ /* 0x000fce00000010ff */
[----:B------:R0:W-:Y:S01]  /*2bba0*/  @P6 STG.E.U16 desc[UR16][R4.64+0x10], R3 ;  /* 0x0000100304006986 */ /* 0x0001e2000c101510 */
[----:B------:R-:W-:Y:S01]  /*2bbb0*/  ISETP.GT.AND P6, PT, R0, 0x9, P3 ;  /* 0x000000090000780c */ /* 0x000fe20001fc4270 */
[----:B0-----:R-:W-:Y:S02]  /*2bbc0*/  FMUL R3, R22, R2 ;  /* 0x0000000216037220 */ /* 0x001fe40000400000 */
[----:B------:R-:W4:Y:S03]  /*2bbd0*/  LDL.LU R22, [R1+0x1f4] ;  /* 0x0001f40001167983 */ /* 0x000f260000300800 */
[----:B------:R-:W-:-:S07]  /*2bbe0*/  F2FP.BF16.F32.PACK_AB R3, RZ, R3 ;  /* 0x00000003ff03723e */ /* 0x000fce00000010ff */
[----:B------:R0:W-:Y:S02]  /*2bbf0*/  @P6 STG.E.U16 desc[UR16][R4.64+0x12], R3 ;  /* 0x0000120304006986 */ /* 0x0001e4000c101510 */
[----:B0-----:R-:W-:Y:S01]  /*2bc00*/  IADD3 R4, P6, R4, UR5, RZ ;  /* 0x0000000504047c10 */ /* 0x001fe2000ffde0ff */
[----:B------:R-:W-:Y:S02]  /*2bc10*/  FMUL R3, R21, R2 ;  /* 0x0000000215037220 */ /* 0x000fe40000400000 */
[----:B------:R-:W4:Y:S01]  /*2bc20*/  LDL.LU R21, [R1+0x1f8] ;  /* 0x0001f80001157983 */ /* 0x000f220000300800 */
[----:B------:R-:W-:Y:S02]  /*2bc30*/  IADD3.X R5, R5, UR4, RZ, P6, !PT ;  /* 0x0000000405057c10 */ /* 0x000fe4000b7fe4ff */
[----:B------:R-:W-:Y:S02]  /*2bc40*/  ISETP.GT.AND P6, PT, R0, 0x8, P2 ;  /* 0x000000080000780c */ /* 0x000fe400017c4270 */
[----:B------:R-:W-:-:S11]  /*2bc50*/  F2FP.BF16.F32.PACK_AB R3, RZ, R3 ;  /* 0x00000003ff03723e */ /* 0x000fd600000010ff */
[----:B------:R0:W-:Y:S02]  /*2bc60*/  @P6 STG.E.U16 desc[UR16][R4.64+0x10], R3 ;  /* 0x0000100304006986 */ /* 0x0001e4000c101510 */
[----:B0-----:R-:W-:Y:S02]  /*2bc70*/  FMUL R3, R20, R2 ;  /* 0x0000000214037220 */ /* 0x001fe40000400000 */
[----:B------:R-:W4:Y:S01]  /*2bc80*/  LDL.LU R20, [R1+0x1fc] ;  /* 0x0001fc0001147983 */ /* 0x000f220000300800 */
[----:B------:R-:W-:-:S03]  /*2bc90*/  ISETP.GT.AND P6, PT, R0, 0x9, P2 ;  /* 0x000000090000780c */ /* 0x000fc600017c4270 */
[----:B------:R-:W4:Y:S01]  /*2bca0*/  LDL.LU R235, [R1+0x1c0] ;  /* 0x0001c00001eb7983 */ /* 0x000f220000300800 */
[----:B------:R-:W-:-:S03]  /*2bcb0*/  F2FP.BF16.F32.PACK_AB R3, RZ, R3 ;  /* 0x00000003ff03723e */ /* 0x000fc600000010ff */
[----:B------:R-:W4:Y:S04]  /*2bcc0*/  LDL.LU R234, [R1+0x1c4] ;  /* 0x0001c40001ea7983 */ /* 0x000f280000300800 */
[----:B------:R-:W4:Y:S04]  /*2bcd0*/  LDL.LU R233, [R1+0x1c8] ;  /* 0x0001c80001e97983 */ /* 0x000f280000300800 */
[----:B------:R3:W-:Y:S01]  /*2bce0*/  @P6 STG.E.U16 desc[UR16][R18.64+0x12], R3 ;  /* 0x0000120312006986 */ /* 0x0007e2000c101510 */
[----:B------:R-:W-:Y:S01]  /*2bcf0*/  ISETP.GT.AND P6, PT, R0, 0x10, P0 ;  /* 0x000000100000780c */ /* 0x000fe200007c4270 */
[----:B---3--:R-:W-:-:S05]  /*2bd00*/  FMUL R3, R10, R2 ;  /* 0x000000020a037220 */ /* 0x008fca0000400000 */
[----:B------:R-:W-:-:S07]  /*2bd10*/  F2FP.BF16.F32.PACK_AB R3, RZ, R3 ;  /* 0x00000003ff03723e */ /* 0x000fce00000010ff */
[----:B------:R5:W-:Y:S01]  /*2bd20*/  @P6 STG.E.U16 desc[UR16][R12.64+0x20], R3 ;  /* 0x000020030c006986 */ /* 0x000be2000c101510 */
[----:B------:R-:W-:Y:S01]  /*2bd30*/  ISETP.GT.AND P6, PT, R0, 0x11, P0 ;  /* 0x000000110000780c */ /* 0x000fe200007c4270 */
[----:B-----5:R-:W-:-:S05]  /*2bd40*/  FMUL R3, R11, R2 ;  /* 0x000000020b037220 */ /* 0x020fca0000400000 */
[----:B------:R-:W-:-:S07]  /*2bd50*/  F2FP.BF16.F32.PACK_AB R3, RZ, R3 ;  /* 0x00000003ff03723e */ /* 0x000fce00000010ff */
[----:B------:R2:W-:Y:S01]  /*2bd60*/  @P6 STG.E.U16 desc[UR16][R12.64+0x22], R3 ;  /* 0x000022030c006986 */ /* 0x0005e2000c101510 */
[----:B------:R-:W-:Y:S01]  /*2bd70*/  ISETP.GT.AND P6, PT, R0, 0x10, P5 ;  /* 0x000000100000780c */ /* 0x000fe20002fc4270 */
[----:B--2---:R-:W-:-:S05]  /*2bd80*/  FMUL R3, R17, R2 ;  /* 0x0000000211037220 */ /* 0x004fca0000400000 */
[----:B------:R-:W-:-:S07]  /*2bd90*/  F2FP.BF16.F32.PACK_AB R3, RZ, R3 ;  /* 0x00000003ff03723e */ /* 0x000fce00000010ff */
[----:B------:R0:W-:Y:S01]  /*2bda0*/  @P6 STG.E.U16 desc[UR16][R14.64+0x20], R3 ;  /* 0x000020030e006986 */ /* 0x0001e2000c101510 */
[----:B------:R-:W-:Y:S01]  /*2bdb0*/  ISETP.GT.AND P6, PT, R0, 0x11, P5 ;  /* 0x000000110000780c */ /* 0x000fe20002fc4270 */
[----:B0-----:R-:W-:Y:S02]  /*2bdc0*/  FMUL R3, R232, R2 ;  /* 0x00000002e8037220 */ /* 0x001fe40000400000 */
[----:B------:R-:W2:Y:S03]  /*2bdd0*/  LDL.LU R232, [R1+0x1cc] ;  /* 0x0001cc0001e87983 */ /* 0x000ea60000300800 */
[----:B------:R-:W-:-:S07]  /*2bde0*/  F2FP.BF16.F32.PACK_AB R3, RZ, R3 ;  /* 0x00000003ff03723e */ /* 0x000fce00000010ff */
[----:B------:R4:W-:Y:S01]  /*2bdf0*/  @P6 STG.E.U16 desc[UR16][R14.64+0x22], R3 ;  /* 0x000022030e006986 */ /* 0x0009e2000c101510 */
[----:B------:R-:W-:Y:S01]  /*2be00*/  ISETP.GT.AND P6, PT, R0, 0x18, P0 ;  /* 0x000000180000780c */ /* 0x000fe200007c4270 */
[----:B----4-:R-:W-:Y:S02]  /*2be10*/  FMUL R3, R23, R2 ;  /* 0x0000000217037220 */ /* 0x010fe40000400000 */
[----:B------:R-:W3:Y:S03]  /*2be20*/  LDL.LU R23, [R1+0x1d0] ;  /* 0x0001d00001177983 */ /* 0x000ee60000300800 */
[----:B------:R-:W-:-:S07]  /*2be30*/  F2FP.BF16.F32.PACK_AB R3, RZ, R3 ;  /* 0x00000003ff03723e */ /* 0x000fce00000010ff */
[----:B------:R0:W-:Y:S01]  /*2be40*/  @P6 STG.E.U16 desc[UR16][R12.64+0x30], R3 ;  /* 0x000030030c006986 */ /* 0x0001e2000c101510 */
[----:B------:R-:W-:Y:S01]  /*2be50*/  ISETP.GT.AND P6, PT, R0, 0x19, P0 ;  /* 0x000000190000780c */ /* 0x000fe200007c4270 */
[----:B0-----:R-:W-:Y:S02]  /*2be60*/  FMUL R3, R22, R2 ;  /* 0x0000000216037220 */ /* 0x001fe40000400000 */
[----:B------:R-:W4:Y:S03]  /*2be70*/  LDL.LU R22, [R1+0x1d4] ;  /* 0x0001d40001167983 */ /* 0x000f260000300800 */
[----:B------:R-:W-:-:S07]  /*2be80*/  F2FP.BF16.F32.PACK_AB R3, RZ, R3 ;  /* 0x00000003ff03723e */ /* 0x000fce00000010ff */
[----:B------:R0:W-:Y:S01]  /*2be90*/  @P6 STG.E.U16 desc[UR16][R12.64+0x32], R3 ;  /* 0x000032030c006986 */ /* 0x0001e2000c101510 */
[----:B------:R-:W-:Y:S01]  /*2bea0*/  ISETP.GT.AND P6, PT, R0, 0x18, P5 ;  /* 0x000000180000780c */ /* 0x000fe20002fc4270 */
[----:B0-----:R-:W-:Y:S02]  /*2beb0*/  FMUL R3, R21, R2 ;  /* 0x0000000215037220 */ /* 0x001fe40000400000 */
[----:B------:R-:W5:Y:S03]  /*2bec0*/  LDL.LU R21, [R1+0x1d8] ;  /* 0x0001d80001157983 */ /* 0x000f660000300800 */
[----:B------:R-:W-:-:S07]  /*2bed0*/  F2FP.BF16.F32.PACK_AB R3, RZ, R3 ;  /* 0x00000003ff03723e */ /* 0x000fce00000010ff */
[----:B------:R0:W-:Y:S02]  /*2bee0*/  @P6 STG.E.U16 desc[UR16][R14.64+0x30], R3 ;  /* 0x000030030e006986 */ /* 0x0001e4000c101510 */
[----:B0-----:R-:W-:Y:S02]  /*2bef0*/  FMUL R3, R20, R2 ;  /* 0x0000000214037220 */ /* 0x001fe40000400000 */
[----:B------:R-:W5:Y:S04]  /*2bf00*/  LDL.LU R20, [R1+0x1dc] ;  /* 0x0001dc0001147983 */ /* 0x000f680000300800 */
[----:B------:R-:W5:Y:S04]  /*2bf10*/  LDL.LU R18, [R1+0x1a0] ;  /* 0x0001a00001127983 */ /* 0x000f680000300800 */
[----:B------:R-:W5:Y:S01]  /*2bf20*/  LDL.LU R19, [R1+0x1a4] ;  /* 0x0001a40001137983 */ /* 0x000f620000300800 */
[----:B------:R-:W-:-:S02]  /*2bf30*/  ISETP.GT.AND P6, PT, R0, 0x19, P5 ;  /* 0x000000190000780c */ /* 0x000fc40002fc4270 */
[----:B------:R-:W-:Y:S01]  /*2bf40*/  F2FP.BF16.F32.PACK_AB R3, RZ, R3 ;  /* 0x00000003ff03723e */ /* 0x000fe200000010ff */
[----:B------:R-:W5:Y:S10]  /*2bf50*/  LDL.LU R17, [R1+0x1ac] ;  /* 0x0001ac0001117983 */ /* 0x000f740000300800 */
[----:B------:R0:W-:Y:S01]  /*2bf60*/  @P6 STG.E.U16 desc[UR16][R14.64+0x32], R3 ;  /* 0x000032030e006986 */ /* 0x0001e2000c101510 */
[----:B------:R-:W-:Y:S01]  /*2bf70*/  ISETP.GT.AND P6, PT, R0, 0x10, P1 ;  /* 0x000000100000780c */ /* 0x000fe20000fc4270 */
[----:B0-----:R-:W-:-:S05]  /*2bf80*/  FMUL R3, R235, R2 ;  /* 0x00000002eb037220 */ /* 0x001fca0000400000 */
[----:B------:R-:W-:-:S07]  /*2bf90*/  F2FP.BF16.F32.PACK_AB R3, RZ, R3 ;  /* 0x00000003ff03723e */ /* 0x000fce00000010ff */
[----:B------:R0:W-:Y:S01]  /*2bfa0*/  @P6 STG.E.U16 desc[UR16][R6.64+0x20], R3 ;  /* 0x0000200306006986 */ /* 0x0001e2000c101510 */
[----:B------:R-:W-:-:S04]  /*2bfb0*/  IADD3 R4, P6, R6, UR5, RZ ;  /* 0x0000000506047c10 */ /* 0x000fc8000ffde0ff */
[----:B------:R-:W-:Y:S02]  /*2bfc0*/  IADD3.X R5, R7, UR4, RZ, P6, !PT ;  /* 0x0000000407057c10 */ /* 0x000fe4000b7fe4ff */
[----:B------:R-:W-:Y:S01]  /*2bfd0*/  ISETP.GT.AND P6, PT, R0, 0x11, P1 ;  /* 0x000000110000780c */ /* 0x000fe20000fc4270 */
[----:B0-----:R-:W-:-:S05]  /*2bfe0*/  FMUL R3, R234, R2 ;  /* 0x00000002ea037220 */ /* 0x001fca0000400000 */
[----:B------:R-:W-:-:S07]  /*2bff0*/  F2FP.BF16.F32.PACK_AB R3, RZ, R3 ;  /* 0x00000003ff03723e */ /* 0x000fce00000010ff */
        /* <DEDUP_REMOVED lines=8> */
[----:B--2---:R-:W-:-:S05]  /*2c080*/  FMUL R3, R232, R2 ;  /* 0x00000002e8037220 */ /* 0x004fca0000400000 */
[----:B------:R-:W-:-:S07]  /*2c090*/  F2FP.BF16.F32.PACK_AB R3, RZ, R3 ;  /* 0x00000003ff03723e */ /* 0x000fce00000010ff */
[----:B------:R3:W-:Y:S01]  /*2c0a0*/  @P6 STG.E.U16 desc[UR16][R4.64+0x22], R3 ;  /* 0x0000220304006986 */ /* 0x0007e2000c101510 */
[----:B------:R-:W-:Y:S01]  /*2c0b0*/  ISETP.GT.AND P6, PT, R0, 0x18, P1 ;  /* 0x000000180000780c */ /* 0x000fe20000fc4270 */
[----:B---3--:R-:W-:Y:S02]  /*2c0c0*/  FMUL R3, R23, R2 ;  /* 0x0000000217037220 */ /* 0x008fe40000400000 */
        /* <DEDUP_REMOVED lines=9> */
[----:B-----5:R-:W-:Y:S02]  /*2c160*/  FMUL R3, R21, R2 ;  /* 0x0000000215037220 */ /* 0x020fe40000400000 */
[----:B------:R-:W4:Y:S03]  /*2c170*/  LDL.LU R21, [R1+0x1b8] ;  /* 0x0001b80001157983 */ /* 0x000f260000300800 */
[----:B------:R-:W-:-:S07]  /*2c180*/  F2FP.BF16.F32.PACK_AB R3, RZ, R3 ;  /* 0x00000003ff03723e */ /* 0x000fce00000010ff */
[----:B------:R0:W-:Y:S01]  /*2c190*/  @P6 STG.E.U16 desc[UR16][R4.64+0x30], R3 ;  /* 0x0000300304006986 */ /* 0x0001e2000c101510 */
[----:B------:R-:W-:Y:S01]  /*2c1a0*/  ISETP.GT.AND P6, PT, R0, 0x19, P4 ;  /* 0x000000190000780c */ /* 0x000fe200027c4270 */
[----:B0-----:R-:W-:Y:S02]  /*2c1b0*/  FMUL R3, R20, R2 ;  /* 0x0000000214037220 */ /* 0x001fe40000400000 */
[----:B------:R-:W5:Y:S03]  /*2c1c0*/  LDL.LU R20, [R1+0x1bc] ;  /* 0x0001bc0001147983 */ /* 0x000f660000300800 */
[----:B------:R-:W-:Y:S01]  /*2c1d0*/  F2FP.BF16.F32.PACK_AB R3, RZ, R3 ;  /* 0x00000003ff03723e */ /* 0x000fe200000010ff */
[----:B------:R-:W5:Y:S06]  /*2c1e0*/  LDL.LU R235, [R1+0x180] ;  /* 0x0001800001eb7983 */ /* 0x000f6c0000300800 */
[----:B------:R0:W-:Y:S01]  /*2c1f0*/  @P6 STG.E.U16 desc[UR16][R4.64+0x32], R3 ;  /* 0x0000320304006986 */ /* 0x0001e2000c101510 */
[----:B------:R-:W-:-:S03]  /*2c200*/  ISETP.GT.AND P6, PT, R0, 0x10, P3 ;  /* 0x000000100000780c */ /* 0x000fc60001fc4270 */
[----:B------:R-:W5:Y:S04]  /*2c210*/  LDL.LU R234, [R1+0x184] ;  /* 0x0001840001ea7983 */ /* 0x000f680000300800 */
[----:B------:R-:W5:Y:S01]  /*2c220*/  LDL.LU R233, [R1+0x188] ;  /* 0x0001880001e97983 */ /* 0x000f620000300800 */
[----:B0-----:R-:W-:-:S03]  /*2c230*/  FMUL R3, R18, R2 ;  /* 0x0000000212037220 */ /* 0x001fc60000400000 */
[----:B------:R-:W5:Y:S02]  /*2c240*/  LDL.LU R232, [R1+0x18c] ;  /* 0x00018c0001e87983 */ /* 0x000f640000300800 */
[----:B------:R-:W-:-:S05]  /*2c250*/  F2FP.BF16.F32.PACK_AB R3, RZ, R3 ;  /* 0x00000003ff03723e */ /* 0x000fca00000010ff */
[----:B------:R0:W-:Y:S01]  /*2c260*/  @P6 STG.E.U16 desc[UR16][R10.64+0x20], R3 ;  /* 0x000020030a006986 */ /* 0x0001e2000c101510 */
[----:B------:R-:W-:Y:S01]  /*2c270*/  ISETP.GT.AND P6, PT, R0, 0x11, P3 ;  /* 0x000000110000780c */ /* 0x000fe20001fc4270 */
[----:B0-----:R-:W-:-:S05]  /*2c280*/  FMUL R3, R19, R2 ;  /* 0x0000000213037220 */ /* 0x001fca0000400000 */
[----:B------:R-:W-:-:S07]  /*2c290*/  F2FP.BF16.F32.PACK_AB R3, RZ, R3 ;  /* 0x00000003ff03723e */ /* 0x000fce00000010ff */
[----:B------:R0:W-:Y:S04]  /*2c2a0*/  @P6 STG.E.U16 desc[UR16][R10.64+0x22], R3 ;  /* 0x000022030a006986 */ /* 0x0001e8000c101510 */
[----:B0-----:R-:W2:Y:S01]  /*2c2b0*/  LDL.LU R3, [R1+0x1a8] ;  /* 0x0001a80001037983 */ /* 0x001ea20000300800 */
[----:B------:R-:W-:-:S04]  /*2c2c0*/  IADD3 R18, P6, R10, UR5, RZ ;  /* 0x000000050a127c10 */ /* 0x000fc8000ffde0ff */
[----:B------:R-:W-:Y:S02]  /*2c2d0*/  IADD3.X R19, R11, UR4, RZ, P6, !PT ;  /* 0x000000040b137c10 */ /* 0x000fe4000b7fe4ff */
[----:B------:R-:W-:Y:S01]  /*2c2e0*/  ISETP.GT.AND P6, PT, R0, 0x10, P2 ;  /* 0x000000100000780c */ /* 0x000fe200017c4270 */
[----:B--2---:R-:W-:-:S05]  /*2c2f0*/  FMUL R3, R3, R2 ;  /* 0x0000000203037220 */ /* 0x004fca0000400000 */
[----:B------:R-:W-:-:S07]  /*2c300*/  F2FP.BF16.F32.PACK_AB R3, RZ, R3 ;  /* 0x00000003ff03723e */ /* 0x000fce00000010ff */
[----:B------:R0:W-:Y:S01]  /*2c310*/  @P6 STG.E.U16 desc[UR16][R18.64+0x20], R3 ;  /* 0x0000200312006986 */ /* 0x0001e2000c101510 */
[----:B------:R-:W-:Y:S01]  /*2c320*/  ISETP.GT.AND P6, PT, R0, 0x11, P2 ;  /* 0x000000110000780c */ /* 0x000fe200017c4270 */
[----:B0-----:R-:W-:-:S05]  /*2c330*/  FMUL R3, R17, R2 ;  /* 0x0000000211037220 */ /* 0x001fca0000400000 */
        /* <DEDUP_REMOVED lines=8> */
[----:B---3--:R-:W-:Y:S02]  /*2c3c0*/  FMUL R3, R22, R2 ;  /* 0x0000000216037220 */ /* 0x008fe40000400000 */
[----:B------:R-:W3:Y:S03]  /*2c3d0*/  LDL.LU R22, [R1+0x194] ;  /* 0x0001940001167983 */ /* 0x000ee60000300800 */
[----:B------:R-:W-:-:S07]  /*2c3e0*/  F2FP.BF16.F32.PACK_AB R3, RZ, R3 ;  /* 0x00000003ff03723e */ /* 0x000fce00000010ff */
[----:B------:R4:W-:Y:S01]  /*2c3f0*/  @P6 STG.E.U16 desc[UR16][R10.64+0x32], R3 ;  /* 0x000032030a006986 */ /* 0x0009e2000c101510 */
[----:B------:R-:W-:Y:S01]  /*2c400*/  ISETP.GT.AND P6, PT, R0, 0x18, P2 ;  /* 0x000000180000780c */ /* 0x000fe200017c4270 */
[----:B----4-:R-:W-:Y:S02]  /*2c410*/  FMUL R3, R21, R2 ;  /* 0x0000000215037220 */ /* 0x010fe40000400000 */
[----:B------:R-:W4:Y:S03]  /*2c420*/  LDL.LU R21, [R1+0x198] ;  /* 0x0001980001157983 */ /* 0x000f260000300800 */
[----:B------:R-:W-:-:S07]  /*2c430*/  F2FP.BF16.F32.PACK_AB R3, RZ, R3 ;  /* 0x00000003ff03723e */ /* 0x000fce00000010ff */
[----:B------:R5:W-:Y:S02]  /*2c440*/  @P6 STG.E.U16 desc[UR16][R8.64+0x30], R3 ;  /* 0x0000300308006986 */ /* 0x000be4000c101510 */
[-C--:B-----5:R-:W-:Y:S02]  /*2c450*/  FMUL R3, R20, R2.reuse ;  /* 0x0000000214037220 */ /* 0x0a0fe40000400000 */
[----:B------:R-:W5:Y:S01]  /*2c460*/  LDL.LU R20, [R1+0x19c] ;  /* 0x00019c0001147983 */ /* 0x000f620000300800 */
[C---:B------:R-:W-:Y:S02]  /*2c470*/  ISETP.GT.AND P6, PT, R0.reuse, 0x19, P2 ;  /* 0x000000190000780c */ /* 0x040fe400017c4270 */
[----:B------:R-:W-:Y:S01]  /*2c480*/  F2FP.BF16.F32.PACK_AB R3, RZ, R3 ;  /* 0x00000003ff03723e */ /* 0x000fe200000010ff */
[----:B------:R-:W5:Y:S04]  /*2c490*/  LDL.LU R18, [R1+0x164] ;  /* 0x0001640001127983 */ /* 0x000f680000300800 */
[----:B------:R-:W5:Y:S04]  /*2c4a0*/  LDL.LU R19, [R1+0x168] ;  /* 0x0001680001137983 */ /* 0x000f680000300800 */
[----:B------:R-:W5:Y:S04]  /*2c4b0*/  LDL.LU R17, [R1+0x16c] ;  /* 0x00016c0001117983 */ /* 0x000f680000300800 */
[----:B------:R0:W-:Y:S01]  /*2c4c0*/  @P6 STG.E.U16 desc[UR16][R8.64+0x32], R3 ;  /* 0x0000320308006986 */ /* 0x0001e2000c101510 */
        /* <DEDUP_REMOVED lines=17> */
[----:B--2---:R-:W-:Y:S02]  /*2c5e0*/  FMUL R3, R23, R2 ;  /* 0x0000000217037220 */ /* 0x004fe40000400000 */
        /* <DEDUP_REMOVED lines=12> */
[----:B------:R5:W-:Y:S01]  /*2c6b0*/  @P6 STG.E.U16 desc[UR16][R14.64+0x50], R3 ;  /* 0x000050030e006986 */ /* 0x000be2000c101510 */
[----:B------:R-:W-:Y:S01]  /*2c6c0*/  ISETP.GT.AND P6, PT, R0, 0x29, P5 ;  /* 0x000000290000780c */ /* 0x000fe20002fc4270 */
[-C--:B-----5:R-:W-:Y:S02]  /*2c6d0*/  FMUL R3, R20, R2.reuse ;  /* 0x0000000214037220 */ /* 0x0a0fe40000400000 */
[----:B------:R-:W5:Y:S03]  /*2c6e0*/  LDL.LU R20, [R1+0x17c] ;  /* 0x00017c0001147983 */ /* 0x000f660000300800 */
[----:B------:R-:W-:Y:S01]  /*2c6f0*/  F2FP.BF16.F32.PACK_AB R3, RZ, R3 ;  /* 0x00000003ff03723e */ /* 0x000fe200000010ff */
[----:B------:R-:W5:Y:S04]  /*2c700*/  LDL.LU R235, [R1+0x140] ;  /* 0x0001400001eb7983 */ /* 0x000f680000300800 */
[----:B------:R-:W5:Y:S04]  /*2c710*/  LDL.LU R234, [R1+0x144] ;  /* 0x0001440001ea7983 */ /* 0x000f680000300800 */
[----:B------:R-:W5:Y:S04]  /*2c720*/  LDL.LU R233, [R1+0x148] ;  /* 0x0001480001e97983 */ /* 0x000f680000300800 */
[----:B------:R-:W5:Y:S04]  /*2c730*/  LDL.LU R232, [R1+0x14c] ;  /* 0x00014c0001e87983 */ /* 0x000f680000300800 */
[----:B------:R0:W-:Y:S04]  /*2c740*/  @P6 STG.E.U16 desc[UR16][R14.64+0x52], R3 ;  /* 0x000052030e006986 */ /* 0x0001e8000c101510 */
[----:B0-----:R-:W2:Y:S01]  /*2c750*/  LDL.LU R3, [R1+0x160] ;  /* 0x0001600001037983 */ /* 0x001ea20000300800 */
        /* <DEDUP_REMOVED lines=390> */
[-C--:B-----5:R-:W-:Y:S02]  /*2dfc0*/  FMUL R3, R20, R2.reuse ;  /* 0x0000000214037220 */ /* 0x0a0fe40000400000 */
[----:B------:R-:W4:Y:S03]  /*2dfd0*/  LDL.LU R20, [R1+0x3c] ;  /* 0x00003c0001147983 */ /* 0x000f260000300800 */
[----:B------:R-:W-:Y:S01]  /*2dfe0*/  F2FP.BF16.F32.PACK_AB R3, RZ, R3 ;  /* 0x00000003ff03723e */ /* 0x000fe200000010ff */
[----:B------:R-:W5:Y:S04]  /*2dff0*/  LDL.LU R235, [R1] ;  /* 0x0000000001eb7983 */ /* 0x000f680000300800 */
        /* <DEDUP_REMOVED lines=36> */
[----:B------:R4:W-:Y:S02]  /*2e240*/  @P6 STG.E.U16 desc[UR16][R8.64+0xb0], R3 ;  /* 0x0000b00308006986 */ /* 0x0009e4000c101510 */
[----:B----4-:R-:W-:Y:S02]  /*2e250*/  FMUL R3, R20, R2 ;  /* 0x0000000214037220 */ /* 0x010fe40000400000 */
[----:B------:R-:W4:Y:S01]  /*2e260*/  LDL.LU R20, [R1+0x1c] ;  /* 0x00001c0001147983 */ /* 0x000f220000300800 */
[----:B------:R-:W-:Y:S02]  /*2e270*/  ISETP.GT.AND P6, PT, R0, 0x59, P2 ;  /* 0x000000590000780c */ /* 0x000fe400017c4270 */
[----:B------:R-:W-:-:S11]  /*2e280*/  F2FP.BF16.F32.PACK_AB R3, RZ, R3 ;  /* 0x00000003ff03723e */ /* 0x000fd600000010ff */
[----:B------:R5:W-:Y:S01]  /*2e290*/  @P6 STG.E.U16 desc[UR16][R8.64+0xb2], R3 ;  /* 0x0000b20308006986 */ /* 0x000be2000c101510 */
[----:B------:R-:W-:Y:S01]  /*2e2a0*/  ISETP.GT.AND P6, PT, R0, 0x60, P0 ;  /* 0x000000600000780c */ /* 0x000fe200007c4270 */
[----:B-----5:R-:W-:-:S05]  /*2e2b0*/  FMUL R3, R235, R2 ;  /* 0x00000002eb037220 */ /* 0x020fca0000400000 */
        /* <DEDUP_REMOVED lines=19> */
[----:B------:R-:W-:-:S05]  /*2e3f0*/  FMUL R224, R224, R2 ;  /* 0x00000002e0e07220 */ /* 0x000fca0000400000 */
[----:B------:R-:W-:Y:S01]  /*2e400*/  F2FP.BF16.F32.PACK_AB R224, RZ, R224 ;  /* 0x000000e0ffe0723e */ /* 0x000fe200000010ff */
[----:B------:R-:W-:-:S05]  /*2e410*/  FMUL R225, R225, R2 ;  /* 0x00000002e1e17220 */ /* 0x000fca0000400000 */
[----:B------:R-:W-:Y:S01]  /*2e420*/  F2FP.BF16.F32.PACK_AB R225, RZ, R225 ;  /* 0x000000e1ffe1723e */ /* 0x000fe200000010ff */
[----:B------:R-:W-:-:S05]  /*2e430*/  FMUL R226, R226, R2 ;  /* 0x00000002e2e27220 */ /* 0x000fca0000400000 */
[----:B------:R-:W-:Y:S01]  /*2e440*/  F2FP.BF16.F32.PACK_AB R226, RZ, R226 ;  /* 0x000000e2ffe2723e */ /* 0x000fe200000010ff */
[----:B------:R-:W-:-:S05]  /*2e450*/  FMUL R227, R227, R2 ;  /* 0x00000002e3e37220 */ /* 0x000fca0000400000 */
[----:B------:R-:W-:Y:S01]  /*2e460*/  F2FP.BF16.F32.PACK_AB R227, RZ, R227 ;  /* 0x000000e3ffe3723e */ /* 0x000fe200000010ff */
[-C--:B------:R-:W-:Y:S01]  /*2e470*/  FMUL R228, R228, R2.reuse ;  /* 0x00000002e4e47220 */ /* 0x080fe20000400000 */
[----:B--2---:R-:W-:-:S05]  /*2e480*/  FMUL R3, R22, R2 ;  /* 0x0000000216037220 */ /* 0x004fca0000400000 */
[----:B------:R-:W-:-:S05]  /*2e490*/  F2FP.BF16.F32.PACK_AB R3, RZ, R3 ;  /* 0x00000003ff03723e */ /* 0x000fca00000010ff */
[----:B------:R3:W-:Y:S01]  /*2e4a0*/  @P6 STG.E.U16 desc[UR16][R12.64+0xd2], R3 ;  /* 0x0000d2030c006986 */ /* 0x0007e2000c101510 */
[----:B------:R-:W-:Y:S01]  /*2e4b0*/  ISETP.GT.AND P6, PT, R0, 0x68, P5 ;  /* 0x000000680000780c */ /* 0x000fe20002fc4270 */
[----:B---3--:R-:W-:-:S05]  /*2e4c0*/  FMUL R3, R21, R2 ;  /* 0x0000000215037220 */ /* 0x008fca0000400000 */
[----:B------:R-:W-:-:S07]  /*2e4d0*/  F2FP.BF16.F32.PACK_AB R3, RZ, R3 ;  /* 0x00000003ff03723e */ /* 0x000fce00000010ff */
[----:B------:R4:W-:Y:S01]  /*2e4e0*/  @P6 STG.E.U16 desc[UR16][R14.64+0xd0], R3 ;  /* 0x0000d0030e006986 */ /* 0x0009e2000c101510 */
[----:B------:R-:W-:Y:S01]  /*2e4f0*/  ISETP.GT.AND P6, PT, R0, 0x69, P5 ;  /* 0x000000690000780c */ /* 0x000fe20002fc4270 */
[----:B----4-:R-:W-:-:S05]  /*2e500*/  FMUL R3, R20, R2 ;  /* 0x0000000214037220 */ /* 0x010fca0000400000 */
[----:B------:R-:W-:-:S07]  /*2e510*/  F2FP.BF16.F32.PACK_AB R3, RZ, R3 ;  /* 0x00000003ff03723e */ /* 0x000fce00000010ff */
[----:B------:R0:W-:Y:S01]  /*2e520*/  @P6 STG.E.U16 desc[UR16][R14.64+0xd2], R3 ;  /* 0x0000d2030e006986 */ /* 0x0001e2000c101510 */
[----:B------:R-:W-:Y:S02]  /*2e530*/  ISETP.GT.AND P6, PT, R0, 0x60, P1 ;  /* 0x000000600000780c */ /* 0x000fe40000fc4270 */
[----:B0-----:R-:W-:-:S11]  /*2e540*/  PRMT R3, R224, 0x7610, R3 ;  /* 0x00007610e0037816 */ /* 0x001fd60000000003 */
[----:B------:R0:W-:Y:S01]  /*2e550*/  @P6 STG.E.U16 desc[UR16][R6.64+0xc0], R3 ;  /* 0x0000c00306006986 */ /* 0x0001e2000c101510 */
[----:B------:R-:W-:Y:S02]  /*2e560*/  ISETP.GT.AND P6, PT, R0, 0x61, P1 ;  /* 0x000000610000780c */ /* 0x000fe40000fc4270 */
[----:B0-----:R-:W-:-:S11]  /*2e570*/  PRMT R3, R225, 0x7610, R3 ;  /* 0x00007610e1037816 */ /* 0x001fd60000000003 */
[----:B------:R-:W-:Y:S01]  /*2e580*/  @P6 STG.E.U16 desc[UR16][R6.64+0xc2], R3 ;  /* 0x0000c20306006986 */ /* 0x000fe2000c101510 */
[----:B------:R-:W-:-:S13]  /*2e590*/  ISETP.GT.AND P6, PT, R0, 0x60, P4 ;  /* 0x000000600000780c */ /* 0x000fda00027c4270 */
[----:B------:R-:W-:Y:S01]  /*2e5a0*/  @P6 STG.E.U16 desc[UR16][R4.64+0xc0], R226 ;  /* 0x0000c0e204006986 */ /* 0x000fe2000c101510 */
[----:B------:R-:W-:Y:S02]  /*2e5b0*/  ISETP.GT.AND P6, PT, R0, 0x61, P4 ;  /* 0x000000610000780c */ /* 0x000fe400027c4270 */
[----:B------:R-:W-:-:S11]  /*2e5c0*/  F2FP.BF16.F32.PACK_AB R228, RZ, R228 ;  /* 0x000000e4ffe4723e */ /* 0x000fd600000010ff */
[----:B------:R-:W-:Y:S01]  /*2e5d0*/  @P6 STG.E.U16 desc[UR16][R4.64+0xc2], R227 ;  /* 0x0000c2e304006986 */ /* 0x000fe2000c101510 */
[----:B------:R-:W-:Y:S01]  /*2e5e0*/  ISETP.GT.AND P6, PT, R0, 0x68, P1 ;  /* 0x000000680000780c */ /* 0x000fe20000fc4270 */
[----:B------:R-:W-:-:S12]  /*2e5f0*/  FMUL R229, R229, R2 ;  /* 0x00000002e5e57220 */ /* 0x000fd80000400000 */
[----:B------:R-:W-:Y:S01]  /*2e600*/  @P6 STG.E.U16 desc[UR16][R6.64+0xd0], R228 ;  /* 0x0000d0e406006986 */ /* 0x000fe2000c101510 */
[----:B------:R-:W-:Y:S02]  /*2e610*/  ISETP.GT.AND P6, PT, R0, 0x69, P1 ;  /* 0x000000690000780c */ /* 0x000fe40000fc4270 */
[----:B------:R-:W-:Y:S01]  /*2e620*/  F2FP.BF16.F32.PACK_AB R229, RZ, R229 ;  /* 0x000000e5ffe5723e */ /* 0x000fe200000010ff */
[----:B------:R-:W-:-:S10]  /*2e630*/  FMUL R230, R230, R2 ;  /* 0x00000002e6e67220 */ /* 0x000fd40000400000 */
        /* <DEDUP_REMOVED lines=729> */
[C---:B------:R-:W-:Y:S02]  /*313d0*/  ISETP.GT.AND P6, PT, R0.reuse, 0xe8, P0 ;  /* 0x000000e80000780c */ /* 0x040fe400007c4270 */
[----:B------:R-:W-:Y:S02]  /*313e0*/  ISETP.GT.AND P0, PT, R0, 0xe9, P0 ;  /* 0x000000e90000780c */ /* 0x000fe40000704270 */
[----:B------:R-:W-:Y:S01]  /*313f0*/  F2FP.BF16.F32.PACK_AB R45, RZ, R45 ;  /* 0x0000002dff2d723e */ /* 0x000fe200000010ff */
[-C--:B------:R-:W-:Y:S01]  /*31400*/  FMUL R44, R44, R2.reuse ;  /* 0x000000022c2c7220 */ /* 0x080fe20000400000 */
[----:B------:R-:W-:-:S09]  /*31410*/  FMUL R46, R46, R2 ;  /* 0x000000022e2e7220 */ /* 0x000fd20000400000 */
[----:B------:R-:W-:Y:S01]  /*31420*/  @P0 STG.E.U16 desc[UR16][R12.64+0x1d2], R45 ;  /* 0x0001d22d0c000986 */ /* 0x000fe2000c101510 */
[C---:B------:R-:W-:Y:S02]  /*31430*/  ISETP.GT.AND P0, PT, R0.reuse, 0xe8, P5 ;  /* 0x000000e80000780c */ /* 0x040fe40002f04270 */
[----:B------:R-:W-:Y:S02]  /*31440*/  F2FP.BF16.F32.PACK_AB R44, RZ, R44 ;  /* 0x0000002cff2c723e */ /* 0x000fe400000010ff */
[----:B------:R-:W-:Y:S02]  /*31450*/  F2FP.BF16.F32.PACK_AB R46, RZ, R46 ;  /* 0x0000002eff2e723e */ /* 0x000fe400000010ff */
[----:B------:R-:W-:Y:S01]  /*31460*/  ISETP.GT.AND P5, PT, R0, 0xe9, P5 ;  /* 0x000000e90000780c */ /* 0x000fe20002fa4270 */
[----:B------:R0:W-:Y:S01]  /*31470*/  @P6 STG.E.U16 desc[UR16][R12.64+0x1d0], R44 ;  /* 0x0001d02c0c006986 */ /* 0x0001e2000c101510 */
[-C--:B------:R-:W-:Y:S01]  /*31480*/  FMUL R47, R47, R2.reuse ;  /* 0x000000022f2f7220 */ /* 0x080fe20000400000 */
[----:B------:R-:W-:-:S04]  /*31490*/  FMUL R32, R32, R2 ;  /* 0x0000000220207220 */ /* 0x000fc80000400000 */
[----:B------:R-:W-:Y:S01]  /*314a0*/  @P0 STG.E.U16 desc[UR16][R14.64+0x1d0], R46 ;  /* 0x0001d02e0e000986 */ /* 0x000fe2000c101510 */
[----:B------:R-:W-:Y:S02]  /*314b0*/  ISETP.GT.AND P0, PT, R0, 0xe0, P1 ;  /* 0x000000e00000780c */ /* 0x000fe40000f04270 */
[----:B------:R-:W-:Y:S02]  /*314c0*/  F2FP.BF16.F32.PACK_AB R47, RZ, R47 ;  /* 0x0000002fff2f723e */ /* 0x000fe400000010ff */
[----:B------:R-:W-:-:S03]  /*314d0*/  F2FP.BF16.F32.PACK_AB R32, RZ, R32 ;  /* 0x00000020ff20723e */ /* 0x000fc600000010ff */
[----:B------:R-:W-:Y:S01]  /*314e0*/  @P5 STG.E.U16 desc[UR16][R14.64+0x1d2], R47 ;  /* 0x0001d22f0e005986 */ /* 0x000fe2000c101510 */
[----:B------:R-:W-:Y:S01]  /*314f0*/  ISETP.GT.AND P5, PT, R0, 0xe1, P1 ;  /* 0x000000e10000780c */ /* 0x000fe20000fa4270 */
[----:B------:R-:W-:-:S04]  /*31500*/  FMUL R33, R33, R2 ;  /* 0x0000000221217220 */ /* 0x000fc80000400000 */
[----:B------:R-:W-:Y:S01]  /*31510*/  @P0 STG.E.U16 desc[UR16][R6.64+0x1c0], R32 ;  /* 0x0001c02006000986 */ /* 0x000fe2000c101510 */
[----:B------:R-:W-:Y:S01]  /*31520*/  ISETP.GT.AND P0, PT, R0, 0xe0, P4 ;  /* 0x000000e00000780c */ /* 0x000fe20002704270 */
[----:B------:R-:W-:Y:S01]  /*31530*/  FMUL R34, R34, R2 ;  /* 0x0000000222227220 */ /* 0x000fe20000400000 */
[----:B------:R-:W-:-:S04]  /*31540*/  F2FP.BF16.F32.PACK_AB R33, RZ, R33 ;  /* 0x00000021ff21723e */ /* 0x000fc800000010ff */
[----:B------:R-:W-:Y:S01]  /*31550*/  F2FP.BF16.F32.PACK_AB R34, RZ, R34 ;  /* 0x00000022ff22723e */ /* 0x000fe200000010ff */
[----:B------:R-:W-:Y:S01]  /*31560*/  @P5 STG.E.U16 desc[UR16][R6.64+0x1c2], R33 ;  /* 0x0001c22106005986 */ /* 0x000fe2000c101510 */
[----:B------:R-:W-:Y:S01]  /*31570*/  ISETP.GT.AND P5, PT, R0, 0xe1, P4 ;  /* 0x000000e10000780c */ /* 0x000fe200027a4270 */
[----:B------:R-:W-:-:S04]  /*31580*/  FMUL R35, R35, R2 ;  /* 0x0000000223237220 */ /* 0x000fc80000400000 */
[----:B------:R-:W-:Y:S01]  /*31590*/  @P0 STG.E.U16 desc[UR16][R4.64+0x1c0], R34 ;  /* 0x0001c02204000986 */ /* 0x000fe2000c101510 */
[C---:B------:R-:W-:Y:S02]  /*315a0*/  ISETP.GT.AND P0, PT, R0.reuse, 0xe8, P1 ;  /* 0x000000e80000780c */ /* 0x040fe40000f04270 */
[----:B------:R-:W-:Y:S01]  /*315b0*/  ISETP.GT.AND P1, PT, R0, 0xe9, P1 ;  /* 0x000000e90000780c */ /* 0x000fe20000f24270 */
[-C--:B------:R-:W-:Y:S01]  /*315c0*/  FMUL R36, R36, R2.reuse ;  /* 0x0000000224247220 */ /* 0x080fe20000400000 */
[----:B------:R-:W-:Y:S01]  /*315d0*/  F2FP.BF16.F32.PACK_AB R35, RZ, R35 ;  /* 0x00000023ff23723e */ /* 0x000fe200000010ff */
[----:B------:R-:W-:-:S03]  /*315e0*/  FMUL R37, R37, R2 ;  /* 0x0000000225257220 */ /* 0x000fc60000400000 */
[----:B------:R-:W-:Y:S01]  /*315f0*/  F2FP.BF16.F32.PACK_AB R36, RZ, R36 ;  /* 0x00000024ff24723e */ /* 0x000fe200000010ff */
[----:B------:R-:W-:Y:S01]  /*31600*/  @P5 STG.E.U16 desc[UR16][R4.64+0x1c2], R35 ;  /* 0x0001c22304005986 */ /* 0x000fe2000c101510 */
[----:B------:R-:W-:Y:S02]  /*31610*/  F2FP.BF16.F32.PACK_AB R37, RZ, R37 ;  /* 0x00000025ff25723e */ /* 0x000fe400000010ff */
[----:B------:R-:W-:-:S03]  /*31620*/  ISETP.GT.AND P5, PT, R0, 0xe8, P4 ;  /* 0x000000e80000780c */ /* 0x000fc600027a4270 */
[----:B0-----:R-:W-:Y:S02]  /*31630*/  @P1 IMAD.MOV.U32 R12, RZ, RZ, R6 ;  /* 0x000000ffff0c1224 */ /* 0x001fe400078e0006 */
[----:B------:R-:W-:Y:S02]  /*31640*/  @P1 IMAD.MOV.U32 R13, RZ, RZ, R7 ;  /* 0x000000ffff0d1224 */ /* 0x000fe400078e0007 */
[----:B------:R-:W-:Y:S01]  /*31650*/  FMUL R38, R38, R2 ;  /* 0x0000000226267220 */ /* 0x000fe20000400000 */
[----:B------:R-:W-:Y:S01]  /*31660*/  @P0 STG.E.U16 desc[UR16][R6.64+0x1d0], R36 ;  /* 0x0001d02406000986 */ /* 0x000fe2000c101510 */
[----:B------:R-:W-:-:S03]  /*31670*/  ISETP.GT.AND P4, PT, R0, 0xe9, P4 ;  /* 0x000000e90000780c */ /* 0x000fc60002784270 */
[----:B------:R-:W-:Y:S01]  /*31680*/  @P1 STG.E.U16 desc[UR16][R12.64+0x1d2], R37 ;  /* 0x0001d2250c001986 */ /* 0x000fe2000c101510 */
[----:B------:R-:W-:Y:S01]  /*31690*/  ISETP.GT.AND P1, PT, R0, 0xe0, P3 ;  /* 0x000000e00000780c */ /* 0x000fe20001f24270 */
[----:B------:R-:W-:Y:S01]  /*316a0*/  FMUL R39, R39, R2 ;  /* 0x0000000227277220 */ /* 0x000fe20000400000 */
[----:B------:R-:W-:Y:S01]  /*316b0*/  F2FP.BF16.F32.PACK_AB R38, RZ, R38 ;  /* 0x00000026ff26723e */ /* 0x000fe200000010ff */
[----:B------:R-:W-:Y:S01]  /*316c0*/  FMUL R24, R24, R2 ;  /* 0x0000000218187220 */ /* 0x000fe20000400000 */
[C---:B------:R-:W-:Y:S02]  /*316d0*/  ISETP.GT.AND P0, PT, R0.reuse, 0xe1, P3 ;  /* 0x000000e10000780c */ /* 0x040fe40001f04270 */
[----:B------:R-:W-:Y:S01]  /*316e0*/  F2FP.BF16.F32.PACK_AB R39, RZ, R39 ;  /* 0x00000027ff27723e */ /* 0x000fe200000010ff */
[----:B------:R-:W-:Y:S01]  /*316f0*/  @P5 STG.E.U16 desc[UR16][R4.64+0x1d0], R38 ;  /* 0x0001d02604005986 */ /* 0x000fe2000c101510 */
[----:B------:R-:W-:Y:S02]  /*31700*/  F2FP.BF16.F32.PACK_AB R24, RZ, R24 ;  /* 0x00000018ff18723e */ /* 0x000fe400000010ff */
[----:B------:R-:W-:Y:S01]  /*31710*/  ISETP.GT.AND P5, PT, R0, 0xe0, P2 ;  /* 0x000000e00000780c */ /* 0x000fe200017a4270 */
[-C--:B------:R-:W-:Y:S01]  /*31720*/  FMUL R25, R25, R2.reuse ;  /* 0x0000000219197220 */ /* 0x080fe20000400000 */
[----:B------:R0:W-:Y:S01]  /*31730*/  @P4 STG.E.U16 desc[UR16][R4.64+0x1d2], R39 ;  /* 0x0001d22704004986 */ /* 0x0001e2000c101510 */
[----:B------:R-:W-:-:S03]  /*31740*/  FMUL R26, R26, R2 ;  /* 0x000000021a1a7220 */ /* 0x000fc60000400000 */
[----:B------:R-:W-:Y:S01]  /*31750*/  @P1 STG.E.U16 desc[UR16][R10.64+0x1c0], R24 ;  /* 0x0001c0180a001986 */ /* 0x000fe2000c101510 */
[C---:B------:R-:W-:Y:S02]  /*31760*/  ISETP.GT.AND P1, PT, R0.reuse, 0xe1, P2 ;  /* 0x000000e10000780c */ /* 0x040fe40001724270 */
[----:B------:R-:W-:Y:S02]  /*31770*/  F2FP.BF16.F32.PACK_AB R25, RZ, R25 ;  /* 0x00000019ff19723e */ /* 0x000fe400000010ff */
[C---:B------:R-:W-:Y:S01]  /*31780*/  ISETP.GT.AND P4, PT, R0.reuse, 0xe8, P2 ;  /* 0x000000e80000780c */ /* 0x040fe20001784270 */
[----:B------:R-:W-:Y:S01]  /*31790*/  FMUL R27, R27, R2 ;  /* 0x000000021b1b7220 */ /* 0x000fe20000400000 */
[----:B------:R-:W-:Y:S01]  /*317a0*/  F2FP.BF16.F32.PACK_AB R26, RZ, R26 ;  /* 0x0000001aff1a723e */ /* 0x000fe200000010ff */
[----:B0-----:R-:W-:Y:S01]  /*317b0*/  @P5 IMAD.MOV.U32 R5, RZ, RZ, R9 ;  /* 0x000000ffff055224 */ /* 0x001fe200078e0009 */
[----:B------:R-:W-:Y:S01]  /*317c0*/  @P5 MOV R4, R8 ;  /* 0x0000000800045202 */ /* 0x000fe20000000f00 */
[----:B------:R-:W-:Y:S01]  /*317d0*/  @P0 STG.E.U16 desc[UR16][R10.64+0x1c2], R25 ;  /* 0x0001c2190a000986 */ /* 0x000fe2000c101510 */
[----:B------:R-:W-:-:S02]  /*317e0*/  ISETP.GT.AND P0, PT, R0, 0xe8, P3 ;  /* 0x000000e80000780c */ /* 0x000fc40001f04270 */
[C---:B------:R-:W-:Y:S01]  /*317f0*/  ISETP.GT.AND P3, PT, R0.reuse, 0xe9, P3 ;  /* 0x000000e90000780c */ /* 0x040fe20001f64270 */
[----:B------:R0:W-:Y:S01]  /*31800*/  @P5 STG.E.U16 desc[UR16][R4.64+0x1c0], R26 ;  /* 0x0001c01a04005986 */ /* 0x0001e2000c101510 */
[----:B------:R-:W-:Y:S01]  /*31810*/  ISETP.GT.AND P2, PT, R0, 0xe9, P2 ;  /* 0x000000e90000780c */ /* 0x000fe20001744270 */
[-C--:B------:R-:W-:Y:S01]  /*31820*/  FMUL R28, R28, R2.reuse ;  /* 0x000000021c1c7220 */ /* 0x080fe20000400000 */
[-C--:B------:R-:W-:Y:S01]  /*31830*/  FMUL R29, R29, R2.reuse ;  /* 0x000000021d1d7220 */ /* 0x080fe20000400000 */
[----:B------:R-:W-:Y:S01]  /*31840*/  F2FP.BF16.F32.PACK_AB R27, RZ, R27 ;  /* 0x0000001bff1b723e */ /* 0x000fe200000010ff */
[-C--:B------:R-:W-:Y:S01]  /*31850*/  FMUL R30, R30, R2.reuse ;  /* 0x000000021e1e7220 */ /* 0x080fe20000400000 */
[----:B------:R-:W-:Y:S01]  /*31860*/  FMUL R31, R31, R2 ;  /* 0x000000021f1f7220 */ /* 0x000fe20000400000 */
[----:B------:R-:W-:Y:S01]  /*31870*/  F2FP.BF16.F32.PACK_AB R28, RZ, R28 ;  /* 0x0000001cff1c723e */ /* 0x000fe200000010ff */
[----:B0-----:R-:W-:Y:S01]  /*31880*/  @P1 IMAD.MOV.U32 R4, RZ, RZ, R8 ;  /* 0x000000ffff041224 */ /* 0x001fe200078e0008 */
[----:B------:R-:W-:-:S02]  /*31890*/  @P1 MOV R5, R9 ;  /* 0x0000000900051202 */ /* 0x000fc40000000f00 */
[----:B------:R-:W-:Y:S02]  /*318a0*/  F2FP.BF16.F32.PACK_AB R29, RZ, R29 ;  /* 0x0000001dff1d723e */ /* 0x000fe400000010ff */
[----:B------:R-:W-:Y:S01]  /*318b0*/  F2FP.BF16.F32.PACK_AB R30, RZ, R30 ;  /* 0x0000001eff1e723e */ /* 0x000fe200000010ff */
[----:B------:R0:W-:Y:S01]  /*318c0*/  @P1 STG.E.U16 desc[UR16][R4.64+0x1c2], R27 ;  /* 0x0001c21b04001986 */ /* 0x0001e2000c101510 */
[----:B------:R-:W-:-:S03]  /*318d0*/  F2FP.BF16.F32.PACK_AB R31, RZ, R31 ;  /* 0x0000001fff1f723e */ /* 0x000fc600000010ff */
[----:B------:R1:W-:Y:S04]  /*318e0*/  @P0 STG.E.U16 desc[UR16][R10.64+0x1d0], R28 ;  /* 0x0001d01c0a000986 */ /* 0x0003e8000c101510 */
[----:B------:R1:W-:Y:S01]  /*318f0*/  @P3 STG.E.U16 desc[UR16][R10.64+0x1d2], R29 ;  /* 0x0001d21d0a003986 */ /* 0x0003e2000c101510 */
[----:B0-----:R-:W-:Y:S02]  /*31900*/  @P4 IMAD.MOV.U32 R4, RZ, RZ, R8 ;  /* 0x000000ffff044224 */ /* 0x001fe400078e0008 */
[----:B------:R-:W-:-:S05]  /*31910*/  @P4 IMAD.MOV.U32 R5, RZ, RZ, R9 ;  /* 0x000000ffff054224 */ /* 0x000fca00078e0009 */
[----:B------:R1:W-:Y:S04]  /*31920*/  @P4 STG.E.U16 desc[UR16][R4.64+0x1d0], R30 ;  /* 0x0001d01e04004986 */ /* 0x0003e8000c101510 */
[----:B------:R1:W-:Y:S02]  /*31930*/  @P2 STG.E.U16 desc[UR16][R8.64+0x1d2], R31 ;  /* 0x0001d21f08002986 */ /* 0x0003e4000c101510 */
.L_x_744:
[----:B------:R-:W-:Y:S05]  /*31940*/  BSYNC B0 ;  /* 0x0000000000007941 */ /* 0x000fea0003800000 */
.L_x_32:
[----:B01----:R-:W2:Y:S04]  /*31950*/  LDL.LU R5, [R1+0x29c] ;  /* 0x00029c0001057983 */ /* 0x003ea80000300800 */
[----:B------:R-:W2:Y:S01]  /*31960*/  LDL.LU R4, [R1+0x2b0] ;  /* 0x0002b00001047983 */ /* 0x000ea20000300800 */
[----:B------:R-:W-:Y:S01]  /*31970*/  ULDC UR4, c[0x0][0xc] ;  /* 0x0000030000047ab9 */ /* 0x000fe20000000800 */
[----:B------:R-:W-:Y:S01]  /*31980*/  ULDC UR5, c[0x0][0x10] ;  /* 0x0000040000057ab9 */ /* 0x000fe20000000800 */
[----:B------:R-:W2:Y:S01]  /*31990*/  LDC R3, c[0x0][0x14] ;  /* 0x00000500ff037b82 */ /* 0x000ea20000000800 */
[----:B------:R-:W-:Y:S01]  /*319a0*/  UIMAD.WIDE.U32 UR4, UR4, UR5, URZ ;  /* 0x00000005040472a5 */ /* 0x000fe2000f8e003f */
[----:B------:R-:W-:-:S05]  /*319b0*/  PRMT R0, RZ, 0x7610, R0 ;  /* 0x00007610ff007816 */ /* 0x000fca0000000000 */
[----:B--2---:R-:W-:-:S04]  /*319c0*/  IMAD.WIDE.U32 R4, R3, UR4, R4 ;  /* 0x0000000403047c25 */ /* 0x004fc8000f8e0004 */
[----:B------:R-:W-:Y:S01]  /*319d0*/  IMAD R3, R3, UR5, RZ ;  /* 0x0000000503037c24 */ /* 0x000fe2000f8e02ff */
[----:B------:R-:W-:Y:S01]  /*319e0*/  ULDC.64 UR4, c[0x0][0x650] ;  /* 0x0001940000047ab9 */ /* 0x000fe20000000a00 */
[----:B----4-:R-:W-:Y:S01]  /*319f0*/  IMAD.MOV.U32 R21, RZ, RZ, R4 ;  /* 0x000000ffff157224 */ /* 0x010fe200078e0004 */
[----:B------:R-:W-:Y:S01]  /*31a00*/  ISETP.GE.U32.AND P0, PT, R4, UR4, PT ;  /* 0x0000000404007c0c */ /* 0x000fe2000bf06070 */
[----:B------:R-:W-:Y:S01]  /*31a10*/  UMOV UR4, 0xffffffff ;  /* 0xffffffff00047882 */ /* 0x000fe20000000000 */
[----:B------:R-:W-:Y:S01]  /*31a20*/  IADD3 R23, R5, R3, RZ ;  /* 0x0000000305177210 */ /* 0x000fe20007ffe0ff */
[----:B------:R-:W-:-:S03]  /*31a30*/  IMAD.U32 R3, RZ, RZ, UR4 ;  /* 0x00000004ff037e24 */ /* 0x000fc6000f8e00ff */
[----:B------:R-:W-:Y:S01]  /*31a40*/  ISETP.GE.U32.AND.EX P0, PT, R23, UR5, PT, P0 ;  /* 0x0000000517007c0c */ /* 0x000fe2000bf06100 */
[----:B------:R0:W-:Y:S01]  /*31a50*/  STL [R1+0x29c], R23 ;  /* 0x00029c1701007387 */ /* 0x0001e20000100800 */
[----:B------:R-:W-:Y:S02]  /*31a60*/  UMOV UR5, 0xffffffff ;  /* 0xffffffff00057882 */ /* 0x000fe40000000000 */
[----:B------:R-:W-:Y:S01]  /*31a70*/  MOV R18, UR5 ;  /* 0x0000000500127c02 */ /* 0x000fe20008000f00 */
[----:B------:R0:W-:Y:S04]  /*31a80*/  STL [R1+0x2b0], R21 ;  /* 0x0002b01501007387 */ /* 0x0001e80000100800 */
[----:B------:R0:W-:Y:S04]  /*31a90*/  STL [R1+0x290], R3 ;  /* 0x0002900301007387 */ /* 0x0001e80000100800 */
[----:B------:R-:W-:Y:S05]  /*31aa0*/  @P0 BRA `(.L_x_745) ;  /* 0x0000000400840947 */ /* 0x000fea0003800000 */
[----:B-----5:R-:W1:Y:S01]  /*31ab0*/  S2R R17, SR_CTAID.X ;  /* 0x0000000000117919 */ /* 0x020e620000002500 */
[----:B------:R-:W2:Y:S01]  /*31ac0*/  LDC.64 R10, c[0x0][0x628] ;  /* 0x00018a00ff0a7b82 */ /* 0x000ea20000000a00 */
[----:B------:R-:W-:Y:S01]  /*31ad0*/  ULDC UR4, c[0x0][0x150] ;  /* 0x0000540000047ab9 */ /* 0x000fe20000000800 */
[----:B------:R-:W-:Y:S01]  /*31ae0*/  IMAD.MOV.U32 R8, RZ, RZ, R21 ;  /* 0x000000ffff087224 */ /* 0x000fe200078e0015 */
[----:B------:R-:W4:Y:S01]  /*31af0*/  S2R R19, SR_CTAID.Y ;  /* 0x0000000000137919 */ /* 0x000f220000002600 */
[----:B------:R-:W-:-:S04]  /*31b00*/  IMAD.MOV.U32 R9, RZ, RZ, R23 ;  /* 0x000000ffff097224 */ /* 0x000fc800078e0017 */
[----:B------:R-:W0:Y:S08]  /*31b10*/  LDC R20, c[0x0][0x144] ;  /* 0x00005100ff147b82 */ /* 0x000e300000000800 */
[----:B------:R-:W0:Y:S08]  /*31b20*/  LDC R12, c[0x0][0x630] ;  /* 0x00018c00ff0c7b82 */ /* 0x000e300000000800 */
[----:B------:R-:W0:Y:S01]  /*31b30*/  LDC.64 R14, c[0x0][0x620] ;  /* 0x00018800ff0e7b82 */ /* 0x000e220000000a00 */
[----:B--2---:R-:W-:-:S04]  /*31b40*/  ISETP.NE.U32.AND P0, PT, R10, RZ, PT ;  /* 0x000000ff0a00720c */ /* 0x004fc80003f05070 */
[----:B------:R-:W-:Y:S02]  /*31b50*/  ISETP.NE.AND.EX P0, PT, R11, RZ, PT, P0 ;  /* 0x000000ff0b00720c */ /* 0x000fe40003f05300 */
[----:B-1----:R-:W-:-:S05]  /*31b60*/  I2FP.F32.U32 R0, R17 ;  /* 0x0000001100007245 */ /* 0x002fca0000201000 */
[----:B------:R-:W-:-:S04]  /*31b70*/  FMUL R0, R0, UR4 ;  /* 0x0000000400007c20 */ /* 0x000fc80008400000 */
[----:B------:R1:W2:Y:S02]  /*31b80*/  F2I.U32.TRUNC.NTZ R18, R0 ;  /* 0x0000000000127305 */ /* 0x0002a4000020f000 */
[----:B----4-:R-:W-:Y:S05]  /*31b90*/  @!P0 BRA `(.L_x_746) ;  /* 0x0000000000288947 */ /* 0x010fea0003800000 */
[----:B-1----:R-:W0:Y:S02]  /*31ba0*/  LDC R0, c[0x0][0x634] ;  /* 0x00018d00ff007b82 */ /* 0x002e240000000800 */
[----:B0-----:R-:W-:-:S04]  /*31bb0*/  IADD3 R3, P0, R21, R0, RZ ;  /* 0x0000000015037210 */ /* 0x001fc80007f1e0ff */
[----:B------:R-:W-:-:S05]  /*31bc0*/  IADD3.X R13, RZ, R23, RZ, P0, !PT ;  /* 0x00000017ff0d7210 */ /* 0x000fca00007fe4ff */
[----:B------:R-:W-:-:S04]  /*31bd0*/  IMAD.WIDE.U32 R4, R13, R10, RZ ;  /* 0x0000000a0d047225 */ /* 0x000fc800078e00ff */
[----:B------:R-:W-:-:S04]  /*31be0*/  IMAD.WIDE.U32 R6, P0, R3, R11, R4 ;  /* 0x0000000b03067225 */ /* 0x000fc80007800004 */
[----:B------:R-:W-:-:S04]  /*31bf0*/  IMAD.WIDE.U32 R4, R3, R10, RZ ;  /* 0x0000000a03047225 */ /* 0x000fc800078e00ff */
[----:B------:R-:W-:Y:S01]  /*31c00*/  IMAD.X R9, RZ, RZ, RZ, P0 ;  /* 0x000000ffff097224 */ /* 0x000fe200000e06ff */
[----:B------:R-:W-:Y:S01]  /*31c10*/  IADD3 RZ, P0, R5, R6, RZ ;  /* 0x0000000605ff7210 */ /* 0x000fe20007f1e0ff */
[----:B------:R-:W-:-:S04]  /*31c20*/  IMAD.MOV.U32 R8, RZ, RZ, R7 ;  /* 0x000000ffff087224 */ /* 0x000fc800078e0007 */
[----:B------:R-:W-:-:S08]  /*31c30*/  IMAD.WIDE.U32.X R8, R13, R11, R8, P0 ;  /* 0x0000000b0d087225 */ /* 0x000fd000000e0408 */
.L_x_746:
[-CC-:B0-----:R-:W-:Y:S01]  /*31c40*/  SHF.R.U64 R27, R8, R12.reuse, R9.reuse ;  /* 0x0000000c081b7219 */ /* 0x181fe20000001209 */
[----:B------:R-:W0:Y:S01]  /*31c50*/  LDC.64 R24, c[0x0][0x640] ;  /* 0x00019000ff187b82 */ /* 0x000e220000000a00 */
[----:B-1----:R-:W-:Y:S01]  /*31c60*/  SHF.R.U32.HI R0, RZ, R12, R9 ;  /* 0x0000000cff007219 */ /* 0x002fe20000011609 */
[----:B------:R-:W-:Y:S01]  /*31c70*/  IMAD.MOV.U32 R4, RZ, RZ, R21 ;  /* 0x000000ffff047224 */ /* 0x000fe200078e0015 */
[----:B------:R-:W-:Y:S01]  /*31c80*/  IADD3 R3, P0, RZ, -R27, RZ ;  /* 0x8000001bff037210 */ /* 0x000fe20007f1e0ff */
[----:B--2---:R-:W-:Y:S01]  /*31c90*/  IMAD.MOV R18, RZ, RZ, -R18 ;  /* 0x000000ffff127224 */ /* 0x004fe200078e0a12 */
[----:B------:R-:W-:Y:S01]  /*31ca0*/  ULDC UR4, c[0x0][0x154] ;  /* 0x0000550000047ab9 */ /* 0x000fe20000000800 */
[----:B------:R-:W-:Y:S02]  /*31cb0*/  MOV R7, 0x1 ;  /* 0x0000000100077802 */ /* 0x000fe40000000f00 */
[----:B------:R-:W1:Y:S01]  /*31cc0*/  LDC R6, c[0x0][0x618] ;  /* 0x00018600ff067b82 */ /* 0x000e620000000800 */
[----:B------:R-:W-:Y:S01]  /*31cd0*/  IADD3.X R5, RZ, ~R0, RZ, P0, !PT ;  /* 0x80000000ff057210 */ /* 0x000fe200007fe4ff */
[----:B------:R-:W-:-:S04]  /*31ce0*/  IMAD R17, R20, R18, R17 ;  /* 0x0000001214117224 */ /* 0x000fc800078e0211 */
[-C--:B------:R-:W-:Y:S01]  /*31cf0*/  IMAD R0, R5, R14.reuse, RZ ;  /* 0x0000000e05007224 */ /* 0x080fe200078e02ff */
[----:B------:R-:W-:Y:S01]  /*31d00*/  MOV R5, R23 ;  /* 0x0000001700057202 */ /* 0x000fe20000000f00 */
[----:B------:R-:W2:Y:S02]  /*31d10*/  LDC R8, c[0x0][0x608] ;  /* 0x00018200ff087b82 */ /* 0x000ea40000000800 */
[----:B------:R-:W-:-:S06]  /*31d20*/  IMAD.WIDE.U32 R4, R3, R14, R4 ;  /* 0x0000000e03047225 */ /* 0x000fcc00078e0004 */
[----:B------:R-:W4:Y:S01]  /*31d30*/  LDC R22, c[0x0][0x658] ;  /* 0x00019600ff167b82 */ /* 0x000f220000000800 */
[----:B------:R-:W-:Y:S01]  /*31d40*/  IMAD R3, R3, R15, R0 ;  /* 0x0000000f03037224 */ /* 0x000fe200078e0200 */
[----:B------:R-:W-:Y:S02]  /*31d50*/  I2FP.F32.U32 R0, R19 ;  /* 0x0000001300007245 */ /* 0x000fe40000201000 */
[----:B0-----:R-:W-:Y:S01]  /*31d60*/  ISETP.NE.U32.AND P0, PT, R24, RZ, PT ;  /* 0x000000ff1800720c */ /* 0x001fe20003f05070 */
[----:B------:R-:W-:Y:S02]  /*31d70*/  IMAD.IADD R3, R5, 0x1, R3 ;  /* 0x0000000105037824 */ /* 0x000fe400078e0203 */
[----:B------:R-:W-:Y:S01]  /*31d80*/  FMUL R0, R0, UR4 ;  /* 0x0000000400007c20 */ /* 0x000fe20008400000 */
[----:B------:R-:W0:Y:S01]  /*31d90*/  LDC R18, c[0x0][0x148] ;  /* 0x00005200ff127b82 */ /* 0x000e220000000800 */
[----:B------:R-:W-:Y:S01]  /*31da0*/  ISETP.NE.AND.EX P0, PT, R25, RZ, PT, P0 ;  /* 0x000000ff1900720c */ /* 0x000fe20003f05300 */
[----:B------:R-:W-:Y:S01]  /*31db0*/  IMAD.MOV.U32 R5, RZ, RZ, -0x1 ;  /* 0xffffffffff057424 */ /* 0x000fe200078e00ff */
[-CC-:B-1----:R-:W-:Y:S01]  /*31dc0*/  SHF.R.U64 R12, R4, R6.reuse, R3.reuse ;  /* 0x00000006040c7219 */ /* 0x182fe20000001203 */
[----:B------:R1:W0:Y:S01]  /*31dd0*/  F2I.U32.TRUNC.NTZ R13, R0 ;  /* 0x00000000000d7305 */ /* 0x000222000020f000 */
[----:B------:R-:W-:-:S03]  /*31de0*/  SHF.R.U32.HI R3, RZ, R6, R3 ;  /* 0x00000006ff037219 */ /* 0x000fc60000011603 */
[----:B------:R-:W0:Y:S01]  /*31df0*/  LDC R15, c[0x0][0x600] ;  /* 0x00018000ff0f7b82 */ /* 0x000e220000000800 */
[-CC-:B--2---:R-:W-:Y:S02]  /*31e00*/  SHF.R.U64 R10, R12, R8.reuse, R3.reuse ;  /* 0x000000080c0a7219 */ /* 0x184fe40000001203 */
[----:B------:R-:W-:-:S05]  /*31e10*/  SHF.R.U32.HI R3, RZ, R8, R3 ;  /* 0x00000008ff037219 */ /* 0x000fca0000011603 */
[----:B------:R-:W2:Y:S01]  /*31e20*/  LDC R20, c[0x0][0x648] ;  /* 0x00019200ff147b82 */ /* 0x000ea20000000800 */
[-C--:B----4-:R-:W-:Y:S02]  /*31e30*/  SHF.L.U32 R4, R5, R22.reuse, RZ ;  /* 0x0000001605047219 */ /* 0x090fe400000006ff */
[-CC-:B------:R-:W-:Y:S02]  /*31e40*/  SHF.R.U64 R14, R10, R22.reuse, R3.reuse ;  /* 0x000000160a0e7219 */ /* 0x180fe40000001203 */
[----:B------:R-:W-:Y:S02]  /*31e50*/  SHF.R.U32.HI R5, RZ, R22, R3 ;  /* 0x00000016ff057219 */ /* 0x000fe40000011603 */
[----:B------:R-:W-:Y:S01]  /*31e60*/  LOP3.LUT R21, RZ, R4, RZ, 0x33, !PT ;  /* 0x00000004ff157212 */ /* 0x000fe200078e33ff */
[----:B------:R-:W4:Y:S01]  /*31e70*/  LDC R23, c[0x0][0x638] ;  /* 0x00018e00ff177b82 */ /* 0x000f220000000800 */
[----:B------:R-:W-:Y:S01]  /*31e80*/  SHF.L.U32 R22, R7, R22, RZ ;  /* 0x0000001607167219 */ /* 0x000fe200000006ff */
[----:B------:R-:W-:-:S06]  /*31e90*/  IMAD.MOV.U32 R4, RZ, RZ, R14 ;  /* 0x000000ffff047224 */ /* 0x000fcc00078e000e */
[----:B------:R-:W0:Y:S01]  /*31ea0*/  LDC R26, c[0x0][0x610] ;  /* 0x00018400ff1a7b82 */ /* 0x000e220000000800 */
[----:B-1----:R-:W-:Y:S05]  /*31eb0*/  @!P0 BRA `(.L_x_747) ;  /* 0x0000000000288947 */ /* 0x002fea0003800000 */
[----:B------:R-:W1:Y:S02]  /*31ec0*/  LDC R3, c[0x0][0x64c] ;  /* 0x00019300ff037b82 */ /* 0x000e640000000800 */
[----:B-1----:R-:W-:-:S05]  /*31ed0*/  IADD3 R3, P0, R14, R3, RZ ;  /* 0x000000030e037210 */ /* 0x002fca0007f1e0ff */
        /* <DEDUP_REMOVED lines=8> */
.L_x_747:
[----:B------:R-:W1:Y:S01]  /*31f60*/  LDC R3, c[0x0][0x65c] ;  /* 0x00019700ff037b82 */ /* 0x000e620000000800 */
[----:B--2---:R-:W-:Y:S01]  /*31f70*/  SHF.R.U64 R0, R4, R20, R5 ;  /* 0x0000001404007219 */ /* 0x004fe20000001205 */
[----:B0-----:R-:W-:Y:S01]  /*31f80*/  IMAD.MOV R13, RZ, RZ, -R13 ;  /* 0x000000ffff0d7224 */ /* 0x001fe200078e0a0d */
[----:B------:R-:W-:Y:S02]  /*31f90*/  LOP3.LUT R5, R10, R21, RZ, 0xc0, !PT ;  /* 0x000000150a057212 */ /* 0x000fe400078ec0ff */
[----:B------:R-:W-:Y:S02]  /*31fa0*/  IADD3 R7, R15, -0x1, RZ ;  /* 0xffffffff0f077810 */ /* 0x000fe40007ffe0ff */
[----:B------:R-:W-:Y:S02]  /*31fb0*/  R2UR UR5, R27 ;  /* 0x000000001b0572ca */ /* 0x000fe400000e0000 */
[----:B------:R-:W-:Y:S02]  /*31fc0*/  LOP3.LUT R12, R12, R7, RZ, 0xc0, !PT ;  /* 0x000000070c0c7212 */ /* 0x000fe400078ec0ff */
[----:B-1----:R-:W-:Y:S01]  /*31fd0*/  ISETP.NE.AND P0, PT, R3, 0x1, PT ;  /* 0x000000010300780c */ /* 0x002fe20003f05270 */
[----:B------:R-:W-:-:S02]  /*31fe0*/  IMAD.MOV R3, RZ, RZ, -R0 ;  /* 0x000000ffff037224 */ /* 0x000fc400078e0a00 */
[----:B------:R-:W-:Y:S02]  /*31ff0*/  IMAD R0, R22, R0, R5 ;  /* 0x0000000016007224 */ /* 0x000fe400078e0205 */
[----:B----4-:R-:W-:-:S04]  /*32000*/  IMAD R3, R3, R23, R14 ;  /* 0x0000001703037224 */ /* 0x010fc800078e020e */
[----:B------:R-:W-:-:S04]  /*32010*/  IMAD R3, R3, R15, R12 ;  /* 0x0000000f03037224 */ /* 0x000fc800078e020c */
[----:B------:R-:W-:-:S04]  /*32020*/  @P0 IMAD R17, R18, R13, R19 ;  /* 0x0000000d12110224 */ /* 0x000fc800078e0213 */
[----:B------:R-:W-:-:S05]  /*32030*/  IMAD R0, R0, R26, R17 ;  /* 0x0000001a00007224 */ /* 0x000fca00078e0211 */
[----:B------:R-:W-:Y:S02]  /*32040*/  SEL R4, R3, R0, !P0 ;  /* 0x0000000003047207 */ /* 0x000fe40004000000 */
[----:B------:R-:W-:Y:S01]  /*32050*/  SEL R0, R0, R3, !P0 ;  /* 0x0000000300007207 */ /* 0x000fe20004000000 */
[----:B------:R-:W-:Y:S01]  /*32060*/  IMAD.U32 R3, RZ, RZ, UR5 ;  /* 0x00000005ff037e24 */ /* 0x000fe2000f8e00ff */
[----:B------:R-:W-:Y:S02]  /*32070*/  R2UR UR4, R4 ;  /* 0x00000000040472ca */ /* 0x000fe400000e0000 */
[----:B------:R-:W-:Y:S02]  /*32080*/  R2UR UR6, R0 ;  /* 0x00000000000672ca */ /* 0x000fe400000e0000 */
[----:B------:R1:W-:Y:S01]  /*32090*/  STL [R1+0x290], R3 ;  /* 0x0002900301007387 */ /* 0x0003e20000100800 */
[----:B------:R-:W-:-:S08]  /*320a0*/  MOV R0, 0x1 ;  /* 0x0000000100007802 */ /* 0x000fd00000000f00 */
[----:B------:R-:W-:-:S07]  /*320b0*/  IMAD.U32 R18, RZ, RZ, UR4 ;  /* 0x00000004ff127e24 */ /* 0x000fce000f8e00ff */
.L_x_745:
[----:B------:R-:W-:Y:S01]  /*320c0*/  LOP3.LUT P0, RZ, R0, 0xff, RZ, 0xc0, !PT ;  /* 0x000000ff00ff7812 */ /* 0x000fe2000780c0ff */
[----:B------:R-:W-:-:S12]  /*320d0*/  IMAD.U32 R19, RZ, RZ, UR6 ;  /* 0x00000006ff137e24 */ /* 0x000fd8000f8e00ff */
[----:B------:R-:W-:Y:S05]  /*320e0*/  @P0 BRA `(.L_x_748) ;  /* 0xfffffcf000bc0947 */ /* 0x000fea000383ffff */
[----:B------:R-:W-:Y:S05]  /*320f0*/  EXIT ;  /* 0x000000000000794d */ /* 0x000fea0003800000 */
.L_x_7:
[----:B------:R-:W2:Y:S01]  /*32100*/  LDL R163, [R1+0x2b0] ;  /* 0x0002b00001a37983 */ /* 0x000ea20000100800 */
[----:B------:R-:W-:-:S03]  /*32110*/  ULDC.64 UR4, c[0x0][0x650] ;  /* 0x0001940000047ab9 */ /* 0x000fc60000000a00 */
[----:B------:R-:W3:Y:S01]  /*32120*/  LDL R162, [R1+0x29c] ;  /* 0x00029c0001a27983 */ /* 0x000ee20000100800 */
[----:B------:R-:W-:Y:S01]  /*32130*/  PRMT R6, RZ, 0x7610, R6 ;  /* 0x00007610ff067816 */ /* 0x000fe20000000006 */
[----:B------:R-:W-:Y:S01]  /*32140*/  IMAD.MOV.U32 R5, RZ, RZ, -0x1 ;  /* 0xffffffffff057424 */ /* 0x000fe200078e00ff */
[----:B------:R-:W-:Y:S01]  /*32150*/  MOV R4, 0xffffffff ;  /* 0xffffffff00047802 */ /* 0x000fe20000000f00 */
[----:B------:R-:W-:Y:S01]  /*32160*/  IMAD.MOV.U32 R10, RZ, RZ, -0x1 ;  /* 0xffffffffff0a7424 */ /* 0x000fe200078e00ff */
[----:B--2---:R-:W-:-:S04]  /*32170*/  ISETP.GE.U32.AND P0, PT, R163, UR4, PT ;  /* 0x00000004a3007c0c */ /* 0x004fc8000bf06070 */
[----:B---3--:R-:W-:-:S13]  /*32180*/  ISETP.GE.U32.AND.EX P0, PT, R162, UR5, PT, P0 ;  /* 0x00000005a2007c0c */ /* 0x008fda000bf06100 */
[----:B------:R-:W-:Y:S05]  /*32190*/  @P0 BRA `(.L_x_749) ;  /* 0x0000000400340947 */ /* 0x000fea0003800000 */
[----:B------:R-:W1:Y:S01]  /*321a0*/  LDC.64 R14, c[0x0][0x628] ;  /* 0x00018a00ff0e7b82 */ /* 0x000e620000000a00 */
[----:B------:R-:W-:Y:S01]  /*321b0*/  MOV R8, R163 ;  /* 0x000000a300087202 */ /* 0x000fe20000000f00 */
[----:B------:R-:W-:-:S06]  /*321c0*/  IMAD.MOV.U32 R9, RZ, RZ, R162 ;  /* 0x000000ffff097224 */ /* 0x000fcc00078e00a2 */
[----:B------:R-:W2:Y:S08]  /*321d0*/  LDC R10, c[0x0][0x630] ;  /* 0x00018c00ff0a7b82 */ /* 0x000eb00000000800 */
[----:B------:R-:W3:Y:S01]  /*321e0*/  LDC.64 R16, c[0x0][0x620] ;  /* 0x00018800ff107b82 */ /* 0x000ee20000000a00 */
[----:B-1----:R-:W-:-:S04]  /*321f0*/  ISETP.NE.U32.AND P0, PT, R14, RZ, PT ;  /* 0x000000ff0e00720c */ /* 0x002fc80003f05070 */
[----:B------:R-:W-:-:S13]  /*32200*/  ISETP.NE.AND.EX P0, PT, R15, RZ, PT, P0 ;  /* 0x000000ff0f00720c */ /* 0x000fda0003f05300 */
[----:B--23--:R-:W-:Y:S05]  /*32210*/  @!P0 BRA `(.L_x_750) ;  /* 0x0000000000288947 */ /* 0x00cfea0003800000 */
        /* <DEDUP_REMOVED lines=10> */
.L_x_750:
[----:B------:R-:W1:Y:S01]  /*322c0*/  LDC.64 R20, c[0x0][0x640] ;  /* 0x00019000ff147b82 */ /* 0x000e620000000a00 */
[-CC-:B------:R-:W-:Y:S02]  /*322d0*/  SHF.R.U64 R14, R8, R10.reuse, R9.reuse ;  /* 0x0000000a080e7219 */ /* 0x180fe40000001209 */
[----:B------:R-:W-:Y:S02]  /*322e0*/  SHF.R.U32.HI R4, RZ, R10, R9 ;  /* 0x0000000aff047219 */ /* 0x000fe40000011609 */
[----:B------:R-:W-:-:S03]  /*322f0*/  IADD3 R7, P0, RZ, -R14, RZ ;  /* 0x8000000eff077210 */ /* 0x000fc60007f1e0ff */
[----:B------:R-:W2:Y:S02]  /*32300*/  LDC R8, c[0x0][0x618] ;  /* 0x00018600ff087b82 */ /* 0x000ea40000000800 */
[----:B------:R-:W-:Y:S01]  /*32310*/  IMAD.X R5, RZ, RZ, ~R4, P0 ;  /* 0x000000ffff057224 */ /* 0x000fe200000e0e04 */
[----:B------:R-:W-:-:S03]  /*32320*/  MOV R4, R163 ;  /* 0x000000a300047202 */ /* 0x000fc60000000f00 */
[-C--:B------:R-:W-:Y:S02]  /*32330*/  IMAD R6, R5, R16.reuse, RZ ;  /* 0x0000001005067224 */ /* 0x080fe400078e02ff */
[----:B------:R-:W3:Y:S01]  /*32340*/  LDC R18, c[0x0][0x608] ;  /* 0x00018200ff127b82 */ /* 0x000ee20000000800 */
[----:B------:R-:W-:Y:S02]  /*32350*/  IMAD.MOV.U32 R5, RZ, RZ, R162 ;  /* 0x000000ffff057224 */ /* 0x000fe400078e00a2 */
[----:B------:R-:W-:-:S05]  /*32360*/  IMAD.WIDE.U32 R4, R7, R16, R4 ;  /* 0x0000001007047225 */ /* 0x000fca00078e0004 */
[----:B------:R-:W4:Y:S01]  /*32370*/  LDC R19, c[0x0][0x658] ;  /* 0x00019600ff137b82 */ /* 0x000f220000000800 */
[----:B------:R-:W-:Y:S01]  /*32380*/  IMAD R7, R7, R17, R6 ;  /* 0x0000001107077224 */ /* 0x000fe200078e0206 */
[----:B-1----:R-:W-:Y:S02]  /*32390*/  ISETP.NE.U32.AND P0, PT, R20, RZ, PT ;  /* 0x000000ff1400720c */ /* 0x002fe40003f05070 */
[----:B------:R-:W-:Y:S01]  /*323a0*/  MOV R6, 0xffffffff ;  /* 0xffffffff00067802 */ /* 0x000fe20000000f00 */
[----:B------:R-:W-:Y:S01]  /*323b0*/  IMAD.IADD R5, R5, 0x1, R7 ;  /* 0x0000000105057824 */ /* 0x000fe200078e0207 */
[----:B------:R-:W-:Y:S02]  /*323c0*/  ISETP.NE.AND.EX P0, PT, R21, RZ, PT, P0 ;  /* 0x000000ff1500720c */ /* 0x000fe40003f05300 */
[----:B------:R-:W1:Y:S02]  /*323d0*/  LDC R17, c[0x0][0x600] ;  /* 0x00018000ff117b82 */ /* 0x000e640000000800 */
[----:B--2---:R-:W-:-:S02]  /*323e0*/  SHF.R.U64 R10, R4, R8, R5 ;  /* 0x00000008040a7219 */ /* 0x004fc40000001205 */
[----:B------:R-:W-:-:S04]  /*323f0*/  SHF.R.U32.HI R5, RZ, R8, R5 ;  /* 0x00000008ff057219 */ /* 0x000fc80000011605 */
[----:B------:R-:W2:Y:S01]  /*32400*/  LDC R22, c[0x0][0x648] ;  /* 0x00019200ff167b82 */ /* 0x000ea20000000800 */
[-CC-:B---3--:R-:W-:Y:S02]  /*32410*/  SHF.R.U64 R15, R10, R18.reuse, R5.reuse ;  /* 0x000000120a0f7219 */ /* 0x188fe40000001205 */
[----:B------:R-:W-:Y:S01]  /*32420*/  SHF.R.U32.HI R4, RZ, R18, R5 ;  /* 0x00000012ff047219 */ /* 0x000fe20000011605 */
[----:B------:R-:W-:-:S04]  /*32430*/  IMAD.MOV.U32 R18, RZ, RZ, 0x1 ;  /* 0x00000001ff127424 */ /* 0x000fc800078e00ff */
[----:B0-----:R-:W0:Y:S01]  /*32440*/  LDC R23, c[0x0][0x638] ;  /* 0x00018e00ff177b82 */ /* 0x001e220000000800 */
[-CC-:B----4-:R-:W-:Y:S02]  /*32450*/  SHF.R.U64 R16, R15, R19.reuse, R4.reuse ;  /* 0x000000130f107219 */ /* 0x190fe40000001204 */
[-C--:B------:R-:W-:Y:S02]  /*32460*/  SHF.L.U32 R6, R6, R19.reuse, RZ ;  /* 0x0000001306067219 */ /* 0x080fe400000006ff */
[----:B------:R-:W-:Y:S01]  /*32470*/  SHF.R.U32.HI R5, RZ, R19, R4 ;  /* 0x00000013ff057219 */ /* 0x000fe20000011604 */
[----:B------:R-:W-:Y:S01]  /*32480*/  IMAD.MOV.U32 R4, RZ, RZ, R16 ;  /* 0x000000ffff047224 */ /* 0x000fe200078e0010 */
[----:B------:R-:W-:Y:S01]  /*32490*/  LOP3.LUT R24, RZ, R6, RZ, 0x33, !PT ;  /* 0x00000006ff187212 */ /* 0x000fe200078e33ff */
[----:B------:R-:W3:Y:S01]  /*324a0*/  LDC R25, c[0x0][0x610] ;  /* 0x00018400ff197b82 */ /* 0x000ee20000000800 */
[----:B------:R-:W-:Y:S05]  /*324b0*/  @!P0 BRA `(.L_x_751) ;  /* 0x0000000000288947 */ /* 0x000fea0003800000 */
[----:B------:R-:W4:Y:S02]  /*324c0*/  LDC R9, c[0x0][0x64c] ;  /* 0x00019300ff097b82 */ /* 0x000f240000000800 */
[----:B----4-:R-:W-:-:S04]  /*324d0*/  IADD3 R9, P0, R16, R9, RZ ;  /* 0x0000000910097210 */ /* 0x010fc80007f1e0ff */
        /* <DEDUP_REMOVED lines=8> */
.L_x_751:
[----:B------:R-:W4:Y:S01]  /*32560*/  LDC R6, c[0x0][0x65c] ;  /* 0x00019700ff067b82 */ /* 0x000f220000000800 */
[----:B--2---:R-:W-:Y:S02]  /*32570*/  SHF.R.U64 R4, R4, R22, R5 ;  /* 0x0000001604047219 */ /* 0x004fe40000001205 */
[----:B------:R-:W-:Y:S02]  /*32580*/  SHF.L.U32 R18, R18, R19, RZ ;  /* 0x0000001312127219 */ /* 0x000fe400000006ff */
[----:B------:R-:W-:Y:S01]  /*32590*/  LOP3.LUT R3, R15, R24, RZ, 0xc0, !PT ;  /* 0x000000180f037212 */ /* 0x000fe200078ec0ff */
[----:B------:R-:W-:Y:S01]  /*325a0*/  IMAD.MOV R5, RZ, RZ, -R4 ;  /* 0x000000ffff057224 */ /* 0x000fe200078e0a04 */
[----:B-1----:R-:W-:-:S03]  /*325b0*/  IADD3 R7, R17, -0x1, RZ ;  /* 0xffffffff11077810 */ /* 0x002fc60007ffe0ff */
[----:B------:R-:W-:Y:S01]  /*325c0*/  IMAD R3, R18, R4, R3 ;  /* 0x0000000412037224 */ /* 0x000fe200078e0203 */
[----:B------:R-:W-:Y:S02]  /*325d0*/  LOP3.LUT R7, R10, R7, RZ, 0xc0, !PT ;  /* 0x000000070a077212 */ /* 0x000fe400078ec0ff */
[----:B------:R-:W-:Y:S02]  /*325e0*/  MOV R10, R14 ;  /* 0x0000000e000a7202 */ /* 0x000fe40000000f00 */
[----:B----4-:R-:W-:Y:S01]  /*325f0*/  ISETP.NE.AND P0, PT, R6, 0x1, PT ;  /* 0x000000010600780c */ /* 0x010fe20003f05270 */
[----:B------:R-:W-:-:S12]  /*32600*/  IMAD.MOV.U32 R6, RZ, RZ, 0x1 ;  /* 0x00000001ff067424 */ /* 0x000fd800078e00ff */
[----:B------:R-:W-:Y:S02]  /*32610*/  @P0 IMAD R0, R11, R12, R2 ;  /* 0x0000000c0b000224 */ /* 0x000fe400078e0202 */
[----:B0-----:R-:W-:Y:S02]  /*32620*/  IMAD R2, R5, R23, R16 ;  /* 0x0000001705027224 */ /* 0x001fe400078e0210 */
[----:B---3--:R-:W-:Y:S02]  /*32630*/  IMAD R0, R3, R25, R0 ;  /* 0x0000001903007224 */ /* 0x008fe400078e0200 */
[----:B------:R-:W-:-:S05]  /*32640*/  IMAD R3, R2, R17, R7 ;  /* 0x0000001102037224 */ /* 0x000fca00078e0207 */
[----:B------:R-:W-:Y:S02]  /*32650*/  SEL R5, R3, R0, !P0 ;  /* 0x0000000003057207 */ /* 0x000fe40004000000 */
[----:B------:R-:W-:-:S07]  /*32660*/  SEL R4, R0, R3, !P0 ;  /* 0x0000000300047207 */ /* 0x000fce0004000000 */
.L_x_749:
[----:B------:R-:W-:-:S08]  /*32670*/  NOP ;  /* 0x0000000000007918 */ /* 0x000fd00000000000 */
[----:B0-----:R-:W0:-:S00]  /*32680*/  USETMAXREG.DEALLOC.CTAPOOL 0x18 ;  /* 0x00000018000079c8 */ /* 0x001e0000080e0500 */
[----:B------:R-:W-:-:S13]  /*32690*/  ISETP.NE.AND P0, PT, RZ, UR8, PT ;  /* 0x00000008ff007c0c */ /* 0x000fda000bf05270 */
[----:B------:R-:W-:Y:S05]  /*326a0*/  @P0 EXIT ;  /* 0x000000000000094d */ /* 0x000fea0003800000 */
[----:B0-----:R-:W-:Y:S01]  /*326b0*/  LOP3.LUT P0, RZ, R6, 0xff, RZ, 0xc0, !PT ;  /* 0x000000ff06ff7812 */ /* 0x001fe2000780c0ff */
[----:B------:R-:W-:Y:S02]  /*326c0*/  IMAD.MOV.U32 R7, RZ, RZ, 0x1 ;  /* 0x00000001ff077424 */ /* 0x000fe400078e00ff */
[----:B------:R-:W-:-:S10]  /*326d0*/  IMAD.MOV.U32 R6, RZ, RZ, RZ ;  /* 0x000000ffff067224 */ /* 0x000fd400078e00ff */
[----:B------:R-:W-:Y:S05]  /*326e0*/  @!P0 BRA `(.L_x_752) ;  /* 0x0000000c00648947 */ /* 0x000fea0003800000 */
[----:B------:R-:W2:Y:S01]  /*326f0*/  LDL R0, [R1+0x28c] ;  /* 0x00028c0001007983 */ /* 0x000ea20000100800 */
[----:B------:R-:W-:Y:S01]  /*32700*/  ULDC UR5, c[0x0][0x658] ;  /* 0x0001960000057ab9 */ /* 0x000fe20000000800 */
[----:B------:R-:W-:Y:S01]  /*32710*/  UMOV UR7, 0xffffffff ;  /* 0xffffffff00077882 */ /* 0x000fe20000000000 */
[----:B------:R-:W-:Y:S01]  /*32720*/  ULDC UR6, c[0x0][0xc] ;  /* 0x0000030000067ab9 */ /* 0x000fe20000000800 */
[----:B------:R-:W0:Y:S01]  /*32730*/  S2R R16, SR_CgaCtaId ;  /* 0x0000000000107919 */ /* 0x000e220000008800 */
[----:B------:R-:W-:Y:S01]  /*32740*/  UMOV UR9, 0x1 ;  /* 0x0000000100097882 */ /* 0x000fe20000000000 */
[----:B------:R-:W-:Y:S01]  /*32750*/  BSSY B0, `(.L_x_752) ;  /* 0x00000d2000007945 */ /* 0x000fe20003800000 */
[----:B------:R-:W-:Y:S01]  /*32760*/  USHF.L.U32 UR18, UR9, UR5, URZ ;  /* 0x0000000509127299 */ /* 0x000fe2000800063f */
[----:B------:R-:W-:Y:S01]  /*32770*/  IMAD.MOV.U32 R9, RZ, RZ, 0x1 ;  /* 0x00000001ff097424 */ /* 0x000fe200078e00ff */
[----:B------:R-:W-:Y:S01]  /*32780*/  MOV R6, RZ ;  /* 0x000000ff00067202 */ /* 0x000fe20000000f00 */
[----:B------:R-:W-:Y:S01]  /*32790*/  IMAD.MOV.U32 R7, RZ, RZ, 0x1 ;  /* 0x00000001ff077424 */ /* 0x000fe200078e00ff */
[----:B------:R-:W-:Y:S01]  /*327a0*/  ULDC UR4, c[0x0][0x600] ;  /* 0x0001800000047ab9 */ /* 0x000fe20000000800 */
[----:B------:R-:W-:Y:S01]  /*327b0*/  ULDC.64 UR22, c[0x0][0x198] ;  /* 0x0000660000167ab9 */ /* 0x000fe20000000a00 */
[----:B------:R-:W-:Y:S01]  /*327c0*/  UIADD3 UR4, UR4, -0x1, URZ ;  /* 0xffffffff04047890 */ /* 0x000fe2000fffe03f */
[----:B0-----:R-:W-:-:S02]  /*327d0*/  LOP3.LUT R16, R16, 0x1, RZ, 0xc0, !PT ;  /* 0x0000000110107812 */ /* 0x001fc400078ec0ff */
[----:B--2---:R-:W-:Y:S02]  /*327e0*/  R2UR UR8, R0 ;  /* 0x00000000000872ca */ /* 0x004fe400000e0000 */
[----:B------:R-:W0:Y:S11]  /*327f0*/  LDC R0, c[0x0][0x28c] ;  /* 0x0000a300ff007b82 */ /* 0x000e360000000800 */
[----:B------:R-:W-:-:S02]  /*32800*/  ULOP3.LUT UR24, UR8, 0x2, URZ, 0xfc, !UPT ;  /* 0x0000000208187892 */ /* 0x000fc4000f8efc3f */
[----:B------:R-:W-:-:S03]  /*32810*/  USHF.L.U32 UR8, UR7, UR5, URZ ;  /* 0x0000000507087299 */ /* 0x000fc6000800063f */
[----:B------:R-:W-:Y:S01]  /*32820*/  ULDC UR7, c[0x0][0x10] ;  /* 0x0000040000077ab9 */ /* 0x000fe20000000800 */
[----:B------:R-:W-:Y:S01]  /*32830*/  ULDC UR5, c[0x0][0x14] ;  /* 0x0000050000057ab9 */ /* 0x000fe20000000800 */
[----:B------:R-:W-:Y:S02]  /*32840*/  UIMAD.WIDE.U32 UR6, UR6, UR7, URZ ;  /* 0x00000007060672a5 */ /* 0x000fe4000f8e003f */
[----:B------:R-:W-:Y:S02]  /*32850*/  ULOP3.LUT UR17, URZ, UR8, URZ, 0x33, !UPT ;  /* 0x000000083f117292 */ /* 0x000fe4000f8e333f */
[----:B------:R-:W-:Y:S01]  /*32860*/  UIMAD.WIDE.U32 UR20, UR6, UR5, URZ ;  /* 0x00000005061472a5 */ /* 0x000fe2000f8e003f */
[----:B0-----:R-:W-:Y:S01]  /*32870*/  IADD3 R0, R0, 0x3f, RZ ;  /* 0x0000003f00007810 */ /* 0x001fe20007ffe0ff */
[----:B------:R-:W-:-:S03]  /*32880*/  UIMAD UR13, UR7, UR5, URZ ;  /* 0x00000005070d72a4 */ /* 0x000fc6000f8e023f */
[----:B------:R-:W-:Y:S01]  /*32890*/  SHF.R.S32.HI R3, RZ, 0x1f, R0 ;  /* 0x0000001fff037819 */ /* 0x000fe20000011400 */
[----:B------:R-:W-:-:S03]  /*328a0*/  UIADD3 UR13, UR21, UR13, URZ ;  /* 0x0000000d150d7290 */ /* 0x000fc6000fffe03f */
[----:B------:R-:W-:-:S04]  /*328b0*/  LEA.HI R0, R3, R0, RZ, 0x6 ;  /* 0x0000000003007211 */ /* 0x000fc800078f30ff */
[----:B------:R-:W-:-:S05]  /*328c0*/  SHF.R.S32.HI R0, RZ, 0x6, R0 ;  /* 0x00000006ff007819 */ /* 0x000fca0000011400 */
[----:B------:R-:W-:-:S07]  /*328d0*/  VIADD R17, R0, 0x1 ;  /* 0x0000000100117836 */ /* 0x000fce0000000000 */
.L_x_763:
[----:B------:R-:W-:-:S03]  /*328e0*/  UMOV UR5, 0xffffffff ;  /* 0xffffffff00057882 */ /* 0x000fc60000000000 */
[----:B------:R-:W-:Y:S05]  /*328f0*/  BRA.DIV UR5, `(.L_x_753) ;  /* 0x0000000e05907947 */ /* 0x000fea000b800000 */
[----:B------:R-:W-:-:S13]  /*32900*/  ELECT P6, URZ, PT ;  /* 0x00000000003f782f */ /* 0x000fda00038c0000 */
.L_x_772:
[----:B------:R-:W0:Y:S01]  /*32910*/  LDC R2, c[0x0][0x28c] ;  /* 0x0000a300ff027b82 */ /* 0x000e220000000800 */
[----:B------:R-:W-:Y:S01]  /*32920*/  BSSY B1, `(.L_x_754) ;  /* 0x000003c000017945 */ /* 0x000fe20003800000 */
[----:B0-----:R-:W-:-:S13]  /*32930*/  ISETP.LT.OR P6, PT, R2, 0x1, !P6 ;  /* 0x000000010200780c */ /* 0x001fda00077c1670 */
[----:B------:R-:W-:Y:S05]  /*32940*/  @P6 BRA `(.L_x_755) ;  /* 0x0000000000e46947 */ /* 0x000fea0003800000 */
[----:B------:R-:W-:Y:S01]  /*32950*/  IMAD R5, R5, 0x2, R16 ;  /* 0x0000000205057824 */ /* 0x000fe200078e0210 */
[----:B------:R-:W-:Y:S01]  /*32960*/  MOV R14, RZ ;  /* 0x000000ff000e7202 */ /* 0x000fe20000000f00 */
[----:B------:R-:W-:Y:S01]  /*32970*/  IMAD R4, R4, 0x180, RZ ;  /* 0x0000018004047824 */ /* 0x000fe200078e02ff */
[----:B------:R-:W-:Y:S01]  /*32980*/  MOV R11, R6 ;  /* 0x00000006000b7202 */ /* 0x000fe20000000f00 */
[----:B------:R-:W-:Y:S02]  /*32990*/  IMAD R5, R5, 0x78, RZ ;  /* 0x0000007805057824 */ /* 0x000fe400078e02ff */
[----:B------:R-:W-:Y:S02]  /*329a0*/  IMAD.MOV.U32 R3, RZ, RZ, R17 ;  /* 0x000000ffff037224 */ /* 0x000fe400078e0011 */
[----:B------:R-:W-:-:S07]  /*329b0*/  IMAD.MOV.U32 R2, RZ, RZ, R7 ;  /* 0x000000ffff027224 */ /* 0x000fce00078e0007 */
.L_x_758:
[----:B------:R-:W0:Y:S01]  /*329c0*/  S2R R13, SR_CgaCtaId ;  /* 0x00000000000d7919 */ /* 0x000e220000008800 */
[----:B------:R-:W-:-:S04]  /*329d0*/  MOV R8, 0x400 ;  /* 0x0000040000087802 */ /* 0x000fc80000000f00 */
[----:B0-----:R-:W-:Y:S02]  /*329e0*/  LEA R8, R13, R8, 0x18 ;  /* 0x000000080d087211 */ /* 0x001fe400078ec0ff */
[----:B------:R-:W-:-:S03]  /*329f0*/  SHF.L.U32 R13, R2, 0x1f, RZ ;  /* 0x0000001f020d7819 */ /* 0x000fc600000006ff */
[----:B------:R-:W-:-:S04]  /*32a00*/  IMAD R12, R11, 0x8, R8 ;  /* 0x000000080b0c7824 */ /* 0x000fc800078e0208 */
[----:B------:R-:W0:Y:S02]  /*32a10*/  SYNCS.PHASECHK.TRANS64.TRYWAIT P0, [R12+URZ+0x10], R13 ;  /* 0x0000100d0c0075a7 */ /* 0x000e24000800017f */
[----:B0-----:R-:W-:Y:S05]  /*32a20*/  @!P0 BRA `(.L_x_756) ;  /* 0x0000000c00648947 */ /* 0x001fea0003800000 */
.L_x_773:
[----:B------:R-:W1:Y:S01]  /*32a30*/  S2R R15, SR_TID.X ;  /* 0x00000000000f7919 */ /* 0x000e620000002100 */
[----:B------:R-:W-:-:S04]  /*32a40*/  UPRMT UR5, UR24, 0x9910, URZ ;  /* 0x0000991018057896 */ /* 0x000fc8000800003f */
[----:B------:R-:W-:Y:S01]  /*32a50*/  UISETP.NE.AND UP0, UPT, UR5, 0x2, UPT ;  /* 0x000000020500788c */ /* 0x000fe2000bf05270 */
[----:B-1----:R-:W-:-:S13]  /*32a60*/  LOP3.LUT P0, RZ, R15, 0x7f, RZ, 0xc0, !PT ;  /* 0x0000007f0fff7812 */ /* 0x002fda000780c0ff */
[----:B0-----:R-:W0:Y:S02]  /*32a70*/  @!P0 LDC R13, c[0x0][0x500] ;  /* 0x00014000ff0d8b82 */ /* 0x001e240000000800 */
[----:B0-----:R0:W-:Y:S01]  /*32a80*/  @!P0 SYNCS.ARRIVE.TRANS64 RZ, [R12+URZ], R13 ;  /* 0x0000000d0cff89a7 */ /* 0x0011e2000800003f */
[----:B------:R-:W-:-:S13]  /*32a90*/  PLOP3.LUT P0, PT, PT, PT, UP0, 0x80, 0x0 ;  /* 0x000000000000781c */ /* 0x000fda0003f0f008 */
[----:B0-----:R-:W-:Y:S05]  /*32aa0*/  @P0 BRA `(.L_x_757) ;  /* 0x0000000000040947 */ /* 0x001fea0003800000 */
[----:B------:R-:W-:Y:S01]  /*32ab0*/  BPT.TRAP 0x1 ;  /* 0x000000040000795c */ /* 0x000fe20000300000 */
.L_x_757:
[C---:B------:R-:W-:Y:S01]  /*32ac0*/  IMAD R13, R11.reuse, 0x2, R16 ;  /* 0x000000020b0d7824 */ /* 0x040fe200078e0210 */
[----:B------:R-:W-:Y:S01]  /*32ad0*/  R2UR UR9, R12 ;  /* 0x000000000c0972ca */ /* 0x000fe200000e0000 */
[----:B------:R-:W-:Y:S01]  /*32ae0*/  IMAD R12, R11, 0xc000, R8 ;  /* 0x0000c0000b0c7824 */ /* 0x000fe200078e0208 */
[----:B------:R-:W-:Y:S01]  /*32af0*/  UIADD3 UR6, UP0, UR22, 0xf0, URZ ;  /* 0x000000f016067890 */ /* 0x000fe2000ff1e03f */
[----:B------:R-:W-:Y:S01]  /*32b00*/  IMAD R13, R13, 0x1e00, RZ ;  /* 0x00001e000d0d7824 */ /* 0x000fe200078e02ff */
[----:B------:R-:W-:Y:S01]  /*32b10*/  R2UR UR11, R4 ;  /* 0x00000000040b72ca */ /* 0x000fe200000e0000 */
[----:B------:R-:W-:Y:S01]  /*32b20*/  VIADD R3, R3, 0xffffffff ;  /* 0xffffffff03037836 */ /* 0x000fe20000000000 */
[----:B------:R-:W-:Y:S01]  /*32b30*/  R2UR UR5, R12 ;  /* 0x000000000c0572ca */ /* 0x000fe200000e0000 */
[----:B------:R-:W-:Y:S01]  /*32b40*/  UIADD3 UR26, UP1, UR22, 0x1f0, URZ ;  /* 0x000001f0161a7890 */ /* 0x000fe2000ff3e03f */
[----:B------:R-:W-:Y:S01]  /*32b50*/  LEA R13, R13, R8, 0x1 ;  /* 0x000000080d0d7211 */ /* 0x000fe200078e08ff */
[----:B------:R-:W-:Y:S01]  /*32b60*/  UIADD3.X UR7, URZ, UR23, URZ, UP0, !UPT ;  /* 0x000000173f077290 */ /* 0x000fe200087fe43f */
[----:B------:R-:W-:Y:S01]  /*32b70*/  R2UR UR10, R14 ;  /* 0x000000000e0a72ca */ /* 0x000fe200000e0000 */
[----:B------:R-:W-:Y:S01]  /*32b80*/  VIADD R11, R11, 0x1 ;  /* 0x000000010b0b7836 */ /* 0x000fe20000000000 */
[----:B------:R-:W-:Y:S01]  /*32b90*/  R2UR UR8, R13 ;  /* 0x000000000d0872ca */ /* 0x000fe200000e0000 */
[----:B------:R-:W-:Y:S01]  /*32ba0*/  UIADD3.X UR27, URZ, UR23, URZ, UP1, !UPT ;  /* 0x000000173f1b7290 */ /* 0x000fe20008ffe43f */
[----:B------:R-:W-:Y:S01]  /*32bb0*/  R2UR UR12, R10 ;  /* 0x000000000a0c72ca */ /* 0x000fe200000e0000 */
[----:B------:R-:W-:Y:S01]  /*32bc0*/  UMOV UR14, 0x0 ;  /* 0x00000000000e7882 */ /* 0x000fe20000000000 */
[----:B------:R-:W-:Y:S01]  /*32bd0*/  R2UR UR19, R5 ;  /* 0x00000000051372ca */ /* 0x000fe200000e0000 */
[----:B------:R-:W-:Y:S01]  /*32be0*/  UMOV UR15, 0x10000000 ;  /* 0x10000000000f7882 */ /* 0x000fe20000000000 */
[----:B------:R-:W-:Y:S01]  /*32bf0*/  ISETP.GT.AND P1, PT, R3, 0x1, PT ;  /* 0x000000010300780c */ /* 0x000fe20003f24270 */
[----:B------:R-:W-:Y:S01]  /*32c00*/  UIADD3 UR5, UR5, 0x100, URZ ;  /* 0x0000010005057890 */ /* 0x000fe2000fffe03f */
[----:B------:R-:W-:Y:S01]  /*32c10*/  ISETP.NE.AND P0, PT, R11, 0x2, PT ;  /* 0x000000020b00780c */ /* 0x000fe20003f05270 */
[----:B------:R-:W-:Y:S01]  /*32c20*/  UMOV UR25, 0x30000 ;  /* 0x0003000000197882 */ /* 0x000fe20000000000 */
[----:B------:R-:W-:-:S02]  /*32c30*/  IADD3 R14, R14, 0x40, RZ ;  /* 0x000000400e0e7810 */ /* 0x000fc40007ffe0ff */
[----:B------:R-:W-:Y:S01]  /*32c40*/  SEL R13, RZ, 0x1, P0 ;  /* 0x00000001ff0d7807 */ /* 0x000fe20000000000 */
[----:B------:R-:W-:Y:S01]  /*32c50*/  UIADD3 UR16, UR8, 0x18100, URZ ;  /* 0x0001810008107890 */ /* 0x000fe2000fffe03f */
[----:B------:R-:W-:Y:S02]  /*32c60*/  SEL R11, R11, RZ, P0 ;  /* 0x000000ff0b0b7207 */ /* 0x000fe40000000000 */
[----:B------:R-:W-:Y:S01]  /*32c70*/  UMOV UR8, UR5 ;  /* 0x0000000500087c82 */ /* 0x000fe20008000000 */
[----:B------:R-:W-:Y:S01]  /*32c80*/  LOP3.LUT R2, R2, R13, RZ, 0x3c, !PT ;  /* 0x0000000d02027212 */ /* 0x000fe200078e3cff */
[----:B------:R0:W-:Y:S02]  /*32c90*/  UTMALDG.3D [UR8], [UR6], desc[UR14] ;  /* 0x00000e08060075b4 */ /* 0x0001e40008011000 */
[----:B0-----:R-:W-:Y:S01]  /*32ca0*/  UMOV UR8, UR16 ;  /* 0x0000001000087c82 */ /* 0x001fe20008000000 */
[----:B------:R-:W-:Y:S02]  /*32cb0*/  UMOV UR11, UR19 ;  /* 0x00000013000b7c82 */ /* 0x000fe40008000000 */
[----:B------:R0:W-:Y:S02]  /*32cc0*/  UTMALDG.3D.MULTICAST [UR8], [UR26], UR25, desc[UR14] ;  /* 0x00000e081a0073b4 */ /* 0x0001e40008011819 */
[----:B0-----:R-:W-:Y:S05]  /*32cd0*/  @P1 BRA `(.L_x_758) ;  /* 0xfffffffc00381947 */ /* 0x001fea000383ffff */
.L_x_755:
[----:B------:R-:W-:Y:S05]  /*32ce0*/  BSYNC B1 ;  /* 0x0000000000017941 */ /* 0x000fea0003800000 */
.L_x_754:
[----:B------:R-:W2:Y:S01]  /*32cf0*/  LDL.LU R13, [R1+0x29c] ;  /* 0x00029c00010d7983 */ /* 0x000ea20000300800 */
[----:B------:R-:W-:Y:S01]  /*32d00*/  LOP3.LUT P2, RZ, R9, 0xff, RZ, 0xc0, !PT ;  /* 0x000000ff09ff7812 */ /* 0x000fe2000784c0ff */
[----:B------:R-:W-:Y:S01]  /*32d10*/  IMAD.IADD R6, R0, 0x1, R6 ;  /* 0x0000000100067824 */ /* 0x000fe200078e0206 */
[----:B------:R-:W-:Y:S01]  /*32d20*/  ULDC.64 UR6, c[0x0][0x650] ;  /* 0x0001940000067ab9 */ /* 0x000fe20000000a00 */
[----:B------:R-:W3:Y:S01]  /*32d30*/  LDL.LU R12, [R1+0x2b0] ;  /* 0x0002b000010c7983 */ /* 0x000ee20000300800 */
[----:B------:R-:W-:Y:S01]  /*32d40*/  BSSY B1, `(.L_x_759) ;  /* 0x0000070000017945 */ /* 0x000fe20003800000 */
[----:B------:R-:W-:Y:S01]  /*32d50*/  IMAD.MOV.U32 R4, RZ, RZ, -0x1 ;  /* 0xffffffffff047424 */ /* 0x000fe200078e00ff */
[----:B------:R-:W-:Y:S01]  /*32d60*/  SHF.R.U32.HI R2, RZ, 0x1, R6 ;  /* 0x00000001ff027819 */ /* 0x000fe20000011606 */
[----:B------:R-:W-:Y:S01]  /*32d70*/  IMAD.MOV.U32 R10, RZ, RZ, -0x1 ;  /* 0xffffffffff0a7424 */ /* 0x000fe200078e00ff */
[----:B------:R-:W-:Y:S02]  /*32d80*/  ISETP.GT.U32.AND P0, PT, R6, 0x1, PT ;  /* 0x000000010600780c */ /* 0x000fe40003f04070 */
[----:B------:R-:W-:-:S02]  /*32d90*/  LOP3.LUT R2, R2, 0x1, RZ, 0xc0, !PT ;  /* 0x0000000102027812 */ /* 0x000fc400078ec0ff */
[----:B------:R-:W-:Y:S01]  /*32da0*/  ISETP.LT.U32.AND P0, PT, R0, 0x2, P0 ;  /* 0x000000020000780c */ /* 0x000fe20000701070 */
[----:B------:R-:W0:Y:S01]  /*32db0*/  @P2 S2R R3, SR_CgaCtaId ;  /* 0x0000000000032919 */ /* 0x000e220000008800 */
[----:B------:R-:W-:Y:S02]  /*32dc0*/  ISETP.NE.U32.AND P1, PT, R2, 0x1, PT ;  /* 0x000000010200780c */ /* 0x000fe40003f25070 */
[----:B------:R-:W-:Y:S02]  /*32dd0*/  @P2 MOV R2, 0x400 ;  /* 0x0000040000022802 */ /* 0x000fe40000000f00 */
[----:B------:R-:W-:Y:S02]  /*32de0*/  ISETP.GT.U32.AND P1, PT, R0, 0x1, !P1 ;  /* 0x000000010000780c */ /* 0x000fe40004f24070 */
[----:B------:R-:W-:Y:S02]  /*32df0*/  LOP3.LUT R6, R6, 0x1, RZ, 0xc0, !PT ;  /* 0x0000000106067812 */ /* 0x000fe400078ec0ff */
[----:B------:R-:W-:-:S02]  /*32e00*/  MOV R5, 0xffffffff ;  /* 0xffffffff00057802 */ /* 0x000fc40000000f00 */
[----:B------:R-:W-:Y:S02]  /*32e10*/  PRMT R9, RZ, 0x7610, R9 ;  /* 0x00007610ff097816 */ /* 0x000fe40000000009 */
[----:B0-----:R-:W-:Y:S02]  /*32e20*/  @P2 LEA R2, R3, R2, 0x18 ;  /* 0x0000000203022211 */ /* 0x001fe400078ec0ff */
[----:B------:R-:W-:Y:S02]  /*32e30*/  SEL R3, RZ, 0x1, !P1 ;  /* 0x00000001ff037807 */ /* 0x000fe40004800000 */
[----:B------:R0:W-:Y:S02]  /*32e40*/  @P2 SYNCS.ARRIVE.TRANS64.A1T0 RZ, [R2+URZ+0x38], RZ ;  /* 0x000038ff02ff29a7 */ /* 0x0001e4000810003f */
[----:B0-----:R-:W-:-:S04]  /*32e50*/  SEL R2, RZ, 0x1, !P0 ;  /* 0x00000001ff027807 */ /* 0x001fc80004000000 */
[--C-:B------:R-:W-:Y:S02]  /*32e60*/  LOP3.LUT R7, R3, R7, R2.reuse, 0x96, !PT ;  /* 0x0000000703077212 */ /* 0x100fe400078e9602 */
[----:B------:R-:W-:Y:S02]  /*32e70*/  PRMT R2, RZ, 0x7610, R2 ;  /* 0x00007610ff027816 */ /* 0x000fe40000000002 */
[----:B---3--:R-:W-:-:S04]  /*32e80*/  IADD3 R12, P0, R12, UR20, RZ ;  /* 0x000000140c0c7c10 */ /* 0x008fc8000ff1e0ff */
[----:B--2---:R-:W-:Y:S01]  /*32e90*/  IADD3.X R13, R13, UR13, RZ, P0, !PT ;  /* 0x0000000d0d0d7c10 */ /* 0x004fe200087fe4ff */
[----:B------:R0:W-:Y:S01]  /*32ea0*/  STL [R1+0x2b0], R12 ;  /* 0x0002b00c01007387 */ /* 0x0001e20000100800 */
[----:B------:R-:W-:-:S03]  /*32eb0*/  ISETP.GE.U32.AND P0, PT, R12, UR6, PT ;  /* 0x000000060c007c0c */ /* 0x000fc6000bf06070 */
[----:B------:R0:W-:Y:S01]  /*32ec0*/  STL [R1+0x29c], R13 ;  /* 0x00029c0d01007387 */ /* 0x0001e20000100800 */
[----:B------:R-:W-:-:S13]  /*32ed0*/  ISETP.GE.U32.AND.EX P0, PT, R13, UR7, PT, P0 ;  /* 0x000000070d007c0c */ /* 0x000fda000bf06100 */
[----:B0-----:R-:W-:Y:S05]  /*32ee0*/  @P0 BRA `(.L_x_760) ;  /* 0x0000000400540947 */ /* 0x001fea0003800000 */
[----:B------:R-:W0:Y:S01]  /*32ef0*/  S2R R8, SR_CTAID.X ;  /* 0x0000000000087919 */ /* 0x000e220000002500 */
[----:B------:R-:W1:Y:S01]  /*32f00*/  LDC R15, c[0x0][0x65c] ;  /* 0x00019700ff0f7b82 */ /* 0x000e620000000800 */
[----:B------:R-:W-:Y:S01]  /*32f10*/  ULDC UR5, c[0x0][0x150] ;  /* 0x0000540000057ab9 */ /* 0x000fe20000000800 */
[----:B------:R-:W-:Y:S01]  /*32f20*/  ULDC.64 UR6, c[0x0][0x628] ;  /* 0x00018a0000067ab9 */ /* 0x000fe20000000a00 */
[----:B------:R-:W2:Y:S01]  /*32f30*/  S2R R2, SR_CTAID.Y ;  /* 0x0000000000027919 */ /* 0x000ea20000002600 */
[----:B------:R-:W-:Y:S01]  /*32f40*/  ISETP.NE.U32.AND P0, PT, RZ, UR6, PT ;  /* 0x00000006ff007c0c */ /* 0x000fe2000bf05070 */
[----:B------:R-:W-:-:S03]  /*32f50*/  ULDC UR8, c[0x0][0x630] ;  /* 0x00018c0000087ab9 */ /* 0x000fc60000000800 */
[----:B------:R-:W3:Y:S01]  /*32f60*/  LDC R5, c[0x0][0x144] ;  /* 0x00005100ff057b82 */ /* 0x000ee20000000800 */
[----:B------:R-:W-:-:S07]  /*32f70*/  ISETP.NE.AND.EX P0, PT, RZ, UR7, PT, P0 ;  /* 0x00000007ff007c0c */ /* 0x000fce000bf05300 */
[----:B------:R-:W4:Y:S01]  /*32f80*/  LDC R11, c[0x0][0x148] ;  /* 0x00005200ff0b7b82 */ /* 0x000f220000000800 */
[----:B-1----:R-:W-:Y:S02]  /*32f90*/  ISETP.NE.AND P3, PT, R15, 0x1, PT ;  /* 0x000000010f00780c */ /* 0x002fe40003f65270 */
[----:B0-----:R-:W-:Y:S02]  /*32fa0*/  I2FP.F32.U32 R3, R8 ;  /* 0x0000000800037245 */ /* 0x001fe40000201000 */
[----:B--2---:R-:W-:-:S03]  /*32fb0*/  I2FP.F32.U32 R4, R2 ;  /* 0x0000000200047245 */ /* 0x004fc60000201000 */
[----:B------:R-:W-:Y:S01]  /*32fc0*/  FMUL R3, R3, UR5 ;  /* 0x0000000503037c20 */ /* 0x000fe20008400000 */
[----:B------:R-:W-:Y:S02]  /*32fd0*/  ULDC UR5, c[0x0][0x154] ;  /* 0x0000550000057ab9 */ /* 0x000fe40000000800 */
[----:B------:R-:W-:-:S03]  /*32fe0*/  FMUL R10, R4, UR5 ;  /* 0x00000005040a7c20 */ /* 0x000fc60008400000 */
[----:B------:R-:W0:Y:S08]  /*32ff0*/  F2I.U32.TRUNC.NTZ R3, R3 ;  /* 0x0000000300037305 */ /* 0x000e30000020f000 */
[----:B------:R-:W1:Y:S01]  /*33000*/  F2I.U32.TRUNC.NTZ R10, R10 ;  /* 0x0000000a000a7305 */ /* 0x000e62000020f000 */
[----:B0-----:R-:W-:Y:S02]  /*33010*/  IMAD.MOV R4, RZ, RZ, -R3 ;  /* 0x000000ffff047224 */ /* 0x001fe400078e0a03 */
[----:B------:R-:W-:-:S02]  /*33020*/  IMAD.MOV.U32 R3, RZ, RZ, R13 ;  /* 0x000000ffff037224 */ /* 0x000fc400078e000d */
[----:B---3--:R-:W-:Y:S01]  /*33030*/  IMAD R8, R5, R4, R8 ;  /* 0x0000000405087224 */ /* 0x008fe200078e0208 */
[----:B-1----:R-:W-:-:S05]  /*33040*/  IADD3 R4, -R10, RZ, RZ ;  /* 0x000000ff0a047210 */ /* 0x002fca0007ffe1ff */
[----:B----4-:R-:W-:Y:S02]  /*33050*/  @P3 IMAD R8, R11, R4, R2 ;  /* 0x000000040b083224 */ /* 0x010fe400078e0202 */
[----:B------:R-:W-:Y:S01]  /*33060*/  IMAD.MOV.U32 R2, RZ, RZ, R12 ;  /* 0x000000ffff027224 */ /* 0x000fe200078e000c */
[----:B------:R-:W-:Y:S06]  /*33070*/  @!P0 BRA `(.L_x_761) ;  /* 0x0000000000288947 */ /* 0x000fec0003800000 */
[----:B------:R-:W-:Y:S02]  /*33080*/  ULDC UR5, c[0x0][0x634] ;  /* 0x00018d0000057ab9 */ /* 0x000fe40000000800 */
[----:B------:R-:W-:-:S04]  /*33090*/  IADD3 R3, P0, R12, UR5, RZ ;  /* 0x000000050c037c10 */ /* 0x000fc8000ff1e0ff */
[----:B------:R-:W-:-:S05]  /*330a0*/  IADD3.X R11, RZ, R13, RZ, P0, !PT ;  /* 0x0000000dff0b7210 */ /* 0x000fca00007fe4ff */
[----:B------:R-:W-:-:S04]  /*330b0*/  IMAD.WIDE.U32 R4, R11, UR6, RZ ;  /* 0x000000060b047c25 */ /* 0x000fc8000f8e00ff */
[----:B------:R-:W-:-:S04]  /*330c0*/  IMAD.WIDE.U32 R4, P0, R3, UR7, R4 ;  /* 0x0000000703047c25 */ /* 0x000fc8000f800004 */
[----:B------:R-:W-:-:S04]  /*330d0*/  IMAD.WIDE.U32 R2, R3, UR6, RZ ;  /* 0x0000000603027c25 */ /* 0x000fc8000f8e00ff */
[----:B------:R-:W-:Y:S01]  /*330e0*/  IMAD.MOV.U32 R2, RZ, RZ, R5 ;  /* 0x000000ffff027224 */ /* 0x000fe200078e0005 */
[----:B------:R-:W-:Y:S01]  /*330f0*/  IADD3 RZ, P1, R3, R4, RZ ;  /* 0x0000000403ff7210 */ /* 0x000fe20007f3e0ff */
[----:B------:R-:W-:-:S04]  /*33100*/  IMAD.X R3, RZ, RZ, RZ, P0 ;  /* 0x000000ffff037224 */ /* 0x000fc800000e06ff */
[----:B------:R-:W-:-:S08]  /*33110*/  IMAD.WIDE.U32.X R2, R11, UR7, R2, P1 ;  /* 0x000000070b027c25 */ /* 0x000fd000088e0402 */
.L_x_761:
[--C-:B------:R-:W-:Y:S01]  /*33120*/  SHF.R.U64 R10, R2, UR8, R3.reuse ;  /* 0x00000008020a7c19 */ /* 0x100fe20008001203 */
[----:B------:R-:W-:Y:S01]  /*33130*/  ULDC.64 UR6, c[0x0][0x620] ;  /* 0x0001880000067ab9 */ /* 0x000fe20000000a00 */
[----:B------:R-:W-:Y:S01]  /*33140*/  SHF.R.U32.HI R2, RZ, UR8, R3 ;  /* 0x00000008ff027c19 */ /* 0x000fe20008011603 */
[----:B------:R-:W-:Y:S01]  /*33150*/  IMAD.MOV.U32 R3, RZ, RZ, R13 ;  /* 0x000000ffff037224 */ /* 0x000fe200078e000d */
[----:B------:R-:W-:Y:S01]  /*33160*/  IADD3 R11, P0, RZ, -R10, RZ ;  /* 0x8000000aff0b7210 */ /* 0x000fe20007f1e0ff */
[----:B------:R-:W-:-:S03]  /*33170*/  ULDC UR5, c[0x0][0x618] ;  /* 0x0001860000057ab9 */ /* 0x000fc60000000800 */
[----:B------:R-:W-:-:S05]  /*33180*/  IADD3.X R2, RZ, ~R2, RZ, P0, !PT ;  /* 0x80000002ff027210 */ /* 0x000fca00007fe4ff */
[----:B------:R-:W-:-:S04]  /*33190*/  IMAD R2, R2, UR6, RZ ;  /* 0x0000000602027c24 */ /* 0x000fc8000f8e02ff */
[----:B------:R-:W-:Y:S02]  /*331a0*/  IMAD R5, R11, UR7, R2 ;  /* 0x000000070b057c24 */ /* 0x000fe4000f8e0202 */
[----:B------:R-:W-:-:S04]  /*331b0*/  IMAD.MOV.U32 R2, RZ, RZ, R12 ;  /* 0x000000ffff027224 */ /* 0x000fc800078e000c */
[----:B------:R-:W-:Y:S01]  /*331c0*/  IMAD.WIDE.U32 R2, R11, UR6, R2 ;  /* 0x000000060b027c25 */ /* 0x000fe2000f8e0002 */
[----:B------:R-:W-:Y:S02]  /*331d0*/  ULDC.64 UR6, c[0x0][0x640] ;  /* 0x0001900000067ab9 */ /* 0x000fe40000000a00 */
[----:B------:R-:W-:Y:S02]  /*331e0*/  ISETP.NE.U32.AND P0, PT, RZ, UR6, PT ;  /* 0x00000006ff007c0c */ /* 0x000fe4000bf05070 */
[----:B------:R-:W-:Y:S02]  /*331f0*/  IADD3 R3, R3, R5, RZ ;  /* 0x0000000503037210 */ /* 0x000fe40007ffe0ff */
[----:B------:R-:W-:Y:S02]  /*33200*/  ISETP.NE.AND.EX P0, PT, RZ, UR7, PT, P0 ;  /* 0x00000007ff007c0c */ /* 0x000fe4000bf05300 */
[--C-:B------:R-:W-:Y:S02]  /*33210*/  SHF.R.U64 R11, R2, UR5, R3.reuse ;  /* 0x00000005020b7c19 */ /* 0x100fe40008001203 */
[----:B------:R-:W-:Y:S01]  /*33220*/  SHF.R.U32.HI R2, RZ, UR5, R3 ;  /* 0x00000005ff027c19 */ /* 0x000fe20008011603 */
[----:B------:R-:W-:-:S03]  /*33230*/  ULDC UR5, c[0x0][0x608] ;  /* 0x0001820000057ab9 */ /* 0x000fc60000000800 */
[--C-:B------:R-:W-:Y:S02]  /*33240*/  SHF.R.U64 R12, R11, UR5, R2.reuse ;  /* 0x000000050b0c7c19 */ /* 0x100fe40008001202 */
[----:B------:R-:W-:Y:S01]  /*33250*/  SHF.R.U32.HI R3, RZ, UR5, R2 ;  /* 0x00000005ff037c19 */ /* 0x000fe20008011602 */
[----:B------:R-:W-:-:S03]  /*33260*/  ULDC UR5, c[0x0][0x658] ;  /* 0x0001960000057ab9 */ /* 0x000fc60000000800 */
[--C-:B------:R-:W-:Y:S02]  /*33270*/  SHF.R.U64 R13, R12, UR5, R3.reuse ;  /* 0x000000050c0d7c19 */ /* 0x100fe40008001203 */
[----:B------:R-:W-:-:S03]  /*33280*/  SHF.R.U32.HI R3, RZ, UR5, R3 ;  /* 0x00000005ff037c19 */ /* 0x000fc60008011603 */
[----:B------:R-:W-:Y:S01]  /*33290*/  IMAD.MOV.U32 R2, RZ, RZ, R13 ;  /* 0x000000ffff027224 */ /* 0x000fe200078e000d */
[----:B------:R-:W-:Y:S06]  /*332a0*/  @!P0 BRA `(.L_x_762) ;  /* 0x0000000000288947 */ /* 0x000fec0003800000 */
[----:B------:R-:W-:Y:S02]  /*332b0*/  ULDC UR5, c[0x0][0x64c] ;  /* 0x0001930000057ab9 */ /* 0x000fe40000000800 */
[----:B------:R-:W-:-:S05]  /*332c0*/  IADD3 R2, P0, R13, UR5, RZ ;  /* 0x000000050d027c10 */ /* 0x000fca000ff1e0ff */
[----:B------:R-:W-:-:S04]  /*332d0*/  IMAD.X R14, RZ, RZ, R3, P0 ;  /* 0x000000ffff0e7224 */ /* 0x000fc800000e0603 */
[----:B------:R-:W-:-:S04]  /*332e0*/  IMAD.WIDE.U32 R4, R14, UR6, RZ ;  /* 0x000000060e047c25 */ /* 0x000fc8000f8e00ff */
[----:B------:R-:W-:-:S04]  /*332f0*/  IMAD.WIDE.U32 R4, P0, R2, UR7, R4 ;  /* 0x0000000702047c25 */ /* 0x000fc8000f800004 */
[----:B------:R-:W-:-:S04]  /*33300*/  IMAD.WIDE.U32 R2, R2, UR6, RZ ;  /* 0x0000000602027c25 */ /* 0x000fc8000f8e00ff */
[----:B------:R-:W-:Y:S01]  /*33310*/  IMAD.MOV.U32 R2, RZ, RZ, R5 ;  /* 0x000000ffff027224 */ /* 0x000fe200078e0005 */
[----:B------:R-:W-:Y:S02]  /*33320*/  IADD3 RZ, P1, R3, R4, RZ ;  /* 0x0000000403ff7210 */ /* 0x000fe40007f3e0ff */
[----:B------:R-:W-:-:S03]  /*33330*/  IADD3.X R3, RZ, RZ, RZ, P0, !PT ;  /* 0x000000ffff037210 */ /* 0x000fc600007fe4ff */
[----:B------:R-:W-:-:S08]  /*33340*/  IMAD.WIDE.U32.X R2, R14, UR7, R2, P1 ;  /* 0x000000070e027c25 */ /* 0x000fd000088e0402 */
.L_x_762:
[----:B------:R-:W-:Y:S01]  /*33350*/  ULDC UR5, c[0x0][0x648] ;  /* 0x0001920000057ab9 */ /* 0x000fe20000000800 */
[----:B------:R-:W-:Y:S02]  /*33360*/  LOP3.LUT R12, R12, UR17, RZ, 0xc0, !PT ;  /* 0x000000110c0c7c12 */ /* 0x000fe4000f8ec0ff */
[----:B------:R-:W-:Y:S01]  /*33370*/  SHF.R.U64 R3, R2, UR5, R3 ;  /* 0x0000000502037c19 */ /* 0x000fe20008001203 */
[----:B------:R-:W-:-:S04]  /*33380*/  ULDC UR5, c[0x0][0x638] ;  /* 0x00018e0000057ab9 */ /* 0x000fc80000000800 */
[----:B------:R-:W-:Y:S02]  /*33390*/  IMAD.MOV R2, RZ, RZ, -R3 ;  /* 0x000000ffff027224 */ /* 0x000fe400078e0a03 */
[----:B------:R-:W-:Y:S02]  /*333a0*/  IMAD R5, R3, UR18, R12 ;  /* 0x0000001203057c24 */ /* 0x000fe4000f8e020c */
[----:B------:R-:W-:Y:S01]  /*333b0*/  IMAD R13, R2, UR5, R13 ;  /* 0x00000005020d7c24 */ /* 0x000fe2000f8e020d */
[----:B------:R-:W-:Y:S01]  /*333c0*/  ULDC UR5, c[0x0][0x610] ;  /* 0x0001840000057ab9 */ /* 0x000fe20000000800 */
[----:B------:R-:W-:Y:S01]  /*333d0*/  LOP3.LUT R2, R11, UR4, RZ, 0xc0, !PT ;  /* 0x000000040b027c12 */ /* 0x000fe2000f8ec0ff */
[----:B------:R-:W-:Y:S01]  /*333e0*/  IMAD R8, R5, UR5, R8 ;  /* 0x0000000505087c24 */ /* 0x000fe2000f8e0208 */
[----:B------:R-:W-:-:S03]  /*333f0*/  ULDC UR5, c[0x0][0x600] ;  /* 0x0001800000057ab9 */ /* 0x000fc60000000800 */
[----:B------:R-:W-:Y:S01]  /*33400*/  IMAD R13, R13, UR5, R2 ;  /* 0x000000050d0d7c24 */ /* 0x000fe2000f8e0202 */
[----:B------:R-:W-:-:S04]  /*33410*/  MOV R2, 0x1 ;  /* 0x0000000100027802 */ /* 0x000fc80000000f00 */
[----:B------:R-:W-:Y:S02]  /*33420*/  SEL R5, R13, R8, !P3 ;  /* 0x000000080d057207 */ /* 0x000fe40005800000 */
[----:B------:R-:W-:-:S07]  /*33430*/  SEL R4, R8, R13, !P3 ;  /* 0x0000000d08047207 */ /* 0x000fce0005800000 */
.L_x_760:
[----:B------:R-:W-:Y:S05]  /*33440*/  BSYNC B1 ;  /* 0x0000000000017941 */ /* 0x000fea0003800000 */
.L_x_759:
[----:B------:R-:W-:-:S13]  /*33450*/  LOP3.LUT P0, RZ, R2, 0xff, RZ, 0xc0, !PT ;  /* 0x000000ff02ff7812 */ /* 0x000fda000780c0ff */
[----:B------:R-:W-:Y:S05]  /*33460*/  @P0 BRA `(.L_x_763) ;  /* 0xfffffff4001c0947 */ /* 0x000fea000383ffff */
[----:B------:R-:W-:Y:S05]  /*33470*/  BSYNC B0 ;  /* 0x0000000000007941 */ /* 0x000fea0003800000 */
.L_x_752:
[----:B------:R-:W-:-:S03]  /*33480*/  UMOV UR5, 0xffffffff ;  /* 0xffffffff00057882 */ /* 0x000fc60000000000 */
[----:B------:R-:W-:Y:S05]  /*33490*/  BRA.DIV UR5, `(.L_x_764) ;  /* 0x0000000205dc7947 */ /* 0x000fea000b800000 */
[----:B------:R-:W-:-:S13]  /*334a0*/  ELECT P6, URZ, PT ;  /* 0x00000000003f782f */ /* 0x000fda00038c0000 */
.L_x_776:
[----:B------:R-:W-:Y:S04]  /*334b0*/  BSSY B0, `(.L_x_765) ;  /* 0x000001c000007945 */ /* 0x000fe80003800000 */
[----:B------:R-:W-:Y:S05]  /*334c0*/  @!P6 BRA `(.L_x_766) ;  /* 0x000000000068e947 */ /* 0x000fea0003800000 */
[----:B------:R-:W2:Y:S02]  /*334d0*/  LDL R0, [R1+0x28c] ;  /* 0x00028c0001007983 */ /* 0x000ea40000100800 */
[----:B--2---:R-:W-:-:S13]  /*334e0*/  R2UR UR5, R0 ;  /* 0x00000000000572ca */ /* 0x004fda00000e0000 */
[----:B------:R-:W-:-:S04]  /*334f0*/  ULOP3.LUT UR5, UR5, 0x2, URZ, 0xfc, !UPT ;  /* 0x0000000205057892 */ /* 0x000fc8000f8efc3f */
[----:B------:R-:W-:-:S06]  /*33500*/  UISETP.NE.AND UP0, UPT, UR5, 0x3, UPT ;  /* 0x000000030500788c */ /* 0x000fcc000bf05270 */
[----:B------:R-:W-:-:S13]  /*33510*/  PLOP3.LUT P0, PT, PT, PT, UP0, 0x80, 0x0 ;  /* 0x000000000000781c */ /* 0x000fda0003f0f008 */
[----:B------:R-:W-:Y:S05]  /*33520*/  @!P0 BRA `(.L_x_767) ;  /* 0x0000000000048947 */ /* 0x000fea0003800000 */
[----:B------:R-:W-:Y:S01]  /*33530*/  BPT.TRAP 0x1 ;  /* 0x000000040000795c */ /* 0x000fe20000300000 */
.L_x_767:
[----:B------:R-:W0:Y:S01]  /*33540*/  S2R R3, SR_CgaCtaId ;  /* 0x0000000000037919 */ /* 0x000e220000008800 */
[----:B------:R-:W-:-:S04]  /*33550*/  MOV R0, 0x400 ;  /* 0x0000040000007802 */ /* 0x000fc80000000f00 */
[----:B0-----:R-:W-:Y:S02]  /*33560*/  LEA R3, R3, R0, 0x18 ;  /* 0x0000000003037211 */ /* 0x001fe400078ec0ff */
[----:B------:R-:W-:-:S03]  /*33570*/  SHF.L.U32 R0, R7, 0x1f, RZ ;  /* 0x0000001f07007819 */ /* 0x000fc600000006ff */
[----:B------:R-:W-:-:S04]  /*33580*/  VIADD R3, R3, 0x10 ;  /* 0x0000001003037836 */ /* 0x000fc80000000000 */
[----:B------:R-:W-:-:S04]  /*33590*/  IMAD R5, R6, 0x8, R3 ;  /* 0x0000000806057824 */ /* 0x000fc800078e0203 */
[----:B------:R-:W0:Y:S02]  /*335a0*/  SYNCS.PHASECHK.TRANS64.TRYWAIT P0, [R5+URZ], R0 ;  /* 0x00000000050075a7 */ /* 0x000e24000800017f */
[----:B0-----:R-:W-:Y:S05]  /*335b0*/  @!P0 BRA `(.L_x_768) ;  /* 0x0000000000b48947 */ /* 0x001fea0003800000 */
.L_x_777:
[----:B------:R-:W-:-:S04]  /*335c0*/  IADD3 R6, R6, 0x1, RZ ;  /* 0x0000000106067810 */ /* 0x000fc80007ffe0ff */
[----:B------:R-:W-:-:S04]  /*335d0*/  ISETP.NE.AND P0, PT, R6, 0x2, PT ;  /* 0x000000020600780c */ /* 0x000fc80003f05270 */
[----:B0-----:R-:W-:Y:S02]  /*335e0*/  SEL R0, RZ, 0x1, P0 ;  /* 0x00000001ff007807 */ /* 0x001fe40000000000 */
[----:B------:R-:W-:Y:S02]  /*335f0*/  SEL R6, R6, RZ, P0 ;  /* 0x000000ff06067207 */ /* 0x000fe40000000000 */
[----:B------:R-:W-:-:S03]  /*33600*/  LOP3.LUT R0, R7, R0, RZ, 0x3c, !PT ;  /* 0x0000000007007212 */ /* 0x000fc600078e3cff */
[----:B------:R-:W-:Y:S01]  /*33610*/  IMAD R3, R6, 0x8, R3 ;  /* 0x0000000806037824 */ /* 0x000fe200078e0203 */
[----:B------:R-:W-:-:S07]  /*33620*/  SHF.L.U32 R0, R0, 0x1f, RZ ;  /* 0x0000001f00007819 */ /* 0x000fce00000006ff */
.L_x_769:
[----:B0-----:R0:W1:Y:S02]  /*33630*/  SYNCS.PHASECHK.TRANS64.TRYWAIT P0, [R3+URZ], R0 ;  /* 0x00000000030075a7 */ /* 0x001064000800017f */
[----:B-1----:R-:W-:Y:S05]  /*33640*/  @!P0 NANOSLEEP.SYNCS 0x989680 ;  /* 0x009896800000895d */ /* 0x002fea0003900000 */
[----:B------:R-:W1:Y:S02]  /*33650*/  @!P0 SYNCS.PHASECHK.TRANS64 P0, [R3+URZ], R0 ;  /* 0x00000000030085a7 */ /* 0x000e64000800007f */
[----:B-1----:R-:W-:Y:S05]  /*33660*/  @!P0 BRA `(.L_x_769) ;  /* 0xfffffffc00f08947 */ /* 0x002fea000383ffff */
.L_x_766:
[----:B------:R-:W-:Y:S05]  /*33670*/  BSYNC B0 ;  /* 0x0000000000007941 */ /* 0x000fea0003800000 */
.L_x_765:
[----:B------:R-:W-:Y:S05]  /*33680*/  EXIT ;  /* 0x000000000000794d */ /* 0x000fea0003800000 */
.L_x_21:
[----:B-1----:R1:W2:Y:S02]  /*33690*/  SYNCS.PHASECHK.TRANS64.TRYWAIT P1, [R3+URZ], R0 ;  /* 0x00000000030075a7 */ /* 0x0022a4000802017f */
[----:B--2---:R-:W-:Y:S05]  /*336a0*/  @!P1 NANOSLEEP.SYNCS 0x989680 ;  /* 0x009896800000995d */ /* 0x004fea0003900000 */
[----:B------:R-:W2:Y:S02]  /*336b0*/  @!P1 SYNCS.PHASECHK.TRANS64 P1, [R3+URZ], R0 ;  /* 0x00000000030095a7 */ /* 0x000ea4000802007f */
[----:B--2---:R-:W-:Y:S05]  /*336c0*/  @!P1 BRA `(.L_x_21) ;  /* 0xfffffffc00f09947 */ /* 0x004fea000383ffff */
[----:B------:R-:W-:Y:S05]  /*336d0*/  BRA `(.L_x_20) ;  /* 0xfffffce000247947 */ /* 0x000fea000383ffff */
.L_x_26:
[----:B-1----:R-:W-:-:S04]  /*336e0*/  IMAD.U32 R6, RZ, RZ, UR4 ;  /* 0x00000004ff067e24 */ /* 0x002fc8000f8e00ff */
[----:B------:R1:W2:Y:S03]  /*336f0*/  SYNCS.PHASECHK.TRANS64.TRYWAIT P1, [R6+URZ], R4 ;  /* 0x00000004060075a7 */ /* 0x0002a6000802017f */
[----:B--2---:R-:W-:Y:S05]  /*33700*/  @!P1 NANOSLEEP.SYNCS 0x989680 ;  /* 0x009896800000995d */ /* 0x004fea0003900000 */
[----:B------:R-:W2:Y:S02]  /*33710*/  @!P1 SYNCS.PHASECHK.TRANS64 P1, [R6+URZ], R4 ;  /* 0x00000004060095a7 */ /* 0x000ea4000802007f */
[----:B--2---:R-:W-:Y:S05]  /*33720*/  @!P1 BRA `(.L_x_26) ;  /* 0xfffffffc00ec9947 */ /* 0x004fea000383ffff */
[----:B------:R-:W-:Y:S05]  /*33730*/  BRA `(.L_x_25) ;  /* 0xfffffd8400147947 */ /* 0x000fea000383ffff */
.L_x_753:
[----:B------:R-:W-:Y:S01]  /*33740*/  BSSY B1, `(.L_x_770) ;  /* 0x0000006000017945 */ /* 0x000fe20003800000 */
[----:B------:R-:W-:-:S07]  /*33750*/  MOV R15, 0xffffffff ;  /* 0xffffffff000f7802 */ /* 0x000fce0000000f00 */
[----:B------:R-:W-:Y:S05]  /*33760*/  WARPSYNC.COLLECTIVE R15, `(.L_x_771) ;  /* 0x000000000f0c7348 */ /* 0x000fea0003c00000 */
[----:B------:R-:W-:Y:S02]  /*33770*/  ELECT P6, UR62, PT ;  /* 0x00000000003e782f */ /* 0x000fe400038c0000 */
[----:B------:R-:W-:Y:S01]  /*33780*/  MOV R14, UR62 ;  /* 0x0000003e000e7c02 */ /* 0x000fe20008000f00 */
[----:B------:R-:W-:Y:S10]  /*33790*/  ENDCOLLECTIVE ;  /* 0x000000000000791b */ /* 0x000ff40003800000 */
.L_x_771:
[----:B------:R-:W-:Y:S05]  /*337a0*/  BSYNC B1 ;  /* 0x0000000000017941 */ /* 0x000fea0003800000 */
.L_x_770:
[----:B------:R-:W-:Y:S05]  /*337b0*/  BRA `(.L_x_772) ;  /* 0xfffffff000547947 */ /* 0x000fea000383ffff */
.L_x_756:
[----:B0-----:R0:W1:Y:S02]  /*337c0*/  SYNCS.PHASECHK.TRANS64.TRYWAIT P0, [R12+URZ+0x10], R13 ;  /* 0x0000100d0c0075a7 */ /* 0x001064000800017f */
[----:B-1----:R-:W-:Y:S05]  /*337d0*/  @!P0 NANOSLEEP.SYNCS 0x989680 ;  /* 0x009896800000895d */ /* 0x002fea0003900000 */
[----:B------:R-:W1:Y:S02]  /*337e0*/  @!P0 SYNCS.PHASECHK.TRANS64 P0, [R12+URZ+0x10], R13 ;  /* 0x0000100d0c0085a7 */ /* 0x000e64000800007f */
[----:B-1----:R-:W-:Y:S05]  /*337f0*/  @!P0 BRA `(.L_x_756) ;  /* 0xfffffffc00f08947 */ /* 0x002fea000383ffff */
[----:B------:R-:W-:Y:S05]  /*33800*/  BRA `(.L_x_773) ;  /* 0xfffffff000887947 */ /* 0x000fea000383ffff */
.L_x_764:
[----:B------:R-:W-:Y:S01]  /*33810*/  BSSY B0, `(.L_x_774) ;  /* 0x0000006000007945 */ /* 0x000fe20003800000 */
[----:B------:R-:W-:-:S07]  /*33820*/  IMAD.MOV.U32 R15, RZ, RZ, -0x1 ;  /* 0xffffffffff0f7424 */ /* 0x000fce00078e00ff */
[----:B------:R-:W-:Y:S05]  /*33830*/  WARPSYNC.COLLECTIVE R15, `(.L_x_775) ;  /* 0x000000000f0c7348 */ /* 0x000fea0003c00000 */
[----:B------:R-:W-:Y:S02]  /*33840*/  ELECT P6, UR62, PT ;  /* 0x00000000003e782f */ /* 0x000fe400038c0000 */
[----:B------:R-:W-:Y:S01]  /*33850*/  MOV R14, UR62 ;  /* 0x0000003e000e7c02 */ /* 0x000fe20008000f00 */
[----:B------:R-:W-:Y:S10]  /*33860*/  ENDCOLLECTIVE ;  /* 0x000000000000791b */ /* 0x000ff40003800000 */
.L_x_775:
[----:B------:R-:W-:Y:S05]  /*33870*/  BSYNC B0 ;  /* 0x0000000000007941 */ /* 0x000fea0003800000 */
.L_x_774:
[----:B------:R-:W-:Y:S05]  /*33880*/  BRA `(.L_x_776) ;  /* 0xfffffffc00087947 */ /* 0x000fea000383ffff */
.L_x_768:
[----:B0-----:R0:W1:Y:S02]  /*33890*/  SYNCS.PHASECHK.TRANS64.TRYWAIT P0, [R5+URZ], R0 ;  /* 0x00000000050075a7 */ /* 0x001064000800017f */
[----:B-1----:R-:W-:Y:S05]  /*338a0*/  @!P0 NANOSLEEP.SYNCS 0x989680 ;  /* 0x009896800000895d */ /* 0x002fea0003900000 */
[----:B------:R-:W1:Y:S02]  /*338b0*/  @!P0 SYNCS.PHASECHK.TRANS64 P0, [R5+URZ], R0 ;  /* 0x00000000050085a7 */ /* 0x000e64000800007f */
[----:B-1----:R-:W-:Y:S05]  /*338c0*/  @!P0 BRA `(.L_x_768) ;  /* 0xfffffffc00f08947 */ /* 0x002fea000383ffff */
[----:B------:R-:W-:Y:S05]  /*338d0*/  BRA `(.L_x_777) ;  /* 0xfffffffc00387947 */ /* 0x000fea000383ffff */
.L_x_778:
[----:B------:R-:W-:-:S00]  /*338e0*/  BRA `(.L_x_778) ;  /* 0xfffffffc00fc7947 */ /* 0x000fc0000383ffff */
[----:B------:R-:W-:-:S00]  /*338f0*/  NOP ;  /* 0x0000000000007918 */ /* 0x000fc00000000000 */
        /* <DEDUP_REMOVED lines=8> */
.L_x_779:


//--------------------- .nv.global.init           --------------------------
	.section	.nv.global.init,"aw",@progbits
.nv.global.init:
	.type		$str$22,@object
	.size		$str$22,($str$23 - $str$22)
$str$22:
        /*0000*/ 	.byte	0x6b, 0x5f, 0x74, 0x69, 0x6c, 0x65, 0x5f, 0x63, 0x6f, 0x75, 0x6e, 0x74, 0x20, 0x3e, 0x3d, 0x20
        /*0010*/ 	.byte	0x31, 0x00
	.type		$str$23,@object
	.size		$str$23,(__unnamed_1 - $str$23)
$str$23:
        /*0012*/ 	.byte	0x2f, 0x74, 0x6d, 0x70, 0x2f, 0x63, 0x75, 0x74, 0x6c, 0x61, 0x73, 0x73, 0x5f, 0x73, 0x77, 0x65
        /*0022*/ 	.byte	0x65, 0x70, 0x5f, 0x73, 0x72, 0x63, 0x2f, 0x69, 0x6e, 0x63, 0x6c, 0x75, 0x64, 0x65, 0x2f, 0x63
        /*0032*/ 	.byte	0x75, 0x74, 0x6c, 0x61, 0x73, 0x73, 0x2f, 0x67, 0x65, 0x6d, 0x6d, 0x2f, 0x63, 0x6f, 0x6c, 0x6c
        /*0042*/ 	.byte	0x65, 0x63, 0x74, 0x69, 0x76, 0x65, 0x2f, 0x73, 0x6d, 0x39, 0x30, 0x5f, 0x6d, 0x6d, 0x61, 0x5f
        /*0052*/ 	.byte	0x74, 0x6d, 0x61, 0x5f, 0x67, 0x6d, 0x6d, 0x61, 0x5f, 0x73, 0x73, 0x5f, 0x77, 0x61, 0x72, 0x70
        /*0062*/ 	.byte	0x73, 0x70, 0x65, 0x63, 0x69, 0x61, 0x6c, 0x69, 0x7a, 0x65, 0x64, 0x2e, 0x68, 0x70, 0x70, 0x00
	.type		__unnamed_1,@object
	.size		__unnamed_1,(.L_0 - __unnamed_1)
__unnamed_1:
        /* <DEDUP_REMOVED lines=182> */
.L_0:


//--------------------- .nv.shared._ZN7cutlass13device_kernelINS_4gemm6kernel13GemmUniversalIN4cute5tupleIJiiiiEEENS1_10collective13CollectiveMmaINS1_34MainloopSm90TmaGmmaWarpSpecializedILi2ENS5_IJNS4_1CILi2EEENSA_ILi1EEESC_EEENS1_35KernelTmaWarpSpecializedCooperativeEEENS5_IJNSA_ILi384EEENSA_ILi240EEENSA_ILi64EEEEEENS_10bfloat16_tENS5_IJlSC_lEEESK_SL_NS4_8TiledMMAINS4_8MMA_AtomIJNS4_4SM904GMMA27MMA_64x16x16_F32BF16BF16_SSILNSP_5MajorE0ELSR_0ELNSP_7ScaleInE1ELSS_1EEEEEENS4_6LayoutISD_NS5_IJSC_NSA_ILi0EEESW_EEEEENS5_IJNS4_10UnderscoreESZ_SZ_EEEEENS4_13SM90_TMA_LOADENS4_14ComposedLayoutINS4_7SwizzleILi3ELi4ELi3EEENS4_18smem_ptr_flag_bitsILi16EEENSV_INS5_IJNSA_ILi8EEESI_EEENS5_IJSI_SC_EEEEEEEvNS4_8identityENS4_23SM90_TMA_LOAD_MULTICASTES1C_vS1D_EENS_8epilogue10collective6detail29Sm90TmaWarpSpecializedAdapterINS1H_15DefaultEpilogueISK_SL_SL_NS1G_6thread17LinearCombinationISK_Li1EffLNS1L_9ScaleType4KindE0ELNS_15FloatRoundStyleE2ESK_EENS1_15EpilogueDefaultEEEEEvvEEEEvNT_6ParamsE --------------------------
	.section	.nv.shared._ZN7cutlass13device_kernelINS_4gemm6kernel13GemmUniversalIN4cute5tupleIJiiiiEEENS1_10collective13CollectiveMmaINS1_34MainloopSm90TmaGmmaWarpSpecializedILi2ENS5_IJNS4_1CILi2EEENSA_ILi1EEESC_EEENS1_35KernelTmaWarpSpecializedCooperativeEEENS5_IJNSA_ILi384EEENSA_ILi240EEENSA_ILi64EEEEEENS_10bfloat16_tENS5_IJlSC_lEEESK_SL_NS4_8TiledMMAINS4_8MMA_AtomIJNS4_4SM904GMMA27MMA_64x16x16_F32BF16BF16_SSILNSP_5MajorE0ELSR_0ELNSP_7ScaleInE1ELSS_1EEEEEENS4_6LayoutISD_NS5_IJSC_NSA_ILi0EEESW_EEEEENS5_IJNS4_10UnderscoreESZ_SZ_EEEEENS4_13SM90_TMA_LOADENS4_14ComposedLayoutINS4_7SwizzleILi3ELi4ELi3EEENS4_18smem_ptr_flag_bitsILi16EEENSV_INS5_IJNSA_ILi8EEESI_EEENS5_IJSI_SC_EEEEEEEvNS4_8identityENS4_23SM90_TMA_LOAD_MULTICASTES1C_vS1D_EENS_8epilogue10collective6detail29Sm90TmaWarpSpecializedAdapterINS1H_15DefaultEpilogueISK_SL_SL_NS1G_6thread17LinearCombinationISK_Li1EffLNS1L_9ScaleType4KindE0ELNS_15FloatRoundStyleE2ESK_EENS1_15EpilogueDefaultEEEEEvvEEEEvNT_6ParamsE,"aw",@nobits
	.sectionflags	@""
	.align	16
	.zero		1024


//--------------------- .nv.shared.reserved.0     --------------------------
	.section	.nv.shared.reserved.0,"aw",@nobits
	.weak		__nv_reservedSMEM_offset_0_alias
	.size		__nv_reservedSMEM_offset_0_alias, 0, 0
	.other		__nv_reservedSMEM_offset_0_alias,@"STO_CUDA_RESERVED_SHARED STV_DEFAULT"
__nv_reservedSMEM_offset_0_alias:
	.zero		0


//--------------------- .nv.global                --------------------------
	.section	.nv.global,"aw",@nobits
.nv.global:
	.type		_ZN39_INTERNAL_3769d8e9_4_k_cu_c728cb8d_78154cute1_E,@object
	.size		_ZN39_INTERNAL_3769d8e9_4_k_cu_c728cb8d_78154cute1_E,(_ZN39_INTERNAL_3769d8e9_4_k_cu_c728cb8d_78154cuda3std3__45__cpo6cbeginE - _ZN39_INTERNAL_3769d8e9_4_k_cu_c728cb8d_78154cute1_E)
_ZN39_INTERNAL_3769d8e9_4_k_cu_c728cb8d_78154cute1_E:
	.zero		1
	.type		_ZN39_INTERNAL_3769d8e9_4_k_cu_c728cb8d_78154cuda3std3__45__cpo6cbeginE,@object
	.size		_ZN39_INTERNAL_3769d8e9_4_k_cu_c728cb8d_78154cuda3std3__45__cpo6cbeginE,(_ZN39_INTERNAL_3769d8e9_4_k_cu_c728cb8d_78154cuda3std3__48in_placeE - _ZN39_INTERNAL_3769d8e9_4_k_cu_c728cb8d_78154cuda3std3__45__cpo6cbeginE)
_ZN39_INTERNAL_3769d8e9_4_k_cu_c728cb8d_78154cuda3std3__45__cpo6cbeginE:
	.zero		1
	.type		_ZN39_INTERNAL_3769d8e9_4_k_cu_c728cb8d_78154cuda3std3__48in_placeE,@object
	.size		_ZN39_INTERNAL_3769d8e9_4_k_cu_c728cb8d_78154cuda3std3__48in_placeE,(_ZN39_INTERNAL_3769d8e9_4_k_cu_c728cb8d_78154cuda3std6ranges3__45__cpo9iter_moveE - _ZN39_INTERNAL_3769d8e9_4_k_cu_c728cb8d_78154cuda3std3__48in_placeE)
_ZN39_INTERNAL_3769d8e9_4_k_cu_c728cb8d_78154cuda3std3__48in_placeE:
	.zero		1
	.type		_ZN39_INTERNAL_3769d8e9_4_k_cu_c728cb8d_78154cuda3std6ranges3__45__cpo9iter_moveE,@object
	.size		_ZN39_INTERNAL_3769d8e9_4_k_cu_c728cb8d_78154cuda3std6ranges3__45__cpo9iter_moveE,(_ZN39_INTERNAL_3769d8e9_4_k_cu_c728cb8d_78154cuda3std3__45__cpo5beginE - _ZN39_INTERNAL_3769d8e9_4_k_cu_c728cb8d_78154cuda3std6ranges3__45__cpo9iter_moveE)
_ZN39_INTERNAL_3769d8e9_4_k_cu_c728cb8d_78154cuda3std6ranges3__45__cpo9iter_moveE:
	.zero		1
	.type		_ZN39_INTERNAL_3769d8e9_4_k_cu_c728cb8d_78154cuda3std3__45__cpo5beginE,@object
	.size		_ZN39_INTERNAL_3769d8e9_4_k_cu_c728cb8d_78154cuda3std3__45__cpo5beginE,(_ZN39_INTERNAL_3769d8e9_4_k_cu_c728cb8d_78154cuda3std3__441_GLOBAL__N__3769d8e9_4_k_cu_c728cb8d_78156ignoreE - _ZN39_INTERNAL_3769d8e9_4_k_cu_c728cb8d_78154cuda3std3__45__cpo5beginE)
_ZN39_INTERNAL_3769d8e9_4_k_cu_c728cb8d_78154cuda3std3__45__cpo5beginE:
	.zero		1
	.type		_ZN39_INTERNAL_3769d8e9_4_k_cu_c728cb8d_78154cuda3std3__441_GLOBAL__N__3769d8e9_4_k_cu_c728cb8d_78156ignoreE,@object
	.size		_ZN39_INTERNAL_3769d8e9_4_k_cu_c728cb8d_78154cuda3std3__441_GLOBAL__N__3769d8e9_4_k_cu_c728cb8d_78156ignoreE,(_ZN39_INTERNAL_3769d8e9_4_k_cu_c728cb8d_78154cute7productE - _ZN39_INTERNAL_3769d8e9_4_k_cu_c728cb8d_78154cuda3std3__441_GLOBAL__N__3769d8e9_4_k_cu_c728cb8d_78156ignoreE)
_ZN39_INTERNAL_3769d8e9_4_k_cu_c728cb8d_78154cuda3std3__441_GLOBAL__N__3769d8e9_4_k_cu_c728cb8d_78156ignoreE:
	.zero		1
	.type		_ZN39_INTERNAL_3769d8e9_4_k_cu_c728cb8d_78154cute7productE,@object
	.size		_ZN39_INTERNAL_3769d8e9_4_k_cu_c728cb8d_78154cute7productE,(_ZN39_INTERNAL_3769d8e9_4_k_cu_c728cb8d_78154cuda3std3__45__cpo3endE - _ZN39_INTERNAL_3769d8e9_4_k_cu_c728cb8d_78154cute7productE)
_ZN39_INTERNAL_3769d8e9_4_k_cu_c728cb8d_78154cute7productE:
	.zero		1
	.type		_ZN39_INTERNAL_3769d8e9_4_k_cu_c728cb8d_78154cuda3std3__45__cpo3endE,@object
	.size		_ZN39_INTERNAL_3769d8e9_4_k_cu_c728cb8d_78154cuda3std3__45__cpo3endE,(_ZN39_INTERNAL_3769d8e9_4_k_cu_c728cb8d_78154cuda3std3__419piecewise_constructE - _ZN39_INTERNAL_3769d8e9_4_k_cu_c728cb8d_78154cuda3std3__45__cpo3endE)
_ZN39_INTERNAL_3769d8e9_4_k_cu_c728cb8d_78154cuda3std3__45__cpo3endE:
	.zero		1
	.type		_ZN39_INTERNAL_3769d8e9_4_k_cu_c728cb8d_78154cuda3std3__419piecewise_constructE,@object
	.size		_ZN39_INTERNAL_3769d8e9_4_k_cu_c728cb8d_78154cuda3std3__419piecewise_constructE,(_ZN39_INTERNAL_3769d8e9_4_k_cu_c728cb8d_78154cuda3std3__45__cpo4cendE - _ZN39_INTERNAL_3769d8e9_4_k_cu_c728cb8d_78154cuda3std3__419piecewise_constructE)
_ZN39_INTERNAL_3769d8e9_4_k_cu_c728cb8d_78154cuda3std3__419piecewise_constructE:
	.zero		1
	.type		_ZN39_INTERNAL_3769d8e9_4_k_cu_c728cb8d_78154cuda3std3__45__cpo4cendE,@object
	.size		_ZN39_INTERNAL_3769d8e9_4_k_cu_c728cb8d_78154cuda3std3__45__cpo4cendE,(_ZN39_INTERNAL_3769d8e9_4_k_cu_c728cb8d_78154cuda3std6ranges3__45__cpo4swapE - _ZN39_INTERNAL_3769d8e9_4_k_cu_c728cb8d_78154cuda3std3__45__cpo4cendE)
_ZN39_INTERNAL_3769d8e9_4_k_cu_c728cb8d_78154cuda3std3__45__cpo4cendE:
	.zero		1
	.type		_ZN39_INTERNAL_3769d8e9_4_k_cu_c728cb8d_78154cuda3std6ranges3__45__cpo4swapE,@object
	.size		_ZN39_INTERNAL_3769d8e9_4_k_cu_c728cb8d_78154cuda3std6ranges3__45__cpo4swapE,(.L_8 - _ZN39_INTERNAL_3769d8e9_4_k_cu_c728cb8d_78154cuda3std6ranges3__45__cpo4swapE)
_ZN39_INTERNAL_3769d8e9_4_k_cu_c728cb8d_78154cuda3std6ranges3__45__cpo4swapE:
	.zero		1
.L_8:


//--------------------- .nv.constant0._ZN7cutlass13device_kernelINS_4gemm6kernel13GemmUniversalIN4cute5tupleIJiiiiEEENS1_10collective13CollectiveMmaINS1_34MainloopSm90TmaGmmaWarpSpecializedILi2ENS5_IJNS4_1CILi2EEENSA_ILi1EEESC_EEENS1_35KernelTmaWarpSpecializedCooperativeEEENS5_IJNSA_ILi384EEENSA_ILi240EEENSA_ILi64EEEEEENS_10bfloat16_tENS5_IJlSC_lEEESK_SL_NS4_8TiledMMAINS4_8MMA_AtomIJNS4_4SM904GMMA27MMA_64x16x16_F32BF16BF16_SSILNSP_5MajorE0ELSR_0ELNSP_7ScaleInE1ELSS_1EEEEEENS4_6LayoutISD_NS5_IJSC_NSA_ILi0EEESW_EEEEENS5_IJNS4_10UnderscoreESZ_SZ_EEEEENS4_13SM90_TMA_LOADENS4_14ComposedLayoutINS4_7SwizzleILi3ELi4ELi3EEENS4_18smem_ptr_flag_bitsILi16EEENSV_INS5_IJNSA_ILi8EEESI_EEENS5_IJSI_SC_EEEEEEEvNS4_8identityENS4_23SM90_TMA_LOAD_MULTICASTES1C_vS1D_EENS_8epilogue10collective6detail29Sm90TmaWarpSpecializedAdapterINS1H_15DefaultEpilogueISK_SL_SL_NS1G_6thread17LinearCombinationISK_Li1EffLNS1L_9ScaleType4KindE0ELNS_15FloatRoundStyleE2ESK_EENS1_15EpilogueDefaultEEEEEvvEEEEvNT_6ParamsE --------------------------
	.section	.nv.constant0._ZN7cutlass13device_kernelINS_4gemm6kernel13GemmUniversalIN4cute5tupleIJiiiiEEENS1_10collective13CollectiveMmaINS1_34MainloopSm90TmaGmmaWarpSpecializedILi2ENS5_IJNS4_1CILi2EEENSA_ILi1EEESC_EEENS1_35KernelTmaWarpSpecializedCooperativeEEENS5_IJNSA_ILi384EEENSA_ILi240EEENSA_ILi64EEEEEENS_10bfloat16_tENS5_IJlSC_lEEESK_SL_NS4_8TiledMMAINS4_8MMA_AtomIJNS4_4SM904GMMA27MMA_64x16x16_F32BF16BF16_SSILNSP_5MajorE0ELSR_0ELNSP_7ScaleInE1ELSS_1EEEEEENS4_6LayoutISD_NS5_IJSC_NSA_ILi0EEESW_EEEEENS5_IJNS4_10UnderscoreESZ_SZ_EEEEENS4_13SM90_TMA_LOADENS4_14ComposedLayoutINS4_7SwizzleILi3ELi4ELi3EEENS4_18smem_ptr_flag_bitsILi16EEENSV_INS5_IJNSA_ILi8EEESI_EEENS5_IJSI_SC_EEEEEEEvNS4_8identityENS4_23SM90_TMA_LOAD_MULTICASTES1C_vS1D_EENS_8epilogue10collective6detail29Sm90TmaWarpSpecializedAdapterINS1H_15DefaultEpilogueISK_SL_SL_NS1G_6thread17LinearCombinationISK_Li1EffLNS1L_9ScaleType4KindE0ELNS_15FloatRoundStyleE2ESK_EENS1_15EpilogueDefaultEEEEEvvEEEEvNT_6ParamsE,"a",@progbits
	.sectionflags	@""
	.align	4
.nv.constant0._ZN7cutlass13device_kernelINS_4gemm6kernel13GemmUniversalIN4cute5tupleIJiiiiEEENS1_10collective13CollectiveMmaINS1_34MainloopSm90TmaGmmaWarpSpecializedILi2ENS5_IJNS4_1CILi2EEENSA_ILi1EEESC_EEENS1_35KernelTmaWarpSpecializedCooperativeEEENS5_IJNSA_ILi384EEENSA_ILi240EEENSA_ILi64EEEEEENS_10bfloat16_tENS5_IJlSC_lEEESK_SL_NS4_8TiledMMAINS4_8MMA_AtomIJNS4_4SM904GMMA27MMA_64x16x16_F32BF16BF16_SSILNSP_5MajorE0ELSR_0ELNSP_7ScaleInE1ELSS_1EEEEEENS4_6LayoutISD_NS5_IJSC_NSA_ILi0EEESW_EEEEENS5_IJNS4_10UnderscoreESZ_SZ_EEEEENS4_13SM90_TMA_LOADENS4_14ComposedLayoutINS4_7SwizzleILi3ELi4ELi3EEENS4_18smem_ptr_flag_bitsILi16EEENSV_INS5_IJNSA_ILi8EEESI_EEENS5_IJSI_SC_EEEEEEEvNS4_8identityENS4_23SM90_TMA_LOAD_MULTICASTES1C_vS1D_EENS_8epilogue10collective6detail29Sm90TmaWarpSpecializedAdapterINS1H_15DefaultEpilogueISK_SL_SL_NS1G_6thread17LinearCombinationISK_Li1EffLNS1L_9ScaleType4KindE0ELNS_15FloatRoundStyleE2ESK_EENS1_15EpilogueDefaultEEEEEvvEEEEvNT_6ParamsE:
	.zero		1664


//--------------------- SYMBOLS --------------------------

	.type		.nv.reservedSmem.offset0,@object
	.size		.nv.reservedSmem.offset0,0x4
	.type		__assertfail,@function
